// auto-generated by cutlass_sweep.gemm — config: {"arch": "sm_100", "cluster_m": 4, "cluster_n": 1, "dtype": "nvfp4", "dtype_b": "nvfp4", "layout": "nt", "stages": 0, "tile_k": 256, "tile_m": 128, "tile_n": 64}
#include "cutlass/cutlass.h"
#include "cutlass/gemm/collective/collective_builder.hpp"
#include "cutlass/gemm/device/gemm_universal_adapter.h"
#include "cutlass/gemm/kernel/gemm_universal.hpp"
#include "cutlass/epilogue/collective/collective_builder.hpp"

using ElemA = cutlass::nv_float4_t<cutlass::float_e2m1_t>;
using ElemB = cutlass::nv_float4_t<cutlass::float_e2m1_t>;
using ElemCD = cutlass::bfloat16_t;
using Acc  = float;
using TileShape    = cute::Shape<cute::_128, cute::_64, cute::_256>;
using ClusterShape = cute::Shape<cute::_4, cute::_1, cute::_1>;

using CollectiveEpilogue = typename cutlass::epilogue::collective::CollectiveBuilder<
    cutlass::arch::Sm100, cutlass::arch::OpClassTensorOp,
    TileShape, ClusterShape,
    cutlass::epilogue::collective::EpilogueTileAuto,
    Acc, Acc,
    ElemCD, cutlass::layout::RowMajor, 128 / cutlass::sizeof_bits<ElemCD>::value,
    ElemCD, cutlass::layout::RowMajor, 128 / cutlass::sizeof_bits<ElemCD>::value,
    cutlass::epilogue::collective::EpilogueScheduleAuto
  >::CollectiveOp;

using CollectiveMainloop = typename cutlass::gemm::collective::CollectiveBuilder<
    cutlass::arch::Sm100, cutlass::arch::OpClassBlockScaledTensorOp,
    ElemA, cutlass::layout::RowMajor, 32,
    ElemB, cutlass::layout::ColumnMajor, 32,
    Acc,
    TileShape, ClusterShape,
    cutlass::gemm::collective::StageCountAutoCarveout<static_cast<int>(sizeof(typename CollectiveEpilogue::SharedStorage))>,
    cutlass::gemm::collective::KernelScheduleAuto
  >::CollectiveOp;

using GemmKernel = cutlass::gemm::kernel::GemmUniversal<
    cute::Shape<int,int,int,int>,
    CollectiveMainloop,
    CollectiveEpilogue
>;
using Gemm = cutlass::gemm::device::GemmUniversalAdapter<GemmKernel>;

// Force the device kernel symbol into the cubin without needing a host main.
auto* _anchor = &cutlass::device_kernel<GemmKernel>;


// ===== COMPILED SASS (sm_100a) =====

	.target	sm_100a

	.elftype	@"ET_EXEC"


//--------------------- .note.nv.tkinfo           --------------------------
	.section	.note.nv.tkinfo,"",@"SHT_NOTE"
	.sectionflags	@"SHF_NOTE_NV_TKINFO"
	.tkinfo
        /*0018*/ 	.word	0x00000002
        /*0030*/ 	.string	""
        /*0030*/ 	.string	"ptxas"
        /*0030*/ 	.string	"Cuda compilation tools, release 13.0, V13.0.88"
        /*0030*/ 	.string	"Build cuda_13.0.r13.0/compiler.36424714_0"
        /*0030*/ 	.string	"-arch sm_100a -m 64 "



//--------------------- .note.nv.cuinfo           --------------------------
	.section	.note.nv.cuinfo,"",@"SHT_NOTE"
	.sectionflags	@"SHF_NOTE_NV_CUINFO"
        /*0018*/ 	.short	0x0002
        /*001a*/ 	.short	0x0064
        /*001c*/ 	.short	0x0082
	.zero		2


//--------------------- .nv.info                  --------------------------
	.section	.nv.info,"",@"SHT_CUDA_INFO"
	.align	4


	//----- nvinfo : EIATTR_REGCOUNT
	.align		4
        /*0000*/ 	.byte	0x04, 0x2f
        /*0002*/ 	.short	(.L_19 - .L_18)
	.align		4
.L_18:
        /*0004*/ 	.word	index@(_ZN7cutlass13device_kernelINS_4gemm6kernel13GemmUniversalIN4cute5tupleIJiiiiEEENS1_10collective13CollectiveMmaINS1_46MainloopSm100TmaUmmaWarpSpecializedBlockScaledILi7ELi2ELi2ENS5_IJNS4_1CILi4EEENSA_ILi1EEESC_EEEEENS5_IJNSA_ILi128EEENSA_ILi64EEENSA_ILi256EEEEEENS5_IJNS_12float_e2m1_tENS_13float_ue4m3_tEEEENS5_IJNS5_IJlSC_lEEENS4_6LayoutINS5_IJNS5_IJNS5_IJNSA_ILi32EEESB_EEEiEEENS5_IJNS5_IJNSA_ILi16EEESB_EEEiEEENS5_IJSC_iEEEEEENS5_IJST_NS5_IJNS5_IJNSA_ILi0EEESC_EEENSA_ILi512EEEEEENS5_IJSW_iEEEEEEEEEEESL_S13_NS4_8TiledMMAINS4_8MMA_AtomIJNS4_17SM100_MMA_MXF4_SSISJ_SJ_fSK_Li128ELi64ELi16ELNS4_4UMMA5MajorE0ELS18_0ELNS17_7ScaleInE0ELS19_0EEEEEENSN_INS5_IJSC_SC_SC_EEENS5_IJSW_SW_SW_EEEEENS5_IJNS4_10UnderscoreES1F_S1F_EEEEENS5_IJNS4_13SM90_TMA_LOADES1I_EEENS5_IJNS4_14ComposedLayoutINS4_7SwizzleILi3ELi4ELi3EEENS4_18smem_ptr_flag_bitsILi4EEENSN_INS5_IJNSA_ILi8EEESH_EEENS5_IJSH_SC_EEEEEEENSN_INS5_IJNS5_IJNS5_IJSP_SC_EEESS_EEESC_NS5_IJSC_SB_EEEEEENS5_IJNS5_IJNS5_IJSS_SY_EEESX_EEESW_NS5_IJSB_SY_EEEEEEEEEEEvNS4_8identityENS5_IJNS4_23SM90_TMA_LOAD_MULTICASTES25_EEES23_vS24_EENS_8epilogue10collective18CollectiveEpilogueINS28_23Sm100TmaWarpSpecializedILi3ELi2ELi16ELb1ELb0EEEJNS5_IJSG_SG_SH_EEENS5_IJNSN_ISG_SC_EENSN_INS5_IJSR_NSA_ILi2EEEEEENS5_IJSC_SO_EEEEEEEENS_10bfloat16_tESM_S2K_SM_NS28_6fusion15FusionCallbacksIS2C_NS2L_17LinearCombinationIS2K_fS2K_fLNS_15FloatRoundStyleE2EEES2D_S2J_JEEENS4_5SM1004TMEM4LOAD26SM100_TMEM_LOAD_32dp32b16xES1I_NS1K_INS1L_ILi1ELi4ELi3EEENS1N_ILi16EEENSN_INS5_IJS1P_SR_EEENS5_IJSR_SC_EEEEEEENS4_39AutoVectorizingCopyWithAssumedAlignmentILi128EEENS4_14SM90_TMA_STOREES30_S32_S32_EEEvvEEEEvNT_6ParamsE)
        /*0008*/ 	.word	0x00000074


	//----- nvinfo : EIATTR_FRAME_SIZE
	.align		4
.L_19:
        /*000c*/ 	.byte	0x04, 0x11
        /*000e*/ 	.short	(.L_21 - .L_20)
	.align		4
.L_20:
        /*0010*/ 	.word	index@($__internal_2_$__cuda_sm10x_tcgen05_guardrail_trap_unallocated_columns_being_dealloced)
        /*0014*/ 	.word	0x00000000


	//----- nvinfo : EIATTR_FRAME_SIZE
	.align		4
.L_21:
        /*0018*/ 	.byte	0x04, 0x11
        /*001a*/ 	.short	(.L_23 - .L_22)
	.align		4
.L_22:
        /*001c*/ 	.word	index@($__internal_1_$__cuda_sm10x_tcgen05_guardrail_trap_phase_invalid_during_alloc)
        /*0020*/ 	.word	0x00000000


	//----- nvinfo : EIATTR_FRAME_SIZE
	.align		4
.L_23:
        /*0024*/ 	.byte	0x04, 0x11
        /*0026*/ 	.short	(.L_25 - .L_24)
	.align		4
.L_24:
        /*0028*/ 	.word	index@($__internal_0_$__cuda_sm10x_tcgen05_guardrail_trap_col_being_dealloced_not_returned_by_alloc)
        /*002c*/ 	.word	0x00000000


	//----- nvinfo : EIATTR_FRAME_SIZE
	.align		4
.L_25:
        /*0030*/ 	.byte	0x04, 0x11
        /*0032*/ 	.short	(.L_27 - .L_26)
	.align		4
.L_26:
        /*0034*/ 	.word	index@(_ZN7cutlass13device_kernelINS_4gemm6kernel13GemmUniversalIN4cute5tupleIJiiiiEEENS1_10collective13CollectiveMmaINS1_46MainloopSm100TmaUmmaWarpSpecializedBlockScaledILi7ELi2ELi2ENS5_IJNS4_1CILi4EEENSA_ILi1EEESC_EEEEENS5_IJNSA_ILi128EEENSA_ILi64EEENSA_ILi256EEEEEENS5_IJNS_12float_e2m1_tENS_13float_ue4m3_tEEEENS5_IJNS5_IJlSC_lEEENS4_6LayoutINS5_IJNS5_IJNS5_IJNSA_ILi32EEESB_EEEiEEENS5_IJNS5_IJNSA_ILi16EEESB_EEEiEEENS5_IJSC_iEEEEEENS5_IJST_NS5_IJNS5_IJNSA_ILi0EEESC_EEENSA_ILi512EEEEEENS5_IJSW_iEEEEEEEEEEESL_S13_NS4_8TiledMMAINS4_8MMA_AtomIJNS4_17SM100_MMA_MXF4_SSISJ_SJ_fSK_Li128ELi64ELi16ELNS4_4UMMA5MajorE0ELS18_0ELNS17_7ScaleInE0ELS19_0EEEEEENSN_INS5_IJSC_SC_SC_EEENS5_IJSW_SW_SW_EEEEENS5_IJNS4_10UnderscoreES1F_S1F_EEEEENS5_IJNS4_13SM90_TMA_LOADES1I_EEENS5_IJNS4_14ComposedLayoutINS4_7SwizzleILi3ELi4ELi3EEENS4_18smem_ptr_flag_bitsILi4EEENSN_INS5_IJNSA_ILi8EEESH_EEENS5_IJSH_SC_EEEEEEENSN_INS5_IJNS5_IJNS5_IJSP_SC_EEESS_EEESC_NS5_IJSC_SB_EEEEEENS5_IJNS5_IJNS5_IJSS_SY_EEESX_EEESW_NS5_IJSB_SY_EEEEEEEEEEEvNS4_8identityENS5_IJNS4_23SM90_TMA_LOAD_MULTICASTES25_EEES23_vS24_EENS_8epilogue10collective18CollectiveEpilogueINS28_23Sm100TmaWarpSpecializedILi3ELi2ELi16ELb1ELb0EEEJNS5_IJSG_SG_SH_EEENS5_IJNSN_ISG_SC_EENSN_INS5_IJSR_NSA_ILi2EEEEEENS5_IJSC_SO_EEEEEEEENS_10bfloat16_tESM_S2K_SM_NS28_6fusion15FusionCallbacksIS2C_NS2L_17LinearCombinationIS2K_fS2K_fLNS_15FloatRoundStyleE2EEES2D_S2J_JEEENS4_5SM1004TMEM4LOAD26SM100_TMEM_LOAD_32dp32b16xES1I_NS1K_INS1L_ILi1ELi4ELi3EEENS1N_ILi16EEENSN_INS5_IJS1P_SR_EEENS5_IJSR_SC_EEEEEEENS4_39AutoVectorizingCopyWithAssumedAlignmentILi128EEENS4_14SM90_TMA_STOREES30_S32_S32_EEEvvEEEEvNT_6ParamsE)
        /*0038*/ 	.word	0x00000000


	//----- nvinfo : EIATTR_MIN_STACK_SIZE
	.align		4
.L_27:
        /*003c*/ 	.byte	0x04, 0x12
        /*003e*/ 	.short	(.L_29 - .L_28)
	.align		4
.L_28:
        /*0040*/ 	.word	index@(_ZN7cutlass13device_kernelINS_4gemm6kernel13GemmUniversalIN4cute5tupleIJiiiiEEENS1_10collective13CollectiveMmaINS1_46MainloopSm100TmaUmmaWarpSpecializedBlockScaledILi7ELi2ELi2ENS5_IJNS4_1CILi4EEENSA_ILi1EEESC_EEEEENS5_IJNSA_ILi128EEENSA_ILi64EEENSA_ILi256EEEEEENS5_IJNS_12float_e2m1_tENS_13float_ue4m3_tEEEENS5_IJNS5_IJlSC_lEEENS4_6LayoutINS5_IJNS5_IJNS5_IJNSA_ILi32EEESB_EEEiEEENS5_IJNS5_IJNSA_ILi16EEESB_EEEiEEENS5_IJSC_iEEEEEENS5_IJST_NS5_IJNS5_IJNSA_ILi0EEESC_EEENSA_ILi512EEEEEENS5_IJSW_iEEEEEEEEEEESL_S13_NS4_8TiledMMAINS4_8MMA_AtomIJNS4_17SM100_MMA_MXF4_SSISJ_SJ_fSK_Li128ELi64ELi16ELNS4_4UMMA5MajorE0ELS18_0ELNS17_7ScaleInE0ELS19_0EEEEEENSN_INS5_IJSC_SC_SC_EEENS5_IJSW_SW_SW_EEEEENS5_IJNS4_10UnderscoreES1F_S1F_EEEEENS5_IJNS4_13SM90_TMA_LOADES1I_EEENS5_IJNS4_14ComposedLayoutINS4_7SwizzleILi3ELi4ELi3EEENS4_18smem_ptr_flag_bitsILi4EEENSN_INS5_IJNSA_ILi8EEESH_EEENS5_IJSH_SC_EEEEEEENSN_INS5_IJNS5_IJNS5_IJSP_SC_EEESS_EEESC_NS5_IJSC_SB_EEEEEENS5_IJNS5_IJNS5_IJSS_SY_EEESX_EEESW_NS5_IJSB_SY_EEEEEEEEEEEvNS4_8identityENS5_IJNS4_23SM90_TMA_LOAD_MULTICASTES25_EEES23_vS24_EENS_8epilogue10collective18CollectiveEpilogueINS28_23Sm100TmaWarpSpecializedILi3ELi2ELi16ELb1ELb0EEEJNS5_IJSG_SG_SH_EEENS5_IJNSN_ISG_SC_EENSN_INS5_IJSR_NSA_ILi2EEEEEENS5_IJSC_SO_EEEEEEEENS_10bfloat16_tESM_S2K_SM_NS28_6fusion15FusionCallbacksIS2C_NS2L_17LinearCombinationIS2K_fS2K_fLNS_15FloatRoundStyleE2EEES2D_S2J_JEEENS4_5SM1004TMEM4LOAD26SM100_TMEM_LOAD_32dp32b16xES1I_NS1K_INS1L_ILi1ELi4ELi3EEENS1N_ILi16EEENSN_INS5_IJS1P_SR_EEENS5_IJSR_SC_EEEEEEENS4_39AutoVectorizingCopyWithAssumedAlignmentILi128EEENS4_14SM90_TMA_STOREES30_S32_S32_EEEvvEEEEvNT_6ParamsE)
        /*0044*/ 	.word	0x00000000
.L_29:


//--------------------- .nv.compat                --------------------------
	.section	.nv.compat,"",@"SHT_CUDA_COMPAT_INFO"
	.align	4
        /*0000*/ 	.byte	0x02, 0x09, 0x01, 0x00, 0x02, 0x02, 0x02, 0x00, 0x02, 0x05, 0x05, 0x00, 0x03, 0x07, 0x01, 0x01
        /*0010*/ 	.byte	0x02, 0x03, 0x01, 0x00, 0x02, 0x06, 0x01, 0x00, 0x04, 0x0b, 0x08, 0x00, 0x09, 0x00, 0x00, 0x00
        /*0020*/ 	.byte	0x00, 0x00, 0x00, 0x00


//--------------------- .nv.info._ZN7cutlass13device_kernelINS_4gemm6kernel13GemmUniversalIN4cute5tupleIJiiiiEEENS1_10collective13CollectiveMmaINS1_46MainloopSm100TmaUmmaWarpSpecializedBlockScaledILi7ELi2ELi2ENS5_IJNS4_1CILi4EEENSA_ILi1EEESC_EEEEENS5_IJNSA_ILi128EEENSA_ILi64EEENSA_ILi256EEEEEENS5_IJNS_12float_e2m1_tENS_13float_ue4m3_tEEEENS5_IJNS5_IJlSC_lEEENS4_6LayoutINS5_IJNS5_IJNS5_IJNSA_ILi32EEESB_EEEiEEENS5_IJNS5_IJNSA_ILi16EEESB_EEEiEEENS5_IJSC_iEEEEEENS5_IJST_NS5_IJNS5_IJNSA_ILi0EEESC_EEENSA_ILi512EEEEEENS5_IJSW_iEEEEEEEEEEESL_S13_NS4_8TiledMMAINS4_8MMA_AtomIJNS4_17SM100_MMA_MXF4_SSISJ_SJ_fSK_Li128ELi64ELi16ELNS4_4UMMA5MajorE0ELS18_0ELNS17_7ScaleInE0ELS19_0EEEEEENSN_INS5_IJSC_SC_SC_EEENS5_IJSW_SW_SW_EEEEENS5_IJNS4_10UnderscoreES1F_S1F_EEEEENS5_IJNS4_13SM90_TMA_LOADES1I_EEENS5_IJNS4_14ComposedLayoutINS4_7SwizzleILi3ELi4ELi3EEENS4_18smem_ptr_flag_bitsILi4EEENSN_INS5_IJNSA_ILi8EEESH_EEENS5_IJSH_SC_EEEEEEENSN_INS5_IJNS5_IJNS5_IJSP_SC_EEESS_EEESC_NS5_IJSC_SB_EEEEEENS5_IJNS5_IJNS5_IJSS_SY_EEESX_EEESW_NS5_IJSB_SY_EEEEEEEEEEEvNS4_8identityENS5_IJNS4_23SM90_TMA_LOAD_MULTICASTES25_EEES23_vS24_EENS_8epilogue10collective18CollectiveEpilogueINS28_23Sm100TmaWarpSpecializedILi3ELi2ELi16ELb1ELb0EEEJNS5_IJSG_SG_SH_EEENS5_IJNSN_ISG_SC_EENSN_INS5_IJSR_NSA_ILi2EEEEEENS5_IJSC_SO_EEEEEEEENS_10bfloat16_tESM_S2K_SM_NS28_6fusion15FusionCallbacksIS2C_NS2L_17LinearCombinationIS2K_fS2K_fLNS_15FloatRoundStyleE2EEES2D_S2J_JEEENS4_5SM1004TMEM4LOAD26SM100_TMEM_LOAD_32dp32b16xES1I_NS1K_INS1L_ILi1ELi4ELi3EEENS1N_ILi16EEENSN_INS5_IJS1P_SR_EEENS5_IJSR_SC_EEEEEEENS4_39AutoVectorizingCopyWithAssumedAlignmentILi128EEENS4_14SM90_TMA_STOREES30_S32_S32_EEEvvEEEEvNT_6ParamsE --------------------------
	.section	.nv.info._ZN7cutlass13device_kernelINS_4gemm6kernel13GemmUniversalIN4cute5tupleIJiiiiEEENS1_10collective13CollectiveMmaINS1_46MainloopSm100TmaUmmaWarpSpecializedBlockScaledILi7ELi2ELi2ENS5_IJNS4_1CILi4EEENSA_ILi1EEESC_EEEEENS5_IJNSA_ILi128EEENSA_ILi64EEENSA_ILi256EEEEEENS5_IJNS_12float_e2m1_tENS_13float_ue4m3_tEEEENS5_IJNS5_IJlSC_lEEENS4_6LayoutINS5_IJNS5_IJNS5_IJNSA_ILi32EEESB_EEEiEEENS5_IJNS5_IJNSA_ILi16EEESB_EEEiEEENS5_IJSC_iEEEEEENS5_IJST_NS5_IJNS5_IJNSA_ILi0EEESC_EEENSA_ILi512EEEEEENS5_IJSW_iEEEEEEEEEEESL_S13_NS4_8TiledMMAINS4_8MMA_AtomIJNS4_17SM100_MMA_MXF4_SSISJ_SJ_fSK_Li128ELi64ELi16ELNS4_4UMMA5MajorE0ELS18_0ELNS17_7ScaleInE0ELS19_0EEEEEENSN_INS5_IJSC_SC_SC_EEENS5_IJSW_SW_SW_EEEEENS5_IJNS4_10UnderscoreES1F_S1F_EEEEENS5_IJNS4_13SM90_TMA_LOADES1I_EEENS5_IJNS4_14ComposedLayoutINS4_7SwizzleILi3ELi4ELi3EEENS4_18smem_ptr_flag_bitsILi4EEENSN_INS5_IJNSA_ILi8EEESH_EEENS5_IJSH_SC_EEEEEEENSN_INS5_IJNS5_IJNS5_IJSP_SC_EEESS_EEESC_NS5_IJSC_SB_EEEEEENS5_IJNS5_IJNS5_IJSS_SY_EEESX_EEESW_NS5_IJSB_SY_EEEEEEEEEEEvNS4_8identityENS5_IJNS4_23SM90_TMA_LOAD_MULTICASTES25_EEES23_vS24_EENS_8epilogue10collective18CollectiveEpilogueINS28_23Sm100TmaWarpSpecializedILi3ELi2ELi16ELb1ELb0EEEJNS5_IJSG_SG_SH_EEENS5_IJNSN_ISG_SC_EENSN_INS5_IJSR_NSA_ILi2EEEEEENS5_IJSC_SO_EEEEEEEENS_10bfloat16_tESM_S2K_SM_NS28_6fusion15FusionCallbacksIS2C_NS2L_17LinearCombinationIS2K_fS2K_fLNS_15FloatRoundStyleE2EEES2D_S2J_JEEENS4_5SM1004TMEM4LOAD26SM100_TMEM_LOAD_32dp32b16xES1I_NS1K_INS1L_ILi1ELi4ELi3EEENS1N_ILi16EEENSN_INS5_IJS1P_SR_EEENS5_IJSR_SC_EEEEEEENS4_39AutoVectorizingCopyWithAssumedAlignmentILi128EEENS4_14SM90_TMA_STOREES30_S32_S32_EEEvvEEEEvNT_6ParamsE,"",@"SHT_CUDA_INFO"
	.sectionflags	@""
	.align	4


	//----- nvinfo : EIATTR_CUDA_API_VERSION
	.align		4
        /*0000*/ 	.byte	0x04, 0x37
        /*0002*/ 	.short	(.L_31 - .L_30)
.L_30:
        /*0004*/ 	.word	0x00000082


	//----- nvinfo : EIATTR_KPARAM_INFO
	.align		4
.L_31:
        /*0008*/ 	.byte	0x04, 0x17
        /*000a*/ 	.short	(.L_33 - .L_32)
.L_32:
        /*000c*/ 	.word	0x00000000
        /*0010*/ 	.short	0x0000
        /*0012*/ 	.short	0x0000
        /*0014*/ 	.byte	0x00, 0xf0, 0x01, 0x30


	//----- nvinfo : EIATTR_AT_ENTRY_FRAGMENTS
	.align		4
.L_33:
        /*0018*/ 	.byte	0x04, 0x4f
        /*001a*/ 	.short	(.L_35 - .L_34)


	//   ....[0]....
.L_34:
        /*001c*/ 	.word	0x00000006


	//----- nvinfo : EIATTR_RESERVED_SMEM_USED
	.align		4
.L_35:
        /*0020*/ 	.byte	0x01, 0x41
	.zero		2


	//----- nvinfo : EIATTR_SPARSE_MMA_MASK
	.align		4
        /*0024*/ 	.byte	0x03, 0x50
        /*0026*/ 	.short	0x0000


	//----- nvinfo : EIATTR_TCGEN05_1CTA_USED
	.align		4
        /*0028*/ 	.byte	0x01, 0x51
	.zero		2


	//----- nvinfo : EIATTR_MAXREG_COUNT
	.align		4
        /*002c*/ 	.byte	0x03, 0x1b
        /*002e*/ 	.short	0x00ff


	//----- nvinfo : EIATTR_NUM_BARRIERS
	.align		4
        /*0030*/ 	.byte	0x02, 0x4c
        /*0032*/ 	.byte	0x07
	.zero		1


	//----- nvinfo : EIATTR_EXTERNS
	.align		4
        /*0034*/ 	.byte	0x04, 0x0f
        /*0036*/ 	.short	(.L_37 - .L_36)


	//   ....[0]....
	.align		4
.L_36:
        /*0038*/ 	.word	index@(__assertfail)


	//----- nvinfo : EIATTR_MERCURY_ISA_VERSION
	.align		4
.L_37:
        /*003c*/ 	.byte	0x03, 0x5f
        /*003e*/ 	.short	0x0101


	//----- nvinfo : EIATTR_INT_WARP_WIDE_INSTR_OFFSETS
	.align		4
        /*0040*/ 	.byte	0x04, 0x31
        /*0042*/ 	.short	(.L_39 - .L_38)


	//   ....[0]....
.L_38:
        /*0044*/ 	.word	0x00004a70


	//   ....[1]....
        /*0048*/ 	.word	0x00004aa0


	//   ....[2]....
        /*004c*/ 	.word	0x00004ac0


	//   ....[3]....
        /*0050*/ 	.word	0x00005640


	//   ....[4]....
        /*0054*/ 	.word	0x00005790


	//   ....[5]....
        /*0058*/ 	.word	0x00005840


	//   ....[6]....
        /*005c*/ 	.word	0x000058a0


	//   ....[7]....
        /*0060*/ 	.word	0x000059e0


	//   ....[8]....
        /*0064*/ 	.word	0x00005ac0


	//   ....[9]....
        /*0068*/ 	.word	0x00005b20


	//   ....[10]....
        /*006c*/ 	.word	0x00005c90


	//   ....[11]....
        /*0070*/ 	.word	0x00005d50


	//   ....[12]....
        /*0074*/ 	.word	0x00005e10


	//   ....[13]....
        /*0078*/ 	.word	0x00005f60


	//   ....[14]....
        /*007c*/ 	.word	0x00006010


	//----- nvinfo : EIATTR_COOP_GROUP_MASK_REGIDS
	.align		4
.L_39:
        /*0080*/ 	.byte	0x04, 0x29
        /*0082*/ 	.short	(.L_41 - .L_40)


	//   ....[0]....
.L_40:
        /*0084*/ 	.word	0xffffffff


	//   ....[1]....
        /*0088*/ 	.word	0xffffffff


	//   ....[2]....
        /*008c*/ 	.word	0xffffffff


	//   ....[3]....
        /*0090*/ 	.word	0xffffffff


	//   ....[4]....
        /*0094*/ 	.word	0xffffffff


	//   ....[5]....
        /*0098*/ 	.word	0xffffffff


	//   ....[6]....
        /*009c*/ 	.word	0xffffffff


	//   ....[7]....
        /*00a0*/ 	.word	0xffffffff


	//   ....[8]....
        /*00a4*/ 	.word	0xffffffff


	//   ....[9]....
        /*00a8*/ 	.word	0xffffffff


	//   ....[10]....
        /*00ac*/ 	.word	0xffffffff


	//   ....[11]....
        /*00b0*/ 	.word	0xffffffff


	//   ....[12]....
        /*00b4*/ 	.word	0xffffffff


	//   ....[13]....
        /*00b8*/ 	.word	0xffffffff


	//----- nvinfo : EIATTR_COOP_GROUP_INSTR_OFFSETS
	.align		4
.L_41:
        /*00bc*/ 	.byte	0x04, 0x28
        /*00be*/ 	.short	(.L_43 - .L_42)


	//   ....[0]....
.L_42:
        /*00c0*/ 	.word	0x00000080


	//   ....[1]....
        /*00c4*/ 	.word	0x00000550


	//   ....[2]....
        /*00c8*/ 	.word	0x00000750


	//   ....[3]....
        /*00cc*/ 	.word	0x000008d0


	//   ....[4]....
        /*00d0*/ 	.word	0x000009d0


	//   ....[5]....
        /*00d4*/ 	.word	0x00000b40


	//   ....[6]....
        /*00d8*/ 	.word	0x00000ca0


	//   ....[7]....
        /*00dc*/ 	.word	0x00000e50


	//   ....[8]....
        /*00e0*/ 	.word	0x000023d0


	//   ....[9]....
        /*00e4*/ 	.word	0x00003440


	//   ....[10]....
        /*00e8*/ 	.word	0x00003650


	//   ....[11]....
        /*00ec*/ 	.word	0x00003680


	//   ....[12]....
        /*00f0*/ 	.word	0x00004950


	//   ....[13]....
        /*00f4*/ 	.word	0x00004b80


	//----- nvinfo : EIATTR_VRC_CTA_INIT_COUNT
	.align		4
.L_43:
        /*00f8*/ 	.byte	0x02, 0x4a
        /*00fa*/ 	.byte	0x80
	.zero		1


	//----- nvinfo : EIATTR_SYSCALL_OFFSETS
	.align		4
        /*00fc*/ 	.byte	0x04, 0x46
        /*00fe*/ 	.short	(.L_45 - .L_44)


	//   ....[0]....
.L_44:
        /*0100*/ 	.word	0x00006d00


	//   ....[1]....
        /*0104*/ 	.word	0x00006df0


	//   ....[2]....
        /*0108*/ 	.word	0x000077d0


	//   ....[3]....
        /*010c*/ 	.word	0x00007940


	//   ....[4]....
        /*0110*/ 	.word	0x00008720


	//   ....[5]....
        /*0114*/ 	.word	0x00008890


	//   ....[6]....
        /*0118*/ 	.word	0x00009700


	//   ....[7]....
        /*011c*/ 	.word	0x00009870


	//   ....[8]....
        /*0120*/ 	.word	0x0000a680


	//   ....[9]....
        /*0124*/ 	.word	0x0000a7f0


	//----- nvinfo : EIATTR_MBARRIER_INSTR_OFFSETS
	.align		4
.L_45:
        /*0128*/ 	.byte	0x04, 0x39
        /*012a*/ 	.short	(.L_47 - .L_46)


	//   ....[0]....
.L_46:
        /*012c*/ 	.word	0x00000660
        /*0130*/ 	.word	0x000000ff
        /*0134*/ 	.word	0x00000000
        /*0138*/ 	.short	0x0100
        /*013a*/ 	.byte	0x04
	.zero		1


	//   ....[1]....
        /*013c*/ 	.word	0x00000670
        /*0140*/ 	.word	0x000000ff
        /*0144*/ 	.word	0x00000038
        /*0148*/ 	.short	0x0100
        /*014a*/ 	.byte	0x04
	.zero		1


	//   ....[2]....
        /*014c*/ 	.word	0x00000680
        /*0150*/ 	.word	0x000000ff
        /*0154*/ 	.word	0x00000008
        /*0158*/ 	.short	0x0100
        /*015a*/ 	.byte	0x04
	.zero		1


	//   ....[3]....
        /*015c*/ 	.word	0x00000690
        /*0160*/ 	.word	0x000000ff
        /*0164*/ 	.word	0x00000040
        /*0168*/ 	.short	0x0100
        /*016a*/ 	.byte	0x04
	.zero		1


	//   ....[4]....
        /*016c*/ 	.word	0x000006a0
        /*0170*/ 	.word	0x000000ff
        /*0174*/ 	.word	0x00000010
        /*0178*/ 	.short	0x0100
        /*017a*/ 	.byte	0x04
	.zero		1


	//   ....[5]....
        /*017c*/ 	.word	0x000006b0
        /*0180*/ 	.word	0x000000ff
        /*0184*/ 	.word	0x00000048
        /*0188*/ 	.short	0x0100
        /*018a*/ 	.byte	0x04
	.zero		1


	//   ....[6]....
        /*018c*/ 	.word	0x000006c0
        /*0190*/ 	.word	0x000000ff
        /*0194*/ 	.word	0x00000018
        /*0198*/ 	.short	0x0100
        /*019a*/ 	.byte	0x04
	.zero		1


	//   ....[7]....
        /*019c*/ 	.word	0x000006d0
        /*01a0*/ 	.word	0x000000ff
        /*01a4*/ 	.word	0x00000050
        /*01a8*/ 	.short	0x0100
        /*01aa*/ 	.byte	0x04
	.zero		1


	//   ....[8]....
        /*01ac*/ 	.word	0x000006e0
        /*01b0*/ 	.word	0x000000ff
        /*01b4*/ 	.word	0x00000020
        /*01b8*/ 	.short	0x0100
        /*01ba*/ 	.byte	0x04
	.zero		1


	//   ....[9]....
        /*01bc*/ 	.word	0x000006f0
        /*01c0*/ 	.word	0x000000ff
        /*01c4*/ 	.word	0x00000058
        /*01c8*/ 	.short	0x0100
        /*01ca*/ 	.byte	0x04
	.zero		1


	//   ....[10]....
        /*01cc*/ 	.word	0x00000700
        /*01d0*/ 	.word	0x000000ff
        /*01d4*/ 	.word	0x00000028
        /*01d8*/ 	.short	0x0100
        /*01da*/ 	.byte	0x04
	.zero		1


	//   ....[11]....
        /*01dc*/ 	.word	0x00000710
        /*01e0*/ 	.word	0x000000ff
        /*01e4*/ 	.word	0x00000060
        /*01e8*/ 	.short	0x0100
        /*01ea*/ 	.byte	0x04
	.zero		1


	//   ....[12]....
        /*01ec*/ 	.word	0x00000720
        /*01f0*/ 	.word	0x000000ff
        /*01f4*/ 	.word	0x00000030
        /*01f8*/ 	.short	0x0100
        /*01fa*/ 	.byte	0x04
	.zero		1


	//   ....[13]....
        /*01fc*/ 	.word	0x00000730
        /*0200*/ 	.word	0x000000ff
        /*0204*/ 	.word	0x00000068
        /*0208*/ 	.short	0x0100
        /*020a*/ 	.byte	0x04
	.zero		1


	//   ....[14]....
        /*020c*/ 	.word	0x00000860
        /*0210*/ 	.word	0x000000ff
        /*0214*/ 	.word	0x00000070
        /*0218*/ 	.short	0x0100
        /*021a*/ 	.byte	0x04
	.zero		1


	//   ....[15]....
        /*021c*/ 	.word	0x00000870
        /*0220*/ 	.word	0x000000ff
        /*0224*/ 	.word	0x00000088
        /*0228*/ 	.short	0x0100
        /*022a*/ 	.byte	0x04
	.zero		1


	//   ....[16]....
        /*022c*/ 	.word	0x00000880
        /*0230*/ 	.word	0x000000ff
        /*0234*/ 	.word	0x00000078
        /*0238*/ 	.short	0x0100
        /*023a*/ 	.byte	0x04
	.zero		1


	//   ....[17]....
        /*023c*/ 	.word	0x00000890
        /*0240*/ 	.word	0x000000ff
        /*0244*/ 	.word	0x00000090
        /*0248*/ 	.short	0x0100
        /*024a*/ 	.byte	0x04
	.zero		1


	//   ....[18]....
        /*024c*/ 	.word	0x000008a0
        /*0250*/ 	.word	0x000000ff
        /*0254*/ 	.word	0x00000080
        /*0258*/ 	.short	0x0100
        /*025a*/ 	.byte	0x04
	.zero		1


	//   ....[19]....
        /*025c*/ 	.word	0x000008b0
        /*0260*/ 	.word	0x000000ff
        /*0264*/ 	.word	0x00000098
        /*0268*/ 	.short	0x0100
        /*026a*/ 	.byte	0x04
	.zero		1


	//   ....[20]....
        /*026c*/ 	.word	0x000009a0
        /*0270*/ 	.word	0x000000ff
        /*0274*/ 	.word	0x000000a0
        /*0278*/ 	.short	0x0100
        /*027a*/ 	.byte	0x06
	.zero		1


	//   ....[21]....
        /*027c*/ 	.word	0x000009b0
        /*0280*/ 	.word	0x000000ff
        /*0284*/ 	.word	0x000000a8
        /*0288*/ 	.short	0x0100
        /*028a*/ 	.byte	0x06
	.zero		1


	//   ....[22]....
        /*028c*/ 	.word	0x00000af0
        /*0290*/ 	.word	0x000000ff
        /*0294*/ 	.word	0x000000b0
        /*0298*/ 	.short	0x0100
        /*029a*/ 	.byte	0x06
	.zero		1


	//   ....[23]....
        /*029c*/ 	.word	0x00000b00
        /*02a0*/ 	.word	0x000000ff
        /*02a4*/ 	.word	0x000000c0
        /*02a8*/ 	.short	0x0100
        /*02aa*/ 	.byte	0x06
	.zero		1


	//   ....[24]....
        /*02ac*/ 	.word	0x00000b10
        /*02b0*/ 	.word	0x000000ff
        /*02b4*/ 	.word	0x000000b8
        /*02b8*/ 	.short	0x0100
        /*02ba*/ 	.byte	0x06
	.zero		1


	//   ....[25]....
        /*02bc*/ 	.word	0x00000b20
        /*02c0*/ 	.word	0x000000ff
        /*02c4*/ 	.word	0x000000c8
        /*02c8*/ 	.short	0x0100
        /*02ca*/ 	.byte	0x06
	.zero		1


	//   ....[26]....
        /*02cc*/ 	.word	0x00000c50
        /*02d0*/ 	.word	0x000000ff
        /*02d4*/ 	.word	0x000000d0
        /*02d8*/ 	.short	0x0100
        /*02da*/ 	.byte	0x04
	.zero		1


	//   ....[27]....
        /*02dc*/ 	.word	0x00000c60
        /*02e0*/ 	.word	0x000000ff
        /*02e4*/ 	.word	0x000000e0
        /*02e8*/ 	.short	0x0100
        /*02ea*/ 	.byte	0x04
	.zero		1


	//   ....[28]....
        /*02ec*/ 	.word	0x00000c70
        /*02f0*/ 	.word	0x000000ff
        /*02f4*/ 	.word	0x000000d8
        /*02f8*/ 	.short	0x0100
        /*02fa*/ 	.byte	0x04
	.zero		1


	//   ....[29]....
        /*02fc*/ 	.word	0x00000c80
        /*0300*/ 	.word	0x000000ff
        /*0304*/ 	.word	0x000000e8
        /*0308*/ 	.short	0x0100
        /*030a*/ 	.byte	0x04
	.zero		1


	//   ....[30]....
        /*030c*/ 	.word	0x00000d70
        /*0310*/ 	.word	0x000000ff
        /*0314*/ 	.word	0x000000f0
        /*0318*/ 	.short	0x0100
        /*031a*/ 	.byte	0x04
	.zero		1


	//   ....[31]....
        /*031c*/ 	.word	0x00000d80
        /*0320*/ 	.word	0x000000ff
        /*0324*/ 	.word	0x00000100
        /*0328*/ 	.short	0x0100
        /*032a*/ 	.byte	0x04
	.zero		1


	//   ....[32]....
        /*032c*/ 	.word	0x00000d90
        /*0330*/ 	.word	0x000000ff
        /*0334*/ 	.word	0x000000f8
        /*0338*/ 	.short	0x0100
        /*033a*/ 	.byte	0x04
	.zero		1


	//   ....[33]....
        /*033c*/ 	.word	0x00000da0
        /*0340*/ 	.word	0x000000ff
        /*0344*/ 	.word	0x00000108
        /*0348*/ 	.short	0x0100
        /*034a*/ 	.byte	0x04
	.zero		1


	//   ....[34]....
        /*034c*/ 	.word	0x00001970
        /*0350*/ 	.word	0x00000000
        /*0354*/ 	.word	0x00000100
        /*0358*/ 	.short	0x010a
        /*035a*/ 	.byte	0xff
	.zero		1


	//   ....[35]....
        /*035c*/ 	.word	0x000019a0
        /*0360*/ 	.word	0x00000000
        /*0364*/ 	.word	0x000000f0
        /*0368*/ 	.short	0x0101
        /*036a*/ 	.byte	0xff
	.zero		1


	//   ....[36]....
        /*036c*/ 	.word	0x00001a80
        /*0370*/ 	.word	0x000000ff
        /*0374*/ 	.word	0x00000038
        /*0378*/ 	.short	0x010a
        /*037a*/ 	.byte	0x04
	.zero		1


	//   ....[37]....
        /*037c*/ 	.word	0x00001b10
        /*0380*/ 	.word	0x000000ff
        /*0384*/ 	.word	0x00000038
        /*0388*/ 	.short	0x010a
        /*038a*/ 	.byte	0x21
	.zero		1


	//   ....[38]....
        /*038c*/ 	.word	0x00001c50
        /*0390*/ 	.word	0x000000ff
        /*0394*/ 	.word	0x00000038
        /*0398*/ 	.short	0x010a
        /*039a*/ 	.byte	0x04
	.zero		1


	//   ....[39]....
        /*039c*/ 	.word	0x00001f30
        /*03a0*/ 	.word	0x000000ff
        /*03a4*/ 	.word	0x000000a8
        /*03a8*/ 	.short	0x0101
        /*03aa*/ 	.byte	0x06
	.zero		1


	//   ....[40]....
        /*03ac*/ 	.word	0x00001f50
        /*03b0*/ 	.word	0x000000ff
        /*03b4*/ 	.word	0x00000038
        /*03b8*/ 	.short	0x010a
        /*03ba*/ 	.byte	0x04
	.zero		1


	//   ....[41]....
        /*03bc*/ 	.word	0x00001fd0
        /*03c0*/ 	.word	0x000000ff
        /*03c4*/ 	.word	0x00000038
        /*03c8*/ 	.short	0x010a
        /*03ca*/ 	.byte	0x21
	.zero		1


	//   ....[42]....
        /*03cc*/ 	.word	0x00002110
        /*03d0*/ 	.word	0x000000ff
        /*03d4*/ 	.word	0x00000038
        /*03d8*/ 	.short	0x010a
        /*03da*/ 	.byte	0x04
	.zero		1


	//   ....[43]....
        /*03dc*/ 	.word	0x00002400
        /*03e0*/ 	.word	0x00000003
        /*03e4*/ 	.word	0x000000b0
        /*03e8*/ 	.short	0x010a
        /*03ea*/ 	.byte	0xff
	.zero		1


	//   ....[44]....
        /*03ec*/ 	.word	0x00002550
        /*03f0*/ 	.word	0x00000000
        /*03f4*/ 	.word	0x00000000
        /*03f8*/ 	.short	0x0101
        /*03fa*/ 	.byte	0xff
	.zero		1


	//   ....[45]....
        /*03fc*/ 	.word	0x00002b10
        /*0400*/ 	.word	0x000000ff
        /*0404*/ 	.word	0x00000000
        /*0408*/ 	.short	0x010a
        /*040a*/ 	.byte	0x04
	.zero		1


	//   ....[46]....
        /*040c*/ 	.word	0x00002ba0
        /*0410*/ 	.word	0x000000ff
        /*0414*/ 	.word	0x00000000
        /*0418*/ 	.short	0x010a
        /*041a*/ 	.byte	0x05
	.zero		1


	//   ....[47]....
        /*041c*/ 	.word	0x00002c30
        /*0420*/ 	.word	0x000000ff
        /*0424*/ 	.word	0x00000000
        /*0428*/ 	.short	0x010a
        /*042a*/ 	.byte	0x05
	.zero		1


	//   ....[48]....
        /*042c*/ 	.word	0x00002cc0
        /*0430*/ 	.word	0x000000ff
        /*0434*/ 	.word	0x00000000
        /*0438*/ 	.short	0x010a
        /*043a*/ 	.byte	0x05
	.zero		1


	//   ....[49]....
        /*043c*/ 	.word	0x00002d50
        /*0440*/ 	.word	0x000000ff
        /*0444*/ 	.word	0x00000000
        /*0448*/ 	.short	0x010a
        /*044a*/ 	.byte	0x05
	.zero		1


	//   ....[50]....
        /*044c*/ 	.word	0x00002de0
        /*0450*/ 	.word	0x000000ff
        /*0454*/ 	.word	0x00000000
        /*0458*/ 	.short	0x010a
        /*045a*/ 	.byte	0x05
	.zero		1


	//   ....[51]....
        /*045c*/ 	.word	0x00002e80
        /*0460*/ 	.word	0x00000000
        /*0464*/ 	.word	0x00000000
        /*0468*/ 	.short	0x010a
        /*046a*/ 	.byte	0xff
	.zero		1


	//   ....[52]....
        /*046c*/ 	.word	0x00002fa0
        /*0470*/ 	.word	0x00000002
        /*0474*/ 	.word	0x000000f0
        /*0478*/ 	.short	0x010a
        /*047a*/ 	.byte	0xff
	.zero		1


	//   ....[53]....
        /*047c*/ 	.word	0x00003010
        /*0480*/ 	.word	0x00000002
        /*0484*/ 	.word	0x00000000
        /*0488*/ 	.short	0x0101
        /*048a*/ 	.byte	0xff
	.zero		1


	//   ....[54]....
        /*048c*/ 	.word	0x00003030
        /*0490*/ 	.word	0x000000ff
        /*0494*/ 	.word	0x000000c0
        /*0498*/ 	.short	0x010a
        /*049a*/ 	.byte	0x04
	.zero		1


	//   ....[55]....
        /*049c*/ 	.word	0x00003150
        /*04a0*/ 	.word	0x00000002
        /*04a4*/ 	.word	0x000000b0
        /*04a8*/ 	.short	0x010a
        /*04aa*/ 	.byte	0xff
	.zero		1


	//   ....[56]....
        /*04ac*/ 	.word	0x00003250
        /*04b0*/ 	.word	0x00000002
        /*04b4*/ 	.word	0x00000000
        /*04b8*/ 	.short	0x0101
        /*04ba*/ 	.byte	0xff
	.zero		1


	//   ....[57]....
        /*04bc*/ 	.word	0x000032e0
        /*04c0*/ 	.word	0x000000ff
        /*04c4*/ 	.word	0x000000c0
        /*04c8*/ 	.short	0x0106
        /*04ca*/ 	.byte	0x04
	.zero		1


	//   ....[58]....
        /*04cc*/ 	.word	0x00003300
        /*04d0*/ 	.word	0x000000ff
        /*04d4*/ 	.word	0x000000c0
        /*04d8*/ 	.short	0x010a
        /*04da*/ 	.byte	0x04
	.zero		1


	//   ....[59]....
        /*04dc*/ 	.word	0x00003390
        /*04e0*/ 	.word	0x000000ff
        /*04e4*/ 	.word	0x000000c0
        /*04e8*/ 	.short	0x0106
        /*04ea*/ 	.byte	0x07
	.zero		1


	//   ....[60]....
        /*04ec*/ 	.word	0x000033d0
        /*04f0*/ 	.word	0x00000000
        /*04f4*/ 	.word	0x000000c0
        /*04f8*/ 	.short	0x010a
        /*04fa*/ 	.byte	0xff
	.zero		1


	//   ....[61]....
        /*04fc*/ 	.word	0x00003a40
        /*0500*/ 	.word	0x00000002
        /*0504*/ 	.word	0x000000b0
        /*0508*/ 	.short	0x010a
        /*050a*/ 	.byte	0xff
	.zero		1


	//   ....[62]....
        /*050c*/ 	.word	0x00003b60
        /*0510*/ 	.word	0x00000000
        /*0514*/ 	.word	0x00000000
        /*0518*/ 	.short	0x0101
        /*051a*/ 	.byte	0xff
	.zero		1


	//   ....[63]....
        /*051c*/ 	.word	0x00004090
        /*0520*/ 	.word	0x000000ff
        /*0524*/ 	.word	0x00000000
        /*0528*/ 	.short	0x010a
        /*052a*/ 	.byte	0x04
	.zero		1


	//   ....[64]....
        /*052c*/ 	.word	0x000040e0
        /*0530*/ 	.word	0x000000ff
        /*0534*/ 	.word	0x000000e0
        /*0538*/ 	.short	0x010a
        /*053a*/ 	.byte	0x42
	.zero		1


	//   ....[65]....
        /*053c*/ 	.word	0x00004320
        /*0540*/ 	.word	0x000000ff
        /*0544*/ 	.word	0x00000000
        /*0548*/ 	.short	0x010a
        /*054a*/ 	.byte	0x07
	.zero		1


	//   ....[66]....
        /*054c*/ 	.word	0x00004450
        /*0550*/ 	.word	0x000000ff
        /*0554*/ 	.word	0x00000000
        /*0558*/ 	.short	0x010a
        /*055a*/ 	.byte	0x04
	.zero		1


	//   ....[67]....
        /*055c*/ 	.word	0x000048a0
        /*0560*/ 	.word	0x000000ff
        /*0564*/ 	.word	0x00000000
        /*0568*/ 	.short	0x010a
        /*056a*/ 	.byte	0x04
	.zero		1


	//   ....[68]....
        /*056c*/ 	.word	0x00004930
        /*0570*/ 	.word	0x000000ff
        /*0574*/ 	.word	0x00000000
        /*0578*/ 	.short	0x010a
        /*057a*/ 	.byte	0x04
	.zero		1


	//   ....[69]....
        /*057c*/ 	.word	0x00004e10
        /*0580*/ 	.word	0x00000008
        /*0584*/ 	.word	0x000000b0
        /*0588*/ 	.short	0x010a
        /*058a*/ 	.byte	0xff
	.zero		1


	//   ....[70]....
        /*058c*/ 	.word	0x00004f80
        /*0590*/ 	.word	0x00000000
        /*0594*/ 	.word	0x00000000
        /*0598*/ 	.short	0x0101
        /*059a*/ 	.byte	0xff
	.zero		1


	//   ....[71]....
        /*059c*/ 	.word	0x00005450
        /*05a0*/ 	.word	0x000000ff
        /*05a4*/ 	.word	0x000000a8
        /*05a8*/ 	.short	0x010a
        /*05aa*/ 	.byte	0x15
	.zero		1


	//   ....[72]....
        /*05ac*/ 	.word	0x00005620
        /*05b0*/ 	.word	0x000000ff
        /*05b4*/ 	.word	0x00000088
        /*05b8*/ 	.short	0x010a
        /*05ba*/ 	.byte	0x04
	.zero		1


	//   ....[73]....
        /*05bc*/ 	.word	0x00005860
        /*05c0*/ 	.word	0x000000ff
        /*05c4*/ 	.word	0x00000070
        /*05c8*/ 	.short	0x010b
        /*05ca*/ 	.byte	0x04
	.zero		1


	//   ....[74]....
        /*05cc*/ 	.word	0x00005870
        /*05d0*/ 	.word	0x000000ff
        /*05d4*/ 	.word	0x00000000
        /*05d8*/ 	.short	0x0101
        /*05da*/ 	.byte	0x07
	.zero		1


	//   ....[75]....
        /*05dc*/ 	.word	0x00005880
        /*05e0*/ 	.word	0x000000ff
        /*05e4*/ 	.word	0x00000088
        /*05e8*/ 	.short	0x010a
        /*05ea*/ 	.byte	0x05
	.zero		1


	//   ....[76]....
        /*05ec*/ 	.word	0x00005ae0
        /*05f0*/ 	.word	0x000000ff
        /*05f4*/ 	.word	0x00000070
        /*05f8*/ 	.short	0x010b
        /*05fa*/ 	.byte	0x05
	.zero		1


	//   ....[77]....
        /*05fc*/ 	.word	0x00005af0
        /*0600*/ 	.word	0x000000ff
        /*0604*/ 	.word	0x00000000
        /*0608*/ 	.short	0x0101
        /*060a*/ 	.byte	0x07
	.zero		1


	//   ....[78]....
        /*060c*/ 	.word	0x00005b00
        /*0610*/ 	.word	0x000000ff
        /*0614*/ 	.word	0x00000088
        /*0618*/ 	.short	0x010a
        /*061a*/ 	.byte	0x04
	.zero		1


	//   ....[79]....
        /*061c*/ 	.word	0x00005d70
        /*0620*/ 	.word	0x000000ff
        /*0624*/ 	.word	0x00000070
        /*0628*/ 	.short	0x010b
        /*062a*/ 	.byte	0x04
	.zero		1


	//   ....[80]....
        /*062c*/ 	.word	0x00005d80
        /*0630*/ 	.word	0x000000ff
        /*0634*/ 	.word	0x00000000
        /*0638*/ 	.short	0x0101
        /*063a*/ 	.byte	0x07
	.zero		1


	//   ....[81]....
        /*063c*/ 	.word	0x00005d90
        /*0640*/ 	.word	0x000000ff
        /*0644*/ 	.word	0x00000088
        /*0648*/ 	.short	0x010a
        /*064a*/ 	.byte	0x05
	.zero		1


	//   ....[82]....
        /*064c*/ 	.word	0x00006030
        /*0650*/ 	.word	0x000000ff
        /*0654*/ 	.word	0x00000070
        /*0658*/ 	.short	0x010b
        /*065a*/ 	.byte	0x05
	.zero		1


	//   ....[83]....
        /*065c*/ 	.word	0x00006040
        /*0660*/ 	.word	0x000000ff
        /*0664*/ 	.word	0x00000000
        /*0668*/ 	.short	0x0101
        /*066a*/ 	.byte	0x04
	.zero		1


	//   ....[84]....
        /*066c*/ 	.word	0x000060b0
        /*0670*/ 	.word	0x000000ff
        /*0674*/ 	.word	0x00000000
        /*0678*/ 	.short	0x010a
        /*067a*/ 	.byte	0x04
	.zero		1


	//   ....[85]....
        /*067c*/ 	.word	0x00006140
        /*0680*/ 	.word	0x000000ff
        /*0684*/ 	.word	0x00000000
        /*0688*/ 	.short	0x010a
        /*068a*/ 	.byte	0x05
	.zero		1


	//   ....[86]....
        /*068c*/ 	.word	0x000061e0
        /*0690*/ 	.word	0x00000000
        /*0694*/ 	.word	0x00000000
        /*0698*/ 	.short	0x010a
        /*069a*/ 	.byte	0xff
	.zero		1


	//   ....[87]....
        /*069c*/ 	.word	0x00006550
        /*06a0*/ 	.word	0x00000000
        /*06a4*/ 	.word	0x000000b0
        /*06a8*/ 	.short	0x010a
        /*06aa*/ 	.byte	0xff
	.zero		1


	//   ....[88]....
        /*06ac*/ 	.word	0x00006620
        /*06b0*/ 	.word	0x00000000
        /*06b4*/ 	.word	0x00000000
        /*06b8*/ 	.short	0x0101
        /*06ba*/ 	.byte	0xff
	.zero		1


	//   ....[89]....
        /*06bc*/ 	.word	0x000072e0
        /*06c0*/ 	.word	0x00000000
        /*06c4*/ 	.word	0x00000070
        /*06c8*/ 	.short	0x010a
        /*06ca*/ 	.byte	0xff
	.zero		1


	//   ....[90]....
        /*06cc*/ 	.word	0x00007350
        /*06d0*/ 	.word	0x00000068
        /*06d4*/ 	.word	0x000000d0
        /*06d8*/ 	.short	0x010a
        /*06da*/ 	.byte	0xff
	.zero		1


	//   ....[91]....
        /*06dc*/ 	.word	0x00007440
        /*06e0*/ 	.word	0x00000000
        /*06e4*/ 	.word	0x00000070
        /*06e8*/ 	.short	0x010a
        /*06ea*/ 	.byte	0xff
	.zero		1


	//   ....[92]....
        /*06ec*/ 	.word	0x00007560
        /*06f0*/ 	.word	0x00000068
        /*06f4*/ 	.word	0x000000d0
        /*06f8*/ 	.short	0x010a
        /*06fa*/ 	.byte	0xff
	.zero		1


	//   ....[93]....
        /*06fc*/ 	.word	0x000083e0
        /*0700*/ 	.word	0x00000000
        /*0704*/ 	.word	0x00000000
        /*0708*/ 	.short	0x0101
        /*070a*/ 	.byte	0xff
	.zero		1


	//   ....[94]....
        /*070c*/ 	.word	0x000083f0
        /*0710*/ 	.word	0x00000014
        /*0714*/ 	.word	0x00000070
        /*0718*/ 	.short	0x010a
        /*071a*/ 	.byte	0xff
	.zero		1


	//   ....[95]....
        /*071c*/ 	.word	0x000084b0
        /*0720*/ 	.word	0x00000014
        /*0724*/ 	.word	0x00000070
        /*0728*/ 	.short	0x010a
        /*072a*/ 	.byte	0xff
	.zero		1


	//   ....[96]....
        /*072c*/ 	.word	0x00009390
        /*0730*/ 	.word	0x0000002e
        /*0734*/ 	.word	0x00000000
        /*0738*/ 	.short	0x0101
        /*073a*/ 	.byte	0xff
	.zero		1


	//   ....[97]....
        /*073c*/ 	.word	0x000093d0
        /*0740*/ 	.word	0x00000015
        /*0744*/ 	.word	0x00000070
        /*0748*/ 	.short	0x010a
        /*074a*/ 	.byte	0xff
	.zero		1


	//   ....[98]....
        /*074c*/ 	.word	0x000094a0
        /*0750*/ 	.word	0x00000015
        /*0754*/ 	.word	0x00000070
        /*0758*/ 	.short	0x010a
        /*075a*/ 	.byte	0xff
	.zero		1


	//   ....[99]....
        /*075c*/ 	.word	0x0000a390
        /*0760*/ 	.word	0x0000002e
        /*0764*/ 	.word	0x00000000
        /*0768*/ 	.short	0x0101
        /*076a*/ 	.byte	0xff
	.zero		1


	//   ....[100]....
        /*076c*/ 	.word	0x0000a3b0
        /*0770*/ 	.word	0x00000002
        /*0774*/ 	.word	0x00000070
        /*0778*/ 	.short	0x010a
        /*077a*/ 	.byte	0xff
	.zero		1


	//   ....[101]....
        /*077c*/ 	.word	0x0000a460
        /*0780*/ 	.word	0x00000002
        /*0784*/ 	.word	0x00000070
        /*0788*/ 	.short	0x010a
        /*078a*/ 	.byte	0xff
	.zero		1


	//   ....[102]....
        /*078c*/ 	.word	0x0000ad00
        /*0790*/ 	.word	0x000000ff
        /*0794*/ 	.word	0x00000000
        /*0798*/ 	.short	0x0101
        /*079a*/ 	.byte	0x04
	.zero		1


	//   ....[103]....
        /*079c*/ 	.word	0x0000b360
        /*07a0*/ 	.word	0x00000000
        /*07a4*/ 	.word	0x00000000
        /*07a8*/ 	.short	0x0101
        /*07aa*/ 	.byte	0xff
	.zero		1


	//   ....[104]....
        /*07ac*/ 	.word	0x0000b610
        /*07b0*/ 	.word	0x000000ff
        /*07b4*/ 	.word	0x00000000
        /*07b8*/ 	.short	0x0101
        /*07ba*/ 	.byte	0x04
	.zero		1


	//   ....[105]....
        /*07bc*/ 	.word	0x0000b630
        /*07c0*/ 	.word	0x00000000
        /*07c4*/ 	.word	0x00000100
        /*07c8*/ 	.short	0x010a
        /*07ca*/ 	.byte	0xff
	.zero		1


	//   ....[106]....
        /*07cc*/ 	.word	0x0000b690
        /*07d0*/ 	.word	0x00000000
        /*07d4*/ 	.word	0x00000038
        /*07d8*/ 	.short	0x010a
        /*07da*/ 	.byte	0xff
	.zero		1


	//   ....[107]....
        /*07dc*/ 	.word	0x0000b6f0
        /*07e0*/ 	.word	0x00000000
        /*07e4*/ 	.word	0x00000038
        /*07e8*/ 	.short	0x010a
        /*07ea*/ 	.byte	0xff
	.zero		1


	//   ....[108]....
        /*07ec*/ 	.word	0x0000b740
        /*07f0*/ 	.word	0x00000003
        /*07f4*/ 	.word	0x000000b0
        /*07f8*/ 	.short	0x010a
        /*07fa*/ 	.byte	0xff
	.zero		1


	//   ....[109]....
        /*07fc*/ 	.word	0x0000b7a0
        /*0800*/ 	.word	0x00000000
        /*0804*/ 	.word	0x00000000
        /*0808*/ 	.short	0x010a
        /*080a*/ 	.byte	0xff
	.zero		1


	//   ....[110]....
        /*080c*/ 	.word	0x0000b800
        /*0810*/ 	.word	0x00000000
        /*0814*/ 	.word	0x00000000
        /*0818*/ 	.short	0x010a
        /*081a*/ 	.byte	0xff
	.zero		1


	//   ....[111]....
        /*081c*/ 	.word	0x0000b860
        /*0820*/ 	.word	0x00000000
        /*0824*/ 	.word	0x00000000
        /*0828*/ 	.short	0x010a
        /*082a*/ 	.byte	0xff
	.zero		1


	//   ....[112]....
        /*082c*/ 	.word	0x0000b8c0
        /*0830*/ 	.word	0x00000000
        /*0834*/ 	.word	0x00000000
        /*0838*/ 	.short	0x010a
        /*083a*/ 	.byte	0xff
	.zero		1


	//   ....[113]....
        /*083c*/ 	.word	0x0000b920
        /*0840*/ 	.word	0x00000000
        /*0844*/ 	.word	0x00000000
        /*0848*/ 	.short	0x010a
        /*084a*/ 	.byte	0xff
	.zero		1


	//   ....[114]....
        /*084c*/ 	.word	0x0000b980
        /*0850*/ 	.word	0x00000000
        /*0854*/ 	.word	0x00000000
        /*0858*/ 	.short	0x010a
        /*085a*/ 	.byte	0xff
	.zero		1


	//   ....[115]....
        /*085c*/ 	.word	0x0000b9d0
        /*0860*/ 	.word	0x00000002
        /*0864*/ 	.word	0x000000f0
        /*0868*/ 	.short	0x010a
        /*086a*/ 	.byte	0xff
	.zero		1


	//   ....[116]....
        /*086c*/ 	.word	0x0000ba30
        /*0870*/ 	.word	0x00000002
        /*0874*/ 	.word	0x000000c0
        /*0878*/ 	.short	0x010a
        /*087a*/ 	.byte	0xff
	.zero		1


	//   ....[117]....
        /*087c*/ 	.word	0x0000ba80
        /*0880*/ 	.word	0x00000002
        /*0884*/ 	.word	0x000000b0
        /*0888*/ 	.short	0x010a
        /*088a*/ 	.byte	0xff
	.zero		1


	//   ....[118]....
        /*088c*/ 	.word	0x0000bae0
        /*0890*/ 	.word	0x00000000
        /*0894*/ 	.word	0x000000c0
        /*0898*/ 	.short	0x010a
        /*089a*/ 	.byte	0xff
	.zero		1


	//   ....[119]....
        /*089c*/ 	.word	0x0000bb30
        /*08a0*/ 	.word	0x00000002
        /*08a4*/ 	.word	0x000000b0
        /*08a8*/ 	.short	0x010a
        /*08aa*/ 	.byte	0xff
	.zero		1


	//   ....[120]....
        /*08ac*/ 	.word	0x0000bb90
        /*08b0*/ 	.word	0x00000000
        /*08b4*/ 	.word	0x000000e0
        /*08b8*/ 	.short	0x010a
        /*08ba*/ 	.byte	0xff
	.zero		1


	//   ....[121]....
        /*08bc*/ 	.word	0x0000bbf0
        /*08c0*/ 	.word	0x00000000
        /*08c4*/ 	.word	0x00000000
        /*08c8*/ 	.short	0x010a
        /*08ca*/ 	.byte	0xff
	.zero		1


	//   ....[122]....
        /*08cc*/ 	.word	0x0000bc50
        /*08d0*/ 	.word	0x00000000
        /*08d4*/ 	.word	0x00000000
        /*08d8*/ 	.short	0x010a
        /*08da*/ 	.byte	0xff
	.zero		1


	//   ....[123]....
        /*08dc*/ 	.word	0x0000bcb0
        /*08e0*/ 	.word	0x00000000
        /*08e4*/ 	.word	0x00000000
        /*08e8*/ 	.short	0x010a
        /*08ea*/ 	.byte	0xff
	.zero		1


	//   ....[124]....
        /*08ec*/ 	.word	0x0000bd00
        /*08f0*/ 	.word	0x00000008
        /*08f4*/ 	.word	0x000000b0
        /*08f8*/ 	.short	0x010a
        /*08fa*/ 	.byte	0xff
	.zero		1


	//   ....[125]....
        /*08fc*/ 	.word	0x0000bd60
        /*0900*/ 	.word	0x00000000
        /*0904*/ 	.word	0x000000a8
        /*0908*/ 	.short	0x010a
        /*090a*/ 	.byte	0xff
	.zero		1


	//   ....[126]....
        /*090c*/ 	.word	0x0000bdc0
        /*0910*/ 	.word	0x00000000
        /*0914*/ 	.word	0x00000088
        /*0918*/ 	.short	0x010a
        /*091a*/ 	.byte	0xff
	.zero		1


	//   ....[127]....
        /*091c*/ 	.word	0x0000be20
        /*0920*/ 	.word	0x00000000
        /*0924*/ 	.word	0x00000088
        /*0928*/ 	.short	0x010a
        /*092a*/ 	.byte	0xff
	.zero		1


	//   ....[128]....
        /*092c*/ 	.word	0x0000be80
        /*0930*/ 	.word	0x00000000
        /*0934*/ 	.word	0x00000088
        /*0938*/ 	.short	0x010a
        /*093a*/ 	.byte	0xff
	.zero		1


	//   ....[129]....
        /*093c*/ 	.word	0x0000bee0
        /*0940*/ 	.word	0x00000002
        /*0944*/ 	.word	0x00000088
        /*0948*/ 	.short	0x010a
        /*094a*/ 	.byte	0xff
	.zero		1


	//   ....[130]....
        /*094c*/ 	.word	0x0000bf40
        /*0950*/ 	.word	0x00000000
        /*0954*/ 	.word	0x00000000
        /*0958*/ 	.short	0x010a
        /*095a*/ 	.byte	0xff
	.zero		1


	//   ....[131]....
        /*095c*/ 	.word	0x0000bfa0
        /*0960*/ 	.word	0x00000000
        /*0964*/ 	.word	0x00000000
        /*0968*/ 	.short	0x010a
        /*096a*/ 	.byte	0xff
	.zero		1


	//   ....[132]....
        /*096c*/ 	.word	0x0000bff0
        /*0970*/ 	.word	0x00000000
        /*0974*/ 	.word	0x000000b0
        /*0978*/ 	.short	0x010a
        /*097a*/ 	.byte	0xff
	.zero		1


	//   ....[133]....
        /*097c*/ 	.word	0x0000c040
        /*0980*/ 	.word	0x00000000
        /*0984*/ 	.word	0x00000070
        /*0988*/ 	.short	0x010a
        /*098a*/ 	.byte	0xff
	.zero		1


	//   ....[134]....
        /*098c*/ 	.word	0x0000c090
        /*0990*/ 	.word	0x00000068
        /*0994*/ 	.word	0x000000d0
        /*0998*/ 	.short	0x010a
        /*099a*/ 	.byte	0xff
	.zero		1


	//   ....[135]....
        /*099c*/ 	.word	0x0000c0e0
        /*09a0*/ 	.word	0x00000014
        /*09a4*/ 	.word	0x00000070
        /*09a8*/ 	.short	0x010a
        /*09aa*/ 	.byte	0xff
	.zero		1


	//   ....[136]....
        /*09ac*/ 	.word	0x0000c130
        /*09b0*/ 	.word	0x00000015
        /*09b4*/ 	.word	0x00000070
        /*09b8*/ 	.short	0x010a
        /*09ba*/ 	.byte	0xff
	.zero		1


	//   ....[137]....
        /*09bc*/ 	.word	0x0000c180
        /*09c0*/ 	.word	0x00000002
        /*09c4*/ 	.word	0x00000070
        /*09c8*/ 	.short	0x010a
        /*09ca*/ 	.byte	0xff
	.zero		1


	//----- nvinfo : EIATTR_NUM_MBARRIERS
	.align		4
.L_47:
        /*09cc*/ 	.byte	0x03, 0x38
        /*09ce*/ 	.short	0x0022


	//----- nvinfo : EIATTR_EXIT_INSTR_OFFSETS
	.align		4
        /*09d0*/ 	.byte	0x04, 0x1c
        /*09d2*/ 	.short	(.L_49 - .L_48)


	//   ....[0]....
.L_48:
        /*09d4*/ 	.word	0x00002eb0


	//   ....[1]....
        /*09d8*/ 	.word	0x000033a0


	//   ....[2]....
        /*09dc*/ 	.word	0x00003400


	//   ....[3]....
        /*09e0*/ 	.word	0x00004b90


	//   ....[4]....
        /*09e4*/ 	.word	0x00006210


	//   ....[5]....
        /*09e8*/ 	.word	0x00006250


	//   ....[6]....
        /*09ec*/ 	.word	0x0000b500


	//   ....[7]....
        /*09f0*/ 	.word	0x0000b580


	//   ....[8]....
        /*09f4*/ 	.word	0x0000b5b0


	//   ....[9]....
        /*09f8*/ 	.word	0x0000b620


	//----- nvinfo : EIATTR_MAX_THREADS
	.align		4
.L_49:
        /*09fc*/ 	.byte	0x04, 0x05
        /*09fe*/ 	.short	(.L_51 - .L_50)
.L_50:
        /*0a00*/ 	.word	0x00000100
        /*0a04*/ 	.word	0x00000001
        /*0a08*/ 	.word	0x00000001


	//----- nvinfo : EIATTR_CRS_STACK_SIZE
	.align		4
.L_51:
        /*0a0c*/ 	.byte	0x04, 0x1e
        /*0a0e*/ 	.short	(.L_53 - .L_52)
.L_52:
        /*0a10*/ 	.word	0x00000000


	//----- nvinfo : EIATTR_CBANK_PARAM_SIZE
	.align		4
.L_53:
        /*0a14*/ 	.byte	0x03, 0x19
        /*0a16*/ 	.short	0x0c00


	//----- nvinfo : EIATTR_PARAM_CBANK
	.align		4
        /*0a18*/ 	.byte	0x04, 0x0a
        /*0a1a*/ 	.short	(.L_55 - .L_54)
	.align		4
.L_54:
        /*0a1c*/ 	.word	index@(.nv.constant0._ZN7cutlass13device_kernelINS_4gemm6kernel13GemmUniversalIN4cute5tupleIJiiiiEEENS1_10collective13CollectiveMmaINS1_46MainloopSm100TmaUmmaWarpSpecializedBlockScaledILi7ELi2ELi2ENS5_IJNS4_1CILi4EEENSA_ILi1EEESC_EEEEENS5_IJNSA_ILi128EEENSA_ILi64EEENSA_ILi256EEEEEENS5_IJNS_12float_e2m1_tENS_13float_ue4m3_tEEEENS5_IJNS5_IJlSC_lEEENS4_6LayoutINS5_IJNS5_IJNS5_IJNSA_ILi32EEESB_EEEiEEENS5_IJNS5_IJNSA_ILi16EEESB_EEEiEEENS5_IJSC_iEEEEEENS5_IJST_NS5_IJNS5_IJNSA_ILi0EEESC_EEENSA_ILi512EEEEEENS5_IJSW_iEEEEEEEEEEESL_S13_NS4_8TiledMMAINS4_8MMA_AtomIJNS4_17SM100_MMA_MXF4_SSISJ_SJ_fSK_Li128ELi64ELi16ELNS4_4UMMA5MajorE0ELS18_0ELNS17_7ScaleInE0ELS19_0EEEEEENSN_INS5_IJSC_SC_SC_EEENS5_IJSW_SW_SW_EEEEENS5_IJNS4_10UnderscoreES1F_S1F_EEEEENS5_IJNS4_13SM90_TMA_LOADES1I_EEENS5_IJNS4_14ComposedLayoutINS4_7SwizzleILi3ELi4ELi3EEENS4_18smem_ptr_flag_bitsILi4EEENSN_INS5_IJNSA_ILi8EEESH_EEENS5_IJSH_SC_EEEEEEENSN_INS5_IJNS5_IJNS5_IJSP_SC_EEESS_EEESC_NS5_IJSC_SB_EEEEEENS5_IJNS5_IJNS5_IJSS_SY_EEESX_EEESW_NS5_IJSB_SY_EEEEEEEEEEEvNS4_8identityENS5_IJNS4_23SM90_TMA_LOAD_MULTICASTES25_EEES23_vS24_EENS_8epilogue10collective18CollectiveEpilogueINS28_23Sm100TmaWarpSpecializedILi3ELi2ELi16ELb1ELb0EEEJNS5_IJSG_SG_SH_EEENS5_IJNSN_ISG_SC_EENSN_INS5_IJSR_NSA_ILi2EEEEEENS5_IJSC_SO_EEEEEEEENS_10bfloat16_tESM_S2K_SM_NS28_6fusion15FusionCallbacksIS2C_NS2L_17LinearCombinationIS2K_fS2K_fLNS_15FloatRoundStyleE2EEES2D_S2J_JEEENS4_5SM1004TMEM4LOAD26SM100_TMEM_LOAD_32dp32b16xES1I_NS1K_INS1L_ILi1ELi4ELi3EEENS1N_ILi16EEENSN_INS5_IJS1P_SR_EEENS5_IJSR_SC_EEEEEEENS4_39AutoVectorizingCopyWithAssumedAlignmentILi128EEENS4_14SM90_TMA_STOREES30_S32_S32_EEEvvEEEEvNT_6ParamsE)
        /*0a20*/ 	.short	0x0380
        /*0a22*/ 	.short	0x0c00


	//----- nvinfo : EIATTR_SW_WAR
	.align		4
.L_55:
        /*0a24*/ 	.byte	0x04, 0x36
        /*0a26*/ 	.short	(.L_57 - .L_56)
.L_56:
        /*0a28*/ 	.word	0x00000008
.L_57:


//--------------------- .nv.callgraph             --------------------------
	.section	.nv.callgraph,"",@"SHT_CUDA_CALLGRAPH"
	.align	4
	.sectionentsize	8
	.align		4
        /*0000*/ 	.word	0x00000000
	.align		4
        /*0004*/ 	.word	0xffffffff
	.align		4
        /*0008*/ 	.word	index@(_ZN7cutlass13device_kernelINS_4gemm6kernel13GemmUniversalIN4cute5tupleIJiiiiEEENS1_10collective13CollectiveMmaINS1_46MainloopSm100TmaUmmaWarpSpecializedBlockScaledILi7ELi2ELi2ENS5_IJNS4_1CILi4EEENSA_ILi1EEESC_EEEEENS5_IJNSA_ILi128EEENSA_ILi64EEENSA_ILi256EEEEEENS5_IJNS_12float_e2m1_tENS_13float_ue4m3_tEEEENS5_IJNS5_IJlSC_lEEENS4_6LayoutINS5_IJNS5_IJNS5_IJNSA_ILi32EEESB_EEEiEEENS5_IJNS5_IJNSA_ILi16EEESB_EEEiEEENS5_IJSC_iEEEEEENS5_IJST_NS5_IJNS5_IJNSA_ILi0EEESC_EEENSA_ILi512EEEEEENS5_IJSW_iEEEEEEEEEEESL_S13_NS4_8TiledMMAINS4_8MMA_AtomIJNS4_17SM100_MMA_MXF4_SSISJ_SJ_fSK_Li128ELi64ELi16ELNS4_4UMMA5MajorE0ELS18_0ELNS17_7ScaleInE0ELS19_0EEEEEENSN_INS5_IJSC_SC_SC_EEENS5_IJSW_SW_SW_EEEEENS5_IJNS4_10UnderscoreES1F_S1F_EEEEENS5_IJNS4_13SM90_TMA_LOADES1I_EEENS5_IJNS4_14ComposedLayoutINS4_7SwizzleILi3ELi4ELi3EEENS4_18smem_ptr_flag_bitsILi4EEENSN_INS5_IJNSA_ILi8EEESH_EEENS5_IJSH_SC_EEEEEEENSN_INS5_IJNS5_IJNS5_IJSP_SC_EEESS_EEESC_NS5_IJSC_SB_EEEEEENS5_IJNS5_IJNS5_IJSS_SY_EEESX_EEESW_NS5_IJSB_SY_EEEEEEEEEEEvNS4_8identityENS5_IJNS4_23SM90_TMA_LOAD_MULTICASTES25_EEES23_vS24_EENS_8epilogue10collective18CollectiveEpilogueINS28_23Sm100TmaWarpSpecializedILi3ELi2ELi16ELb1ELb0EEEJNS5_IJSG_SG_SH_EEENS5_IJNSN_ISG_SC_EENSN_INS5_IJSR_NSA_ILi2EEEEEENS5_IJSC_SO_EEEEEEEENS_10bfloat16_tESM_S2K_SM_NS28_6fusion15FusionCallbacksIS2C_NS2L_17LinearCombinationIS2K_fS2K_fLNS_15FloatRoundStyleE2EEES2D_S2J_JEEENS4_5SM1004TMEM4LOAD26SM100_TMEM_LOAD_32dp32b16xES1I_NS1K_INS1L_ILi1ELi4ELi3EEENS1N_ILi16EEENSN_INS5_IJS1P_SR_EEENS5_IJSR_SC_EEEEEEENS4_39AutoVectorizingCopyWithAssumedAlignmentILi128EEENS4_14SM90_TMA_STOREES30_S32_S32_EEEvvEEEEvNT_6ParamsE)
	.align		4
        /*000c*/ 	.word	index@(__assertfail)
	.align		4
        /*0010*/ 	.word	0x00000000
	.align		4
        /*0014*/ 	.word	0xfffffffe
	.align		4
        /*0018*/ 	.word	0x00000000
	.align		4
        /*001c*/ 	.word	0xfffffffd
	.align		4
        /*0020*/ 	.word	0x00000000
	.align		4
        /*0024*/ 	.word	0xfffffffc


//--------------------- .nv.constant4             --------------------------
	.section	.nv.constant4,"a",@progbits
	.align	8
	.align		8
.nv.constant4:
        /*0000*/ 	.dword	__assertfail
	.align		8
        /*0008*/ 	.dword	__unnamed_1
	.align		8
        /*0010*/ 	.dword	__unnamed_2
	.align		8
        /*0018*/ 	.dword	_ZN40_INTERNAL_c476ba8f_4_k_cu_ea6755a1_385944cuda3std3__45__cpo5beginE
	.align		8
        /*0020*/ 	.dword	_ZN40_INTERNAL_c476ba8f_4_k_cu_ea6755a1_385944cuda3std3__45__cpo3endE
	.align		8
        /*0028*/ 	.dword	_ZN40_INTERNAL_c476ba8f_4_k_cu_ea6755a1_385944cuda3std3__45__cpo6cbeginE
	.align		8
        /*0030*/ 	.dword	_ZN40_INTERNAL_c476ba8f_4_k_cu_ea6755a1_385944cuda3std3__45__cpo4cendE
	.align		8
        /*0038*/ 	.dword	_ZN40_INTERNAL_c476ba8f_4_k_cu_ea6755a1_385944cuda3std3__442_GLOBAL__N__c476ba8f_4_k_cu_ea6755a1_385946ignoreE
	.align		8
        /*0040*/ 	.dword	_ZN40_INTERNAL_c476ba8f_4_k_cu_ea6755a1_385944cuda3std3__419piecewise_constructE
	.align		8
        /*0048*/ 	.dword	_ZN40_INTERNAL_c476ba8f_4_k_cu_ea6755a1_385944cuda3std3__48in_placeE
	.align		8
        /*0050*/ 	.dword	_ZN40_INTERNAL_c476ba8f_4_k_cu_ea6755a1_385944cuda3std6ranges3__45__cpo4swapE
	.align		8
        /*0058*/ 	.dword	_ZN40_INTERNAL_c476ba8f_4_k_cu_ea6755a1_385944cuda3std6ranges3__45__cpo9iter_moveE
	.align		8
        /*0060*/ 	.dword	_ZN40_INTERNAL_c476ba8f_4_k_cu_ea6755a1_385944cute7productE
	.align		8
        /*0068*/ 	.dword	_ZN40_INTERNAL_c476ba8f_4_k_cu_ea6755a1_385944cute1_E
	.align		8
        /*0070*/ 	.dword	$str$25
	.align		8
        /*0078*/ 	.dword	$str$26
	.align		8
        /*0080*/ 	.dword	$str$29
	.align		8
        /*0088*/ 	.dword	$str$30


//--------------------- .text._ZN7cutlass13device_kernelINS_4gemm6kernel13GemmUniversalIN4cute5tupleIJiiiiEEENS1_10collective13CollectiveMmaINS1_46MainloopSm100TmaUmmaWarpSpecializedBlockScaledILi7ELi2ELi2ENS5_IJNS4_1CILi4EEENSA_ILi1EEESC_EEEEENS5_IJNSA_ILi128EEENSA_ILi64EEENSA_ILi256EEEEEENS5_IJNS_12float_e2m1_tENS_13float_ue4m3_tEEEENS5_IJNS5_IJlSC_lEEENS4_6LayoutINS5_IJNS5_IJNS5_IJNSA_ILi32EEESB_EEEiEEENS5_IJNS5_IJNSA_ILi16EEESB_EEEiEEENS5_IJSC_iEEEEEENS5_IJST_NS5_IJNS5_IJNSA_ILi0EEESC_EEENSA_ILi512EEEEEENS5_IJSW_iEEEEEEEEEEESL_S13_NS4_8TiledMMAINS4_8MMA_AtomIJNS4_17SM100_MMA_MXF4_SSISJ_SJ_fSK_Li128ELi64ELi16ELNS4_4UMMA5MajorE0ELS18_0ELNS17_7ScaleInE0ELS19_0EEEEEENSN_INS5_IJSC_SC_SC_EEENS5_IJSW_SW_SW_EEEEENS5_IJNS4_10UnderscoreES1F_S1F_EEEEENS5_IJNS4_13SM90_TMA_LOADES1I_EEENS5_IJNS4_14ComposedLayoutINS4_7SwizzleILi3ELi4ELi3EEENS4_18smem_ptr_flag_bitsILi4EEENSN_INS5_IJNSA_ILi8EEESH_EEENS5_IJSH_SC_EEEEEEENSN_INS5_IJNS5_IJNS5_IJSP_SC_EEESS_EEESC_NS5_IJSC_SB_EEEEEENS5_IJNS5_IJNS5_IJSS_SY_EEESX_EEESW_NS5_IJSB_SY_EEEEEEEEEEEvNS4_8identityENS5_IJNS4_23SM90_TMA_LOAD_MULTICASTES25_EEES23_vS24_EENS_8epilogue10collective18CollectiveEpilogueINS28_23Sm100TmaWarpSpecializedILi3ELi2ELi16ELb1ELb0EEEJNS5_IJSG_SG_SH_EEENS5_IJNSN_ISG_SC_EENSN_INS5_IJSR_NSA_ILi2EEEEEENS5_IJSC_SO_EEEEEEEENS_10bfloat16_tESM_S2K_SM_NS28_6fusion15FusionCallbacksIS2C_NS2L_17LinearCombinationIS2K_fS2K_fLNS_15FloatRoundStyleE2EEES2D_S2J_JEEENS4_5SM1004TMEM4LOAD26SM100_TMEM_LOAD_32dp32b16xES1I_NS1K_INS1L_ILi1ELi4ELi3EEENS1N_ILi16EEENSN_INS5_IJS1P_SR_EEENS5_IJSR_SC_EEEEEEENS4_39AutoVectorizingCopyWithAssumedAlignmentILi128EEENS4_14SM90_TMA_STOREES30_S32_S32_EEEvvEEEEvNT_6ParamsE --------------------------
	.section	.text._ZN7cutlass13device_kernelINS_4gemm6kernel13GemmUniversalIN4cute5tupleIJiiiiEEENS1_10collective13CollectiveMmaINS1_46MainloopSm100TmaUmmaWarpSpecializedBlockScaledILi7ELi2ELi2ENS5_IJNS4_1CILi4EEENSA_ILi1EEESC_EEEEENS5_IJNSA_ILi128EEENSA_ILi64EEENSA_ILi256EEEEEENS5_IJNS_12float_e2m1_tENS_13float_ue4m3_tEEEENS5_IJNS5_IJlSC_lEEENS4_6LayoutINS5_IJNS5_IJNS5_IJNSA_ILi32EEESB_EEEiEEENS5_IJNS5_IJNSA_ILi16EEESB_EEEiEEENS5_IJSC_iEEEEEENS5_IJST_NS5_IJNS5_IJNSA_ILi0EEESC_EEENSA_ILi512EEEEEENS5_IJSW_iEEEEEEEEEEESL_S13_NS4_8TiledMMAINS4_8MMA_AtomIJNS4_17SM100_MMA_MXF4_SSISJ_SJ_fSK_Li128ELi64ELi16ELNS4_4UMMA5MajorE0ELS18_0ELNS17_7ScaleInE0ELS19_0EEEEEENSN_INS5_IJSC_SC_SC_EEENS5_IJSW_SW_SW_EEEEENS5_IJNS4_10UnderscoreES1F_S1F_EEEEENS5_IJNS4_13SM90_TMA_LOADES1I_EEENS5_IJNS4_14ComposedLayoutINS4_7SwizzleILi3ELi4ELi3EEENS4_18smem_ptr_flag_bitsILi4EEENSN_INS5_IJNSA_ILi8EEESH_EEENS5_IJSH_SC_EEEEEEENSN_INS5_IJNS5_IJNS5_IJSP_SC_EEESS_EEESC_NS5_IJSC_SB_EEEEEENS5_IJNS5_IJNS5_IJSS_SY_EEESX_EEESW_NS5_IJSB_SY_EEEEEEEEEEEvNS4_8identityENS5_IJNS4_23SM90_TMA_LOAD_MULTICASTES25_EEES23_vS24_EENS_8epilogue10collective18CollectiveEpilogueINS28_23Sm100TmaWarpSpecializedILi3ELi2ELi16ELb1ELb0EEEJNS5_IJSG_SG_SH_EEENS5_IJNSN_ISG_SC_EENSN_INS5_IJSR_NSA_ILi2EEEEEENS5_IJSC_SO_EEEEEEEENS_10bfloat16_tESM_S2K_SM_NS28_6fusion15FusionCallbacksIS2C_NS2L_17LinearCombinationIS2K_fS2K_fLNS_15FloatRoundStyleE2EEES2D_S2J_JEEENS4_5SM1004TMEM4LOAD26SM100_TMEM_LOAD_32dp32b16xES1I_NS1K_INS1L_ILi1ELi4ELi3EEENS1N_ILi16EEENSN_INS5_IJS1P_SR_EEENS5_IJSR_SC_EEEEEEENS4_39AutoVectorizingCopyWithAssumedAlignmentILi128EEENS4_14SM90_TMA_STOREES30_S32_S32_EEEvvEEEEvNT_6ParamsE,"ax",@progbits
	.align	128
.text._ZN7cutlass13device_kernelINS_4gemm6kernel13GemmUniversalIN4cute5tupleIJiiiiEEENS1_10collective13CollectiveMmaINS1_46MainloopSm100TmaUmmaWarpSpecializedBlockScaledILi7ELi2ELi2ENS5_IJNS4_1CILi4EEENSA_ILi1EEESC_EEEEENS5_IJNSA_ILi128EEENSA_ILi64EEENSA_ILi256EEEEEENS5_IJNS_12float_e2m1_tENS_13float_ue4m3_tEEEENS5_IJNS5_IJlSC_lEEENS4_6LayoutINS5_IJNS5_IJNS5_IJNSA_ILi32EEESB_EEEiEEENS5_IJNS5_IJNSA_ILi16EEESB_EEEiEEENS5_IJSC_iEEEEEENS5_IJST_NS5_IJNS5_IJNSA_ILi0EEESC_EEENSA_ILi512EEEEEENS5_IJSW_iEEEEEEEEEEESL_S13_NS4_8TiledMMAINS4_8MMA_AtomIJNS4_17SM100_MMA_MXF4_SSISJ_SJ_fSK_Li128ELi64ELi16ELNS4_4UMMA5MajorE0ELS18_0ELNS17_7ScaleInE0ELS19_0EEEEEENSN_INS5_IJSC_SC_SC_EEENS5_IJSW_SW_SW_EEEEENS5_IJNS4_10UnderscoreES1F_S1F_EEEEENS5_IJNS4_13SM90_TMA_LOADES1I_EEENS5_IJNS4_14ComposedLayoutINS4_7SwizzleILi3ELi4ELi3EEENS4_18smem_ptr_flag_bitsILi4EEENSN_INS5_IJNSA_ILi8EEESH_EEENS5_IJSH_SC_EEEEEEENSN_INS5_IJNS5_IJNS5_IJSP_SC_EEESS_EEESC_NS5_IJSC_SB_EEEEEENS5_IJNS5_IJNS5_IJSS_SY_EEESX_EEESW_NS5_IJSB_SY_EEEEEEEEEEEvNS4_8identityENS5_IJNS4_23SM90_TMA_LOAD_MULTICASTES25_EEES23_vS24_EENS_8epilogue10collective18CollectiveEpilogueINS28_23Sm100TmaWarpSpecializedILi3ELi2ELi16ELb1ELb0EEEJNS5_IJSG_SG_SH_EEENS5_IJNSN_ISG_SC_EENSN_INS5_IJSR_NSA_ILi2EEEEEENS5_IJSC_SO_EEEEEEEENS_10bfloat16_tESM_S2K_SM_NS28_6fusion15FusionCallbacksIS2C_NS2L_17LinearCombinationIS2K_fS2K_fLNS_15FloatRoundStyleE2EEES2D_S2J_JEEENS4_5SM1004TMEM4LOAD26SM100_TMEM_LOAD_32dp32b16xES1I_NS1K_INS1L_ILi1ELi4ELi3EEENS1N_ILi16EEENSN_INS5_IJS1P_SR_EEENS5_IJSR_SC_EEEEEEENS4_39AutoVectorizingCopyWithAssumedAlignmentILi128EEENS4_14SM90_TMA_STOREES30_S32_S32_EEEvvEEEEvNT_6ParamsE:
        .type           _ZN7cutlass13device_kernelINS_4gemm6kernel13GemmUniversalIN4cute5tupleIJiiiiEEENS1_10collective13CollectiveMmaINS1_46MainloopSm100TmaUmmaWarpSpecializedBlockScaledILi7ELi2ELi2ENS5_IJNS4_1CILi4EEENSA_ILi1EEESC_EEEEENS5_IJNSA_ILi128EEENSA_ILi64EEENSA_ILi256EEEEEENS5_IJNS_12float_e2m1_tENS_13float_ue4m3_tEEEENS5_IJNS5_IJlSC_lEEENS4_6LayoutINS5_IJNS5_IJNS5_IJNSA_ILi32EEESB_EEEiEEENS5_IJNS5_IJNSA_ILi16EEESB_EEEiEEENS5_IJSC_iEEEEEENS5_IJST_NS5_IJNS5_IJNSA_ILi0EEESC_EEENSA_ILi512EEEEEENS5_IJSW_iEEEEEEEEEEESL_S13_NS4_8TiledMMAINS4_8MMA_AtomIJNS4_17SM100_MMA_MXF4_SSISJ_SJ_fSK_Li128ELi64ELi16ELNS4_4UMMA5MajorE0ELS18_0ELNS17_7ScaleInE0ELS19_0EEEEEENSN_INS5_IJSC_SC_SC_EEENS5_IJSW_SW_SW_EEEEENS5_IJNS4_10UnderscoreES1F_S1F_EEEEENS5_IJNS4_13SM90_TMA_LOADES1I_EEENS5_IJNS4_14ComposedLayoutINS4_7SwizzleILi3ELi4ELi3EEENS4_18smem_ptr_flag_bitsILi4EEENSN_INS5_IJNSA_ILi8EEESH_EEENS5_IJSH_SC_EEEEEEENSN_INS5_IJNS5_IJNS5_IJSP_SC_EEESS_EEESC_NS5_IJSC_SB_EEEEEENS5_IJNS5_IJNS5_IJSS_SY_EEESX_EEESW_NS5_IJSB_SY_EEEEEEEEEEEvNS4_8identityENS5_IJNS4_23SM90_TMA_LOAD_MULTICASTES25_EEES23_vS24_EENS_8epilogue10collective18CollectiveEpilogueINS28_23Sm100TmaWarpSpecializedILi3ELi2ELi16ELb1ELb0EEEJNS5_IJSG_SG_SH_EEENS5_IJNSN_ISG_SC_EENSN_INS5_IJSR_NSA_ILi2EEEEEENS5_IJSC_SO_EEEEEEEENS_10bfloat16_tESM_S2K_SM_NS28_6fusion15FusionCallbacksIS2C_NS2L_17LinearCombinationIS2K_fS2K_fLNS_15FloatRoundStyleE2EEES2D_S2J_JEEENS4_5SM1004TMEM4LOAD26SM100_TMEM_LOAD_32dp32b16xES1I_NS1K_INS1L_ILi1ELi4ELi3EEENS1N_ILi16EEENSN_INS5_IJS1P_SR_EEENS5_IJSR_SC_EEEEEEENS4_39AutoVectorizingCopyWithAssumedAlignmentILi128EEENS4_14SM90_TMA_STOREES30_S32_S32_EEEvvEEEEvNT_6ParamsE,@function
        .size           _ZN7cutlass13device_kernelINS_4gemm6kernel13GemmUniversalIN4cute5tupleIJiiiiEEENS1_10collective13CollectiveMmaINS1_46MainloopSm100TmaUmmaWarpSpecializedBlockScaledILi7ELi2ELi2ENS5_IJNS4_1CILi4EEENSA_ILi1EEESC_EEEEENS5_IJNSA_ILi128EEENSA_ILi64EEENSA_ILi256EEEEEENS5_IJNS_12float_e2m1_tENS_13float_ue4m3_tEEEENS5_IJNS5_IJlSC_lEEENS4_6LayoutINS5_IJNS5_IJNS5_IJNSA_ILi32EEESB_EEEiEEENS5_IJNS5_IJNSA_ILi16EEESB_EEEiEEENS5_IJSC_iEEEEEENS5_IJST_NS5_IJNS5_IJNSA_ILi0EEESC_EEENSA_ILi512EEEEEENS5_IJSW_iEEEEEEEEEEESL_S13_NS4_8TiledMMAINS4_8MMA_AtomIJNS4_17SM100_MMA_MXF4_SSISJ_SJ_fSK_Li128ELi64ELi16ELNS4_4UMMA5MajorE0ELS18_0ELNS17_7ScaleInE0ELS19_0EEEEEENSN_INS5_IJSC_SC_SC_EEENS5_IJSW_SW_SW_EEEEENS5_IJNS4_10UnderscoreES1F_S1F_EEEEENS5_IJNS4_13SM90_TMA_LOADES1I_EEENS5_IJNS4_14ComposedLayoutINS4_7SwizzleILi3ELi4ELi3EEENS4_18smem_ptr_flag_bitsILi4EEENSN_INS5_IJNSA_ILi8EEESH_EEENS5_IJSH_SC_EEEEEEENSN_INS5_IJNS5_IJNS5_IJSP_SC_EEESS_EEESC_NS5_IJSC_SB_EEEEEENS5_IJNS5_IJNS5_IJSS_SY_EEESX_EEESW_NS5_IJSB_SY_EEEEEEEEEEEvNS4_8identityENS5_IJNS4_23SM90_TMA_LOAD_MULTICASTES25_EEES23_vS24_EENS_8epilogue10collective18CollectiveEpilogueINS28_23Sm100TmaWarpSpecializedILi3ELi2ELi16ELb1ELb0EEEJNS5_IJSG_SG_SH_EEENS5_IJNSN_ISG_SC_EENSN_INS5_IJSR_NSA_ILi2EEEEEENS5_IJSC_SO_EEEEEEEENS_10bfloat16_tESM_S2K_SM_NS28_6fusion15FusionCallbacksIS2C_NS2L_17LinearCombinationIS2K_fS2K_fLNS_15FloatRoundStyleE2EEES2D_S2J_JEEENS4_5SM1004TMEM4LOAD26SM100_TMEM_LOAD_32dp32b16xES1I_NS1K_INS1L_ILi1ELi4ELi3EEENS1N_ILi16EEENSN_INS5_IJS1P_SR_EEENS5_IJSR_SC_EEEEEEENS4_39AutoVectorizingCopyWithAssumedAlignmentILi128EEENS4_14SM90_TMA_STOREES30_S32_S32_EEEvvEEEEvNT_6ParamsE,(.L_x_204 - _ZN7cutlass13device_kernelINS_4gemm6kernel13GemmUniversalIN4cute5tupleIJiiiiEEENS1_10collective13CollectiveMmaINS1_46MainloopSm100TmaUmmaWarpSpecializedBlockScaledILi7ELi2ELi2ENS5_IJNS4_1CILi4EEENSA_ILi1EEESC_EEEEENS5_IJNSA_ILi128EEENSA_ILi64EEENSA_ILi256EEEEEENS5_IJNS_12float_e2m1_tENS_13float_ue4m3_tEEEENS5_IJNS5_IJlSC_lEEENS4_6LayoutINS5_IJNS5_IJNS5_IJNSA_ILi32EEESB_EEEiEEENS5_IJNS5_IJNSA_ILi16EEESB_EEEiEEENS5_IJSC_iEEEEEENS5_IJST_NS5_IJNS5_IJNSA_ILi0EEESC_EEENSA_ILi512EEEEEENS5_IJSW_iEEEEEEEEEEESL_S13_NS4_8TiledMMAINS4_8MMA_AtomIJNS4_17SM100_MMA_MXF4_SSISJ_SJ_fSK_Li128ELi64ELi16ELNS4_4UMMA5MajorE0ELS18_0ELNS17_7ScaleInE0ELS19_0EEEEEENSN_INS5_IJSC_SC_SC_EEENS5_IJSW_SW_SW_EEEEENS5_IJNS4_10UnderscoreES1F_S1F_EEEEENS5_IJNS4_13SM90_TMA_LOADES1I_EEENS5_IJNS4_14ComposedLayoutINS4_7SwizzleILi3ELi4ELi3EEENS4_18smem_ptr_flag_bitsILi4EEENSN_INS5_IJNSA_ILi8EEESH_EEENS5_IJSH_SC_EEEEEEENSN_INS5_IJNS5_IJNS5_IJSP_SC_EEESS_EEESC_NS5_IJSC_SB_EEEEEENS5_IJNS5_IJNS5_IJSS_SY_EEESX_EEESW_NS5_IJSB_SY_EEEEEEEEEEEvNS4_8identityENS5_IJNS4_23SM90_TMA_LOAD_MULTICASTES25_EEES23_vS24_EENS_8epilogue10collective18CollectiveEpilogueINS28_23Sm100TmaWarpSpecializedILi3ELi2ELi16ELb1ELb0EEEJNS5_IJSG_SG_SH_EEENS5_IJNSN_ISG_SC_EENSN_INS5_IJSR_NSA_ILi2EEEEEENS5_IJSC_SO_EEEEEEEENS_10bfloat16_tESM_S2K_SM_NS28_6fusion15FusionCallbacksIS2C_NS2L_17LinearCombinationIS2K_fS2K_fLNS_15FloatRoundStyleE2EEES2D_S2J_JEEENS4_5SM1004TMEM4LOAD26SM100_TMEM_LOAD_32dp32b16xES1I_NS1K_INS1L_ILi1ELi4ELi3EEENS1N_ILi16EEENSN_INS5_IJS1P_SR_EEENS5_IJSR_SC_EEEEEEENS4_39AutoVectorizingCopyWithAssumedAlignmentILi128EEENS4_14SM90_TMA_STOREES30_S32_S32_EEEvvEEEEvNT_6ParamsE)
        .other          _ZN7cutlass13device_kernelINS_4gemm6kernel13GemmUniversalIN4cute5tupleIJiiiiEEENS1_10collective13CollectiveMmaINS1_46MainloopSm100TmaUmmaWarpSpecializedBlockScaledILi7ELi2ELi2ENS5_IJNS4_1CILi4EEENSA_ILi1EEESC_EEEEENS5_IJNSA_ILi128EEENSA_ILi64EEENSA_ILi256EEEEEENS5_IJNS_12float_e2m1_tENS_13float_ue4m3_tEEEENS5_IJNS5_IJlSC_lEEENS4_6LayoutINS5_IJNS5_IJNS5_IJNSA_ILi32EEESB_EEEiEEENS5_IJNS5_IJNSA_ILi16EEESB_EEEiEEENS5_IJSC_iEEEEEENS5_IJST_NS5_IJNS5_IJNSA_ILi0EEESC_EEENSA_ILi512EEEEEENS5_IJSW_iEEEEEEEEEEESL_S13_NS4_8TiledMMAINS4_8MMA_AtomIJNS4_17SM100_MMA_MXF4_SSISJ_SJ_fSK_Li128ELi64ELi16ELNS4_4UMMA5MajorE0ELS18_0ELNS17_7ScaleInE0ELS19_0EEEEEENSN_INS5_IJSC_SC_SC_EEENS5_IJSW_SW_SW_EEEEENS5_IJNS4_10UnderscoreES1F_S1F_EEEEENS5_IJNS4_13SM90_TMA_LOADES1I_EEENS5_IJNS4_14ComposedLayoutINS4_7SwizzleILi3ELi4ELi3EEENS4_18smem_ptr_flag_bitsILi4EEENSN_INS5_IJNSA_ILi8EEESH_EEENS5_IJSH_SC_EEEEEEENSN_INS5_IJNS5_IJNS5_IJSP_SC_EEESS_EEESC_NS5_IJSC_SB_EEEEEENS5_IJNS5_IJNS5_IJSS_SY_EEESX_EEESW_NS5_IJSB_SY_EEEEEEEEEEEvNS4_8identityENS5_IJNS4_23SM90_TMA_LOAD_MULTICASTES25_EEES23_vS24_EENS_8epilogue10collective18CollectiveEpilogueINS28_23Sm100TmaWarpSpecializedILi3ELi2ELi16ELb1ELb0EEEJNS5_IJSG_SG_SH_EEENS5_IJNSN_ISG_SC_EENSN_INS5_IJSR_NSA_ILi2EEEEEENS5_IJSC_SO_EEEEEEEENS_10bfloat16_tESM_S2K_SM_NS28_6fusion15FusionCallbacksIS2C_NS2L_17LinearCombinationIS2K_fS2K_fLNS_15FloatRoundStyleE2EEES2D_S2J_JEEENS4_5SM1004TMEM4LOAD26SM100_TMEM_LOAD_32dp32b16xES1I_NS1K_INS1L_ILi1ELi4ELi3EEENS1N_ILi16EEENSN_INS5_IJS1P_SR_EEENS5_IJSR_SC_EEEEEEENS4_39AutoVectorizingCopyWithAssumedAlignmentILi128EEENS4_14SM90_TMA_STOREES30_S32_S32_EEEvvEEEEvNT_6ParamsE,@"STO_CUDA_ENTRY STV_DEFAULT"
_ZN7cutlass13device_kernelINS_4gemm6kernel13GemmUniversalIN4cute5tupleIJiiiiEEENS1_10collective13CollectiveMmaINS1_46MainloopSm100TmaUmmaWarpSpecializedBlockScaledILi7ELi2ELi2ENS5_IJNS4_1CILi4EEENSA_ILi1EEESC_EEEEENS5_IJNSA_ILi128EEENSA_ILi64EEENSA_ILi256EEEEEENS5_IJNS_12float_e2m1_tENS_13float_ue4m3_tEEEENS5_IJNS5_IJlSC_lEEENS4_6LayoutINS5_IJNS5_IJNS5_IJNSA_ILi32EEESB_EEEiEEENS5_IJNS5_IJNSA_ILi16EEESB_EEEiEEENS5_IJSC_iEEEEEENS5_IJST_NS5_IJNS5_IJNSA_ILi0EEESC_EEENSA_ILi512EEEEEENS5_IJSW_iEEEEEEEEEEESL_S13_NS4_8TiledMMAINS4_8MMA_AtomIJNS4_17SM100_MMA_MXF4_SSISJ_SJ_fSK_Li128ELi64ELi16ELNS4_4UMMA5MajorE0ELS18_0ELNS17_7ScaleInE0ELS19_0EEEEEENSN_INS5_IJSC_SC_SC_EEENS5_IJSW_SW_SW_EEEEENS5_IJNS4_10UnderscoreES1F_S1F_EEEEENS5_IJNS4_13SM90_TMA_LOADES1I_EEENS5_IJNS4_14ComposedLayoutINS4_7SwizzleILi3ELi4ELi3EEENS4_18smem_ptr_flag_bitsILi4EEENSN_INS5_IJNSA_ILi8EEESH_EEENS5_IJSH_SC_EEEEEEENSN_INS5_IJNS5_IJNS5_IJSP_SC_EEESS_EEESC_NS5_IJSC_SB_EEEEEENS5_IJNS5_IJNS5_IJSS_SY_EEESX_EEESW_NS5_IJSB_SY_EEEEEEEEEEEvNS4_8identityENS5_IJNS4_23SM90_TMA_LOAD_MULTICASTES25_EEES23_vS24_EENS_8epilogue10collective18CollectiveEpilogueINS28_23Sm100TmaWarpSpecializedILi3ELi2ELi16ELb1ELb0EEEJNS5_IJSG_SG_SH_EEENS5_IJNSN_ISG_SC_EENSN_INS5_IJSR_NSA_ILi2EEEEEENS5_IJSC_SO_EEEEEEEENS_10bfloat16_tESM_S2K_SM_NS28_6fusion15FusionCallbacksIS2C_NS2L_17LinearCombinationIS2K_fS2K_fLNS_15FloatRoundStyleE2EEES2D_S2J_JEEENS4_5SM1004TMEM4LOAD26SM100_TMEM_LOAD_32dp32b16xES1I_NS1K_INS1L_ILi1ELi4ELi3EEENS1N_ILi16EEENSN_INS5_IJS1P_SR_EEENS5_IJSR_SC_EEEEEEENS4_39AutoVectorizingCopyWithAssumedAlignmentILi128EEENS4_14SM90_TMA_STOREES30_S32_S32_EEEvvEEEEvNT_6ParamsE:
[----:B------:R-:W1:Y:S01]  /*0000*/  LDC R1, c[0x0][0x37c] ;  /* 0x0000df00ff017b82 */ /* 0x000e620000000800 */
[----:B------:R-:W2:Y:S01]  /*0010*/  S2R R81, SR_TID.X ;  /* 0x0000000000517919 */ /* 0x000ea20000002100 */
[----:B------:R-:W3:Y:S01]  /*0020*/  LDCU.64 UR12, c[0x0][0xc90] ;  /* 0x00019200ff0c77ac */ /* 0x000ee20008000a00 */
[----:B------:R-:W-:Y:S02]  /*0030*/  PRMT R85, RZ, 0x7610, R85 ;  /* 0x00007610ff557816 */ /* 0x000fe40000000055 */
[----:B------:R-:W-:Y:S01]  /*0040*/  ELECT P4, URZ, PT ;  /* 0x0000000000ff782f */ /* 0x000fe20003880000 */
[----:B---3--:R-:W-:-:S04]  /*0050*/  UISETP.NE.U32.AND UP0, UPT, UR12, URZ, UPT ;  /* 0x000000ff0c00728c */ /* 0x008fc8000bf05070 */
[----:B------:R-:W-:Y:S01]  /*0060*/  UISETP.NE.AND.EX UP0, UPT, UR13, URZ, UPT, UP0 ;  /* 0x000000ff0d00728c */ /* 0x000fe2000bf05300 */
[----:B--2---:R-:W-:-:S05]  /*0070*/  SHF.R.U32.HI R86, RZ, 0x5, R81 ;  /* 0x00000005ff567819 */ /* 0x004fca0000011651 */
[----:B------:R-:W2:Y:S02]  /*0080*/  SHFL.IDX PT, R0, R86, RZ, 0x1f ;  /* 0x00001fff56007589 */ /* 0x000ea400000e0000 */
[----:B--2---:R-:W-:Y:S01]  /*0090*/  R2UR UR18, R0 ;  /* 0x00000000001272ca */ /* 0x004fe200000e0000 */
[----:B-1----:R-:W-:-:S14]  /*00a0*/  BRA.U UP0, `(.L_x_0) ;  /* 0x0000000100307547 */ /* 0x002fdc000b800000 */
[----:B------:R-:W1:Y:S02]  /*00b0*/  LDCU.64 UR4, c[0x0][0xc88] ;  /* 0x00019100ff0477ac */ /* 0x000e640008000a00 */
[----:B-1----:R-:W-:-:S04]  /*00c0*/  UISETP.NE.U32.AND UP0, UPT, UR4, URZ, UPT ;  /* 0x000000ff0400728c */ /* 0x002fc8000bf05070 */
[----:B------:R-:W-:-:S09]  /*00d0*/  UISETP.NE.AND.EX UP0, UPT, UR5, URZ, UPT, UP0 ;  /* 0x000000ff0500728c */ /* 0x000fd2000bf05300 */
[----:B------:R-:W-:Y:S05]  /*00e0*/  BRA.U !UP0, `(.L_x_1) ;  /* 0x0000000108147547 */ /* 0x000fea000b800000 */
[----:B------:R-:W1:Y:S01]  /*00f0*/  LDC.64 R2, c[0x0][0xc88] ;  /* 0x00032200ff027b82 */ /* 0x000e620000000a00 */
[----:B------:R-:W1:Y:S02]  /*0100*/  LDCU.64 UR4, c[0x0][0x358] ;  /* 0x00006b00ff0477ac */ /* 0x000e640008000a00 */
[----:B-1----:R1:W5:Y:S01]  /*0110*/  LDG.E R45, desc[UR4][R2.64] ;  /* 0x00000004022d7981 */ /* 0x002362000c1e1900 */
[----:B------:R-:W-:Y:S01]  /*0120*/  HFMA2 R85, -RZ, RZ, 0, 5.9604644775390625e-08 ;  /* 0x00000001ff557431 */ /* 0x000fe200000001ff */
[----:B------:R-:W-:Y:S05]  /*0130*/  BRA `(.L_x_0) ;  /* 0x00000000000c7947 */ /* 0x000fea0003800000 */
.L_x_1:
[----:B------:R-:W1:Y:S01]  /*0140*/  LDCU UR4, c[0x0][0xc80] ;  /* 0x00019000ff0477ac */ /* 0x000e620008000800 */
[----:B------:R-:W-:Y:S01]  /*0150*/  HFMA2 R85, -RZ, RZ, 0, 5.9604644775390625e-08 ;  /* 0x00000001ff557431 */ /* 0x000fe200000001ff */
[----:B-1----:R-:W-:-:S07]  /*0160*/  MOV R45, UR4 ;  /* 0x00000004002d7c02 */ /* 0x002fce0008000f00 */
.L_x_0:
[----:B------:R-:W2:Y:S02]  /*0170*/  LDCU.64 UR4, c[0x0][0xcb0] ;  /* 0x00019600ff0477ac */ /* 0x000ea40008000a00 */
[----:B--2---:R-:W-:-:S04]  /*0180*/  UISETP.NE.U32.AND UP0, UPT, UR4, URZ, UPT ;  /* 0x000000ff0400728c */ /* 0x004fc8000bf05070 */
[----:B------:R-:W-:-:S09]  /*0190*/  UISETP.NE.AND.EX UP0, UPT, UR5, URZ, UPT, UP0 ;  /* 0x000000ff0500728c */ /* 0x000fd2000bf05300 */
[----:B------:R-:W-:Y:S05]  /*01a0*/  BRA.U UP0, `(.L_x_2) ;  /* 0x0000000100287547 */ /* 0x000fea000b800000 */
[----:B------:R-:W2:Y:S02]  /*01b0*/  LDCU.64 UR4, c[0x0][0xca8] ;  /* 0x00019500ff0477ac */ /* 0x000ea40008000a00 */
[----:B--2---:R-:W-:-:S04]  /*01c0*/  UISETP.NE.U32.AND UP0, UPT, UR4, URZ, UPT ;  /* 0x000000ff0400728c */ /* 0x004fc8000bf05070 */
[----:B------:R-:W-:-:S09]  /*01d0*/  UISETP.NE.AND.EX UP0, UPT, UR5, URZ, UPT, UP0 ;  /* 0x000000ff0500728c */ /* 0x000fd2000bf05300 */
[----:B------:R-:W-:Y:S05]  /*01e0*/  BRA.U !UP0, `(.L_x_3) ;  /* 0x0000000108107547 */ /* 0x000fea000b800000 */
[----:B-1----:R-:W1:Y:S01]  /*01f0*/  LDC.64 R2, c[0x0][0xca8] ;  /* 0x00032a00ff027b82 */ /* 0x002e620000000a00 */
[----:B------:R-:W1:Y:S02]  /*0200*/  LDCU.64 UR4, c[0x0][0x358] ;  /* 0x00006b00ff0477ac */ /* 0x000e640008000a00 */
[----:B-1----:R2:W5:Y:S01]  /*0210*/  LDG.E R43, desc[UR4][R2.64] ;  /* 0x00000004022b7981 */ /* 0x002562000c1e1900 */
[----:B------:R-:W-:Y:S05]  /*0220*/  BRA `(.L_x_2) ;  /* 0x0000000000087947 */ /* 0x000fea0003800000 */
.L_x_3:
[----:B------:R-:W2:Y:S02]  /*0230*/  LDCU UR4, c[0x0][0xca0] ;  /* 0x00019400ff0477ac */ /* 0x000ea40008000800 */
[----:B--2---:R-:W-:Y:S02]  /*0240*/  MOV R43, UR4 ;  /* 0x00000004002b7c02 */ /* 0x004fe40008000f00 */
.L_x_2:
[----:B------:R-:W-:Y:S01]  /*0250*/  IMAD.U32 R0, RZ, RZ, UR18 ;  /* 0x00000012ff007e24 */ /* 0x000fe2000f8e00ff */
[----:B------:R-:W-:Y:S04]  /*0260*/  BSSY.RECONVERGENT B0, `(.L_x_4) ;  /* 0x0000012000007945 */ /* 0x000fe80003800200 */
[C---:B------:R-:W-:Y:S02]  /*0270*/  ISETP.NE.OR P1, PT, R0.reuse, 0x1, !P4 ;  /* 0x000000010000780c */ /* 0x040fe40006725670 */
[----:B------:R-:W-:-:S11]  /*0280*/  ISETP.NE.OR P0, PT, R0, 0x3, !P4 ;  /* 0x000000030000780c */ /* 0x000fd60006705670 */
[----:B------:R-:W-:Y:S05]  /*0290*/  @P1 BRA `(.L_x_5) ;  /* 0x0000000000381947 */ /* 0x000fea0003800000 */
[----:B------:R-:W3:Y:S02]  /*02a0*/  LDCU.64 UR4, c[0x0][0x348] ;  /* 0x00006900ff0477ac */ /* 0x000ee40008000a00 */
[----:B---3--:R-:W-:Y:S02]  /*02b0*/  UIADD3 UR10, UP3, UPT, UR4, 0x80, URZ ;  /* 0x00000080040a7890 */ /* 0x008fe4000ff7e0ff */
[----:B------:R-:W-:Y:S02]  /*02c0*/  UIADD3 UR8, UP2, UPT, UR4, 0x180, URZ ;  /* 0x0000018004087890 */ /* 0x000fe4000ff5e0ff */
[----:B------:R-:W-:Y:S02]  /*02d0*/  UIADD3 UR6, UP1, UPT, UR4, 0x280, URZ ;  /* 0x0000028004067890 */ /* 0x000fe4000ff3e0ff */
[----:B------:R-:W-:Y:S02]  /*02e0*/  UIADD3 UR4, UP0, UPT, UR4, 0x380, URZ ;  /* 0x0000038004047890 */ /* 0x000fe4000ff1e0ff */
[----:B------:R-:W-:-:S02]  /*02f0*/  UIADD3.X UR11, UPT, UPT, URZ, UR5, URZ, UP3, !UPT ;  /* 0x00000005ff0b7290 */ /* 0x000fc40009ffe4ff */
[----:B------:R-:W-:Y:S02]  /*0300*/  UIADD3.X UR9, UPT, UPT, URZ, UR5, URZ, UP2, !UPT ;  /* 0x00000005ff097290 */ /* 0x000fe400097fe4ff */
[----:B------:R-:W-:Y:S02]  /*0310*/  UIADD3.X UR7, UPT, UPT, URZ, UR5, URZ, UP1, !UPT ;  /* 0x00000005ff077290 */ /* 0x000fe40008ffe4ff */
[----:B------:R-:W-:-:S03]  /*0320*/  UIADD3.X UR5, UPT, UPT, URZ, UR5, URZ, UP0, !UPT ;  /* 0x00000005ff057290 */ /* 0x000fc600087fe4ff */
[----:B------:R3:W-:Y:S02]  /*0330*/  UTMACCTL.PF [UR10] ;  /* 0x000000000a0079b9 */ /* 0x0007e40008040000 */
[----:B------:R3:W-:Y:S02]  /*0340*/  UTMACCTL.PF [UR8] ;  /* 0x00000000080079b9 */ /* 0x0007e40008040000 */
[----:B------:R3:W-:Y:S02]  /*0350*/  UTMACCTL.PF [UR6] ;  /* 0x00000000060079b9 */ /* 0x0007e40008040000 */
[----:B------:R3:W-:Y:S02]  /*0360*/  UTMACCTL.PF [UR4] ;  /* 0x00000000040079b9 */ /* 0x0007e40008040000 */
[----:B---3--:R-:W-:Y:S01]  /*0370*/  NOP ;  /* 0x0000000000007918 */ /* 0x008fe20000000000 */
.L_x_5:
[----:B------:R-:W-:Y:S05]  /*0380*/  BSYNC.RECONVERGENT B0 ;  /* 0x0000000000007941 */ /* 0x000fea0003800200 */
.L_x_4:
[----:B------:R-:W-:Y:S04]  /*0390*/  BSSY.RECONVERGENT B0, `(.L_x_6) ;  /* 0x000000a000007945 */ /* 0x000fe80003800200 */
[----:B------:R-:W-:Y:S05]  /*03a0*/  @P0 BRA `(.L_x_7) ;  /* 0x0000000000200947 */ /* 0x000fea0003800000 */
[----:B------:R-:W3:Y:S02]  /*03b0*/  LDCU.64 UR4, c[0x0][0x348] ;  /* 0x00006900ff0477ac */ /* 0x000ee40008000a00 */
[----:B---3--:R-:W-:Y:S02]  /*03c0*/  UIADD3 UR6, UP1, UPT, UR4, 0x980, URZ ;  /* 0x0000098004067890 */ /* 0x008fe4000ff3e0ff */
[----:B------:R-:W-:Y:S02]  /*03d0*/  UIADD3 UR4, UP0, UPT, UR4, 0xa80, URZ ;  /* 0x00000a8004047890 */ /* 0x000fe4000ff1e0ff */
[----:B------:R-:W-:Y:S02]  /*03e0*/  UIADD3.X UR7, UPT, UPT, URZ, UR5, URZ, UP1, !UPT ;  /* 0x00000005ff077290 */ /* 0x000fe40008ffe4ff */
[----:B------:R-:W-:-:S07]  /*03f0*/  UIADD3.X UR5, UPT, UPT, URZ, UR5, URZ, UP0, !UPT ;  /* 0x00000005ff057290 */ /* 0x000fce00087fe4ff */
[----:B------:R3:W-:Y:S02]  /*0400*/  UTMACCTL.PF [UR6] ;  /* 0x00000000060079b9 */ /* 0x0007e40008040000 */
[----:B------:R3:W-:Y:S02]  /*0410*/  UTMACCTL.PF [UR4] ;  /* 0x00000000040079b9 */ /* 0x0007e40008040000 */
[----:B---3--:R-:W-:Y:S01]  /*0420*/  NOP ;  /* 0x0000000000007918 */ /* 0x008fe20000000000 */
.L_x_7:
[----:B------:R-:W-:Y:S05]  /*0430*/  BSYNC.RECONVERGENT B0 ;  /* 0x0000000000007941 */ /* 0x000fea0003800200 */
.L_x_6:
[----:B------:R-:W3:Y:S01]  /*0440*/  LDCU.64 UR4, c[0x0][0xc88] ;  /* 0x00019100ff0477ac */ /* 0x000ee20008000a00 */
[----:B------:R-:W-:Y:S02]  /*0450*/  UISETP.EQ.U32.AND UP2, UPT, UR12, URZ, UPT ;  /* 0x000000ff0c00728c */ /* 0x000fe4000bf42070 */
[----:B------:R-:W-:Y:S02]  /*0460*/  UPLOP3.LUT UP3, UPT, UPT, UPT, UPT, 0x80, 0x8 ;  /* 0x000000000008789c */ /* 0x000fe40003f6f070 */
[----:B---3--:R-:W-:-:S04]  /*0470*/  UISETP.NE.U32.AND UP0, UPT, UR4, URZ, UPT ;  /* 0x000000ff0400728c */ /* 0x008fc8000bf05070 */
[----:B------:R-:W-:-:S04]  /*0480*/  UISETP.NE.AND.EX UP1, UPT, UR5, URZ, UPT, UP0 ;  /* 0x000000ff0500728c */ /* 0x000fc8000bf25300 */
[----:B------:R-:W-:-:S04]  /*0490*/  UISETP.EQ.OR.EX UP4, UPT, UR13, URZ, !UP1, UP2 ;  /* 0x000000ff0d00728c */ /* 0x000fc8000cf82720 */
[----:B------:R-:W-:-:S06]  /*04a0*/  UP2UR UR4, UPR, URZ, 0x10 ;  /* 0x00000010ff047883 */ /* 0x000fcc0008000000 */
[----:B------:R-:W-:Y:S01]  /*04b0*/  MOV R96, UR4 ;  /* 0x0000000400607c02 */ /* 0x000fe20008000f00 */
[----:B------:R-:W-:Y:S06]  /*04c0*/  BRA.U !UP4, `(.L_x_8) ;  /* 0x000000010c207547 */ /* 0x000fec000b800000 */
[----:B------:R-:W-:Y:S01]  /*04d0*/  UISETP.NE.U32.AND UP0, UPT, UR12, URZ, UPT ;  /* 0x000000ff0c00728c */ /* 0x000fe2000bf05070 */
[----:B-----5:R-:W-:Y:S01]  /*04e0*/  FSETP.NEU.AND P0, PT, R45, RZ, PT ;  /* 0x000000ff2d00720b */ /* 0x020fe20003f0d000 */
[----:B------:R-:W-:Y:S02]  /*04f0*/  USEL UR4, URZ, 0xffffffff, UP1 ;  /* 0xffffffffff047887 */ /* 0x000fe40008800000 */
[----:B------:R-:W-:-:S10]  /*0500*/  UISETP.NE.AND.EX UP2, UPT, UR13, URZ, UPT, UP0 ;  /* 0x000000ff0d00728c */ /* 0x000fd4000bf45300 */
[----:B------:R-:W-:Y:S01]  /*0510*/  VOTEU.ANY UP0, P0 ;  /* 0x0000000000ff7886 */ /* 0x000fe20000000100 */
[----:B------:R-:W-:-:S04]  /*0520*/  @!UP2 USEL UR4, URZ, 0xffffffff, UP0 ;  /* 0xffffffffff04a887 */ /* 0x000fc80008000000 */
[----:B------:R-:W-:-:S04]  /*0530*/  ULOP3.LUT UR4, UR4, 0x1, URZ, 0xc0, !UPT ;  /* 0x0000000104047892 */ /* 0x000fc8000f8ec0ff */
[----:B------:R-:W-:-:S11]  /*0540*/  UISETP.NE.U32.AND UP3, UPT, UR4, 0x1, UPT ;  /* 0x000000010400788c */ /* 0x000fd6000bf65070 */
.L_x_8:
[----:B-12---:R-:W1:Y:S01]  /*0550*/  SHFL.IDX PT, R2, R86, RZ, 0x1f ;  /* 0x00001fff56027589 */ /* 0x006e6200000e0000 */
[----:B------:R-:W-:Y:S01]  /*0560*/  UISETP.NE.AND UP5, UPT, UR18, 0x2, UPT ;  /* 0x000000021200788c */ /* 0x000fe2000bfa5270 */
[----:B-1----:R-:W-:-:S13]  /*0570*/  ISETP.NE.AND P0, PT, R2, RZ, PT ;  /* 0x000000ff0200720c */ /* 0x002fda0003f05270 */
[----:B------:R-:W-:Y:S05]  /*0580*/  @P0 BRA `(.L_x_9) ;  /* 0x0000000000700947 */ /* 0x000fea0003800000 */
[----:B------:R-:W1:Y:S01]  /*0590*/  S2UR UR4, SR_CgaCtaId ;  /* 0x00000000000479c3 */ /* 0x000e620000008800 */
[----:B------:R-:W-:Y:S01]  /*05a0*/  UMOV UR5, 0x400 ;  /* 0x0000040000057882 */ /* 0x000fe20000000000 */
[----:B------:R-:W-:Y:S01]  /*05b0*/  UMOV UR8, 0x1 ;  /* 0x0000000100087882 */ /* 0x000fe20000000000 */
[----:B------:R-:W-:Y:S01]  /*05c0*/  UMOV UR6, 0x4 ;  /* 0x0000000400067882 */ /* 0x000fe20000000000 */
[----:B------:R-:W-:-:S04]  /*05d0*/  UIADD3 UR8, UPT, UPT, -UR8, 0x100000, URZ ;  /* 0x0010000008087890 */ /* 0x000fc8000fffe1ff */
[----:B------:R-:W-:Y:S02]  /*05e0*/  USHF.L.U32 UR9, UR8, 0xb, URZ ;  /* 0x0000000b08097899 */ /* 0x000fe400080006ff */
[----:B------:R-:W-:Y:S02]  /*05f0*/  USHF.L.U32 UR8, UR8, 0x1, URZ ;  /* 0x0000000108087899 */ /* 0x000fe400080006ff */
[----:B------:R-:W-:-:S04]  /*0600*/  UIADD3 UR6, UPT, UPT, -UR6, 0x100000, URZ ;  /* 0x0010000006067890 */ /* 0x000fc8000fffe1ff */
[----:B------:R-:W-:Y:S02]  /*0610*/  USHF.L.U32 UR7, UR6, 0xb, URZ ;  /* 0x0000000b06077899 */ /* 0x000fe400080006ff */
[----:B------:R-:W-:Y:S01]  /*0620*/  USHF.L.U32 UR6, UR6, 0x1, URZ ;  /* 0x0000000106067899 */ /* 0x000fe200080006ff */
[----:B------:R-:W-:Y:S01]  /*0630*/  ELECT P0, URZ, PT ;  /* 0x0000000000ff782f */ /* 0x000fe20003800000 */
[----:B-1----:R-:W-:Y:S01]  /*0640*/  ULEA UR4, UR4, UR5, 0x18 ;  /* 0x0000000504047291 */ /* 0x002fe2000f8ec0ff */
[----:B------:R-:W1:Y:S11]  /*0650*/  FENCE.VIEW.ASYNC.S ;  /* 0x00000000000073c6 */ /* 0x000e760000000000 */
[----:B-1----:R1:W2:Y:S01]  /*0660*/  SYNCS.EXCH.64 URZ, [UR4], UR8 ;  /* 0x0000000804ff75b2 */ /* 0x0022a20008000100 */
[----:B------:R1:W3:Y:S01]  /*0670*/  SYNCS.EXCH.64 URZ, [UR4+0x38], UR6 ;  /* 0x0000380604ff75b2 */ /* 0x0002e20008000100 */
[----:B------:R1:W4:Y:S01]  /*0680*/  SYNCS.EXCH.64 URZ, [UR4+0x8], UR8 ;  /* 0x0000080804ff75b2 */ /* 0x0003220008000100 */
[----:B------:R1:W1:Y:S01]  /*0690*/  SYNCS.EXCH.64 URZ, [UR4+0x40], UR6 ;  /* 0x0000400604ff75b2 */ /* 0x0002620008000100 */
        /* <DEDUP_REMOVED lines=10> */
[----:B------:R-:W-:Y:S01]  /*0740*/  NOP ;  /* 0x0000000000007918 */ /* 0x000fe20000000000 */
.L_x_9:
[----:B------:R-:W2:Y:S01]  /*0750*/  SHFL.IDX PT, R2, R86, RZ, 0x1f ;  /* 0x00001fff56027589 */ /* 0x000ea200000e0000 */
[----:B------:R-:W-:Y:S01]  /*0760*/  NOP ;  /* 0x0000000000007918 */ /* 0x000fe20000000000 */
[----:B--2---:R-:W-:-:S13]  /*0770*/  ISETP.NE.AND P0, PT, R2, 0x1, PT ;  /* 0x000000010200780c */ /* 0x004fda0003f05270 */
[----:B------:R-:W-:Y:S05]  /*0780*/  @P0 BRA `(.L_x_10) ;  /* 0x0000000000500947 */ /* 0x000fea0003800000 */
[----:B-1----:R-:W1:Y:S01]  /*0790*/  S2UR UR4, SR_CgaCtaId ;  /* 0x00000000000479c3 */ /* 0x002e620000008800 */
        /* <DEDUP_REMOVED lines=12> */
[----:B-1----:R2:W1:Y:S01]  /*0860*/  SYNCS.EXCH.64 URZ, [UR4+0x70], UR8 ;  /* 0x0000700804ff75b2 */ /* 0x0024620008000100 */
[----:B------:R2:W1:Y:S01]  /*0870*/  SYNCS.EXCH.64 URZ, [UR4+0x88], UR6 ;  /* 0x0000880604ff75b2 */ /* 0x0004620008000100 */
[----:B------:R2:W1:Y:S01]  /*0880*/  SYNCS.EXCH.64 URZ, [UR4+0x78], UR8 ;  /* 0x0000780804ff75b2 */ /* 0x0004620008000100 */
[----:B------:R2:W1:Y:S01]  /*0890*/  SYNCS.EXCH.64 URZ, [UR4+0x90], UR6 ;  /* 0x0000900604ff75b2 */ /* 0x0004620008000100 */
[----:B------:R2:W1:Y:S01]  /*08a0*/  SYNCS.EXCH.64 URZ, [UR4+0x80], UR8 ;  /* 0x0000800804ff75b2 */ /* 0x0004620008000100 */
[----:B------:R2:W1:Y:S02]  /*08b0*/  SYNCS.EXCH.64 URZ, [UR4+0x98], UR6 ;  /* 0x0000980604ff75b2 */ /* 0x0004640008000100 */
[----:B--2---:R-:W-:Y:S01]  /*08c0*/  NOP ;  /* 0x0000000000007918 */ /* 0x004fe20000000000 */
.L_x_10:
[----:B------:R-:W2:Y:S01]  /*08d0*/  SHFL.IDX PT, R2, R86, RZ, 0x1f ;  /* 0x00001fff56027589 */ /* 0x000ea200000e0000 */
[----:B------:R-:W-:Y:S01]  /*08e0*/  NOP ;  /* 0x0000000000007918 */ /* 0x000fe20000000000 */
[----:B--2---:R-:W-:-:S13]  /*08f0*/  ISETP.NE.AND P0, PT, R2, 0x3, PT ;  /* 0x000000030200780c */ /* 0x004fda0003f05270 */
[----:B------:R-:W-:Y:S05]  /*0900*/  @P0 BRA `(.L_x_11) ;  /* 0x0000000000300947 */ /* 0x000fea0003800000 */
[----:B-1----:R-:W1:Y:S01]  /*0910*/  S2UR UR4, SR_CgaCtaId ;  /* 0x00000000000479c3 */ /* 0x002e620000008800 */
[----:B------:R-:W-:Y:S01]  /*0920*/  UMOV UR6, 0x400 ;  /* 0x0000040000067882 */ /* 0x000fe20000000000 */
[----:B------:R-:W-:Y:S01]  /*0930*/  UMOV UR5, 0x20 ;  /* 0x0000002000057882 */ /* 0x000fe20000000000 */
[----:B------:R-:W-:Y:S01]  /*0940*/  ELECT P0, URZ, PT ;  /* 0x0000000000ff782f */ /* 0x000fe20003800000 */
[----:B-1----:R-:W-:Y:S02]  /*0950*/  ULEA UR6, UR4, UR6, 0x18 ;  /* 0x0000000604067291 */ /* 0x002fe4000f8ec0ff */
[----:B------:R-:W-:-:S04]  /*0960*/  UIADD3 UR4, UPT, UPT, -UR5, 0x100000, URZ ;  /* 0x0010000005047890 */ /* 0x000fc8000fffe1ff */
[----:B------:R-:W-:Y:S02]  /*0970*/  USHF.L.U32 UR5, UR4, 0xb, URZ ;  /* 0x0000000b04057899 */ /* 0x000fe400080006ff */
[----:B------:R-:W-:Y:S01]  /*0980*/  USHF.L.U32 UR4, UR4, 0x1, URZ ;  /* 0x0000000104047899 */ /* 0x000fe200080006ff */
[----:B------:R-:W1:Y:S11]  /*0990*/  FENCE.VIEW.ASYNC.S ;  /* 0x00000000000073c6 */ /* 0x000e760000000000 */
[----:B-1----:R2:W1:Y:S01]  /*09a0*/  SYNCS.EXCH.64 URZ, [UR6+0xa0], UR4 ;  /* 0x0000a00406ff75b2 */ /* 0x0024620008000100 */
[----:B------:R2:W1:Y:S02]  /*09b0*/  SYNCS.EXCH.64 URZ, [UR6+0xa8], UR4 ;  /* 0x0000a80406ff75b2 */ /* 0x0004640008000100 */
[----:B--2---:R-:W-:Y:S01]  /*09c0*/  NOP ;  /* 0x0000000000007918 */ /* 0x004fe20000000000 */
.L_x_11:
[----:B------:R-:W2:Y:S01]  /*09d0*/  SHFL.IDX PT, R2, R86, RZ, 0x1f ;  /* 0x00001fff56027589 */ /* 0x000ea200000e0000 */
[----:B------:R-:W-:Y:S01]  /*09e0*/  NOP ;  /* 0x0000000000007918 */ /* 0x000fe20000000000 */
[----:B--2---:R-:W-:-:S13]  /*09f0*/  ISETP.NE.AND P0, PT, R2, 0x4, PT ;  /* 0x000000040200780c */ /* 0x004fda0003f05270 */
[----:B------:R-:W-:Y:S05]  /*0a00*/  @P0 BRA `(.L_x_12) ;  /* 0x00000000004c0947 */ /* 0x000fea0003800000 */
[----:B-1----:R-:W1:Y:S01]  /*0a10*/  S2UR UR6, SR_CgaCtaId ;  /* 0x00000000000679c3 */ /* 0x002e620000008800 */
[----:B------:R-:W-:Y:S01]  /*0a20*/  UMOV UR4, 0x3a0 ;  /* 0x000003a000047882 */ /* 0x000fe20000000000 */
[----:B------:R-:W-:Y:S01]  /*0a30*/  UMOV UR5, 0x400 ;  /* 0x0000040000057882 */ /* 0x000fe20000000000 */
[----:B------:R-:W-:Y:S01]  /*0a40*/  USEL UR4, UR4, 0x320, UP3 ;  /* 0x0000032004047887 */ /* 0x000fe20009800000 */
[----:B------:R-:W-:Y:S01]  /*0a50*/  UMOV UR8, 0x1 ;  /* 0x0000000100087882 */ /* 0x000fe20000000000 */
[----:B------:R-:W-:Y:S01]  /*0a60*/  ELECT P0, URZ, PT ;  /* 0x0000000000ff782f */ /* 0x000fe20003800000 */
[----:B------:R-:W-:-:S04]  /*0a70*/  UIADD3 UR8, UPT, UPT, -UR8, 0x100000, URZ ;  /* 0x0010000008087890 */ /* 0x000fc8000fffe1ff */
[----:B------:R-:W-:Y:S02]  /*0a80*/  USHF.L.U32 UR9, UR8, 0xb, URZ ;  /* 0x0000000b08097899 */ /* 0x000fe400080006ff */
[----:B------:R-:W-:Y:S02]  /*0a90*/  USHF.L.U32 UR8, UR8, 0x1, URZ ;  /* 0x0000000108087899 */ /* 0x000fe400080006ff */
[----:B-1----:R-:W-:Y:S02]  /*0aa0*/  ULEA UR6, UR6, UR5, 0x18 ;  /* 0x0000000506067291 */ /* 0x002fe4000f8ec0ff */
[----:B------:R-:W-:-:S04]  /*0ab0*/  UIADD3 UR4, UPT, UPT, -UR4, 0x100000, URZ ;  /* 0x0010000004047890 */ /* 0x000fc8000fffe1ff */
[----:B------:R-:W-:Y:S02]  /*0ac0*/  USHF.L.U32 UR5, UR4, 0xb, URZ ;  /* 0x0000000b04057899 */ /* 0x000fe400080006ff */
[----:B------:R-:W-:Y:S01]  /*0ad0*/  USHF.L.U32 UR4, UR4, 0x1, URZ ;  /* 0x0000000104047899 */ /* 0x000fe200080006ff */
[----:B------:R-:W1:Y:S03]  /*0ae0*/  FENCE.VIEW.ASYNC.S ;  /* 0x00000000000073c6 */ /* 0x000e660000000000 */
[----:B-1----:R2:W1:Y:S08]  /*0af0*/  SYNCS.EXCH.64 URZ, [UR6+0xb0], UR8 ;  /* 0x0000b00806ff75b2 */ /* 0x0024700008000100 */
[----:B------:R2:W1:Y:S01]  /*0b00*/  SYNCS.EXCH.64 URZ, [UR6+0xc0], UR4 ;  /* 0x0000c00406ff75b2 */ /* 0x0004620008000100 */
[----:B------:R2:W1:Y:S01]  /*0b10*/  SYNCS.EXCH.64 URZ, [UR6+0xb8], UR8 ;  /* 0x0000b80806ff75b2 */ /* 0x0004620008000100 */
[----:B------:R2:W1:Y:S02]  /*0b20*/  SYNCS.EXCH.64 URZ, [UR6+0xc8], UR4 ;  /* 0x0000c80406ff75b2 */ /* 0x0004640008000100 */
[----:B--2---:R-:W-:Y:S01]  /*0b30*/  NOP ;  /* 0x0000000000007918 */ /* 0x004fe20000000000 */
.L_x_12:
        /* <DEDUP_REMOVED lines=20> */
[----:B------:R2:W1:Y:S02]  /*0c80*/  SYNCS.EXCH.64 URZ, [UR4+0xe8], UR6 ;  /* 0x0000e80604ff75b2 */ /* 0x0004640008000100 */
[----:B--2---:R-:W-:Y:S01]  /*0c90*/  NOP ;  /* 0x0000000000007918 */ /* 0x004fe20000000000 */
.L_x_13:
[----:B------:R-:W2:Y:S01]  /*0ca0*/  SHFL.IDX PT, R2, R86, RZ, 0x1f ;  /* 0x00001fff56027589 */ /* 0x000ea200000e0000 */
[----:B------:R-:W1:Y:S01]  /*0cb0*/  S2UR UR52, SR_CgaCtaId ;  /* 0x00000000003479c3 */ /* 0x000e620000008800 */
[----:B------:R-:W-:Y:S01]  /*0cc0*/  NOP ;  /* 0x0000000000007918 */ /* 0x000fe20000000000 */
[----:B--2---:R-:W-:-:S13]  /*0cd0*/  ISETP.NE.AND P0, PT, R2, 0x3, PT ;  /* 0x000000030200780c */ /* 0x004fda0003f05270 */
[----:B-1----:R-:W-:Y:S05]  /*0ce0*/  @P0 BRA `(.L_x_14) ;  /* 0x0000000000340947 */ /* 0x002fea0003800000 */
[----:B------:R-:W-:Y:S01]  /*0cf0*/  UMOV UR4, 0x400 ;  /* 0x0000040000047882 */ /* 0x000fe20000000000 */
[----:B------:R-:W-:Y:S01]  /*0d00*/  UMOV UR6, 0x20 ;  /* 0x0000002000067882 */ /* 0x000fe20000000000 */
[----:B------:R-:W-:Y:S02]  /*0d10*/  ULEA UR4, UR52, UR4, 0x18 ;  /* 0x0000000434047291 */ /* 0x000fe4000f8ec0ff */
[----:B------:R-:W-:-:S04]  /*0d20*/  UIADD3 UR6, UPT, UPT, -UR6, 0x100000, URZ ;  /* 0x0010000006067890 */ /* 0x000fc8000fffe1ff */
[----:B------:R-:W-:Y:S02]  /*0d30*/  USHF.L.U32 UR7, UR6, 0xb, URZ ;  /* 0x0000000b06077899 */ /* 0x000fe400080006ff */
[----:B------:R-:W-:Y:S01]  /*0d40*/  USHF.L.U32 UR6, UR6, 0x1, URZ ;  /* 0x0000000106067899 */ /* 0x000fe200080006ff */
[----:B------:R-:W-:Y:S01]  /*0d50*/  ELECT P0, URZ, PT ;  /* 0x0000000000ff782f */ /* 0x000fe20003800000 */
[----:B------:R-:W1:Y:S10]  /*0d60*/  FENCE.VIEW.ASYNC.S ;  /* 0x00000000000073c6 */ /* 0x000e740000000000 */
[----:B-1----:R1:W2:Y:S01]  /*0d70*/  SYNCS.EXCH.64 URZ, [UR4+0xf0], UR6 ;  /* 0x0000f00604ff75b2 */ /* 0x0022a20008000100 */
[----:B------:R1:W1:Y:S01]  /*0d80*/  SYNCS.EXCH.64 URZ, [UR4+0x100], UR6 ;  /* 0x0001000604ff75b2 */ /* 0x0002620008000100 */
[----:B------:R1:W1:Y:S01]  /*0d90*/  SYNCS.EXCH.64 URZ, [UR4+0xf8], UR6 ;  /* 0x0000f80604ff75b2 */ /* 0x0002620008000100 */
[----:B------:R1:W1:Y:S01]  /*0da0*/  SYNCS.EXCH.64 URZ, [UR4+0x108], UR6 ;  /* 0x0001080604ff75b2 */ /* 0x0002620008000100 */
[----:B------:R-:W-:Y:S01]  /*0db0*/  NOP ;  /* 0x0000000000007918 */ /* 0x000fe20000000000 */
.L_x_14:
[----:B-1----:R-:W1:Y:S01]  /*0dc0*/  LDCU UR4, c[0x0][0x36c] ;  /* 0x00006d80ff0477ac */ /* 0x002e620008000800 */
[----:B------:R-:W-:Y:S01]  /*0dd0*/  ISETP.NE.OR P4, PT, R0, 0x2, !P4 ;  /* 0x000000020000780c */ /* 0x000fe20006785670 */
[----:B------:R-:W-:Y:S01]  /*0de0*/  NOP ;  /* 0x0000000000007918 */ /* 0x000fe20000000000 */
[----:B------:R-:W-:Y:S01]  /*0df0*/  LOP3.LUT R0, R81, 0x1f, RZ, 0xc0, !PT ;  /* 0x0000001f51007812 */ /* 0x000fe200078ec0ff */
[----:B------:R-:W-:Y:S02]  /*0e00*/  UISETP.NE.AND UP4, UPT, UR18, URZ, UPT ;  /* 0x000000ff1200728c */ /* 0x000fe4000bf85270 */
[----:B-1----:R-:W-:-:S09]  /*0e10*/  UISETP.EQ.U32.AND UP6, UPT, UR4, 0x1, UPT ;  /* 0x000000010400788c */ /* 0x002fd2000bfc2070 */
[----:B------:R-:W-:Y:S05]  /*0e20*/  BRA.U !UP6, `(.L_x_15) ;  /* 0x000000010e087547 */ /* 0x000fea000b800000 */
[----:B--234-:R-:W-:Y:S01]  /*0e30*/  UCGABAR_ARV ;  /* 0x00000000000079c7 */ /* 0x01cfe20008000000 */
[----:B------:R-:W-:Y:S05]  /*0e40*/  BRA `(.L_x_16) ;  /* 0x0000000000047947 */ /* 0x000fea0003800000 */
.L_x_15:
[----:B--234-:R-:W-:Y:S01]  /*0e50*/  NOP ;  /* 0x0000000000007918 */ /* 0x01cfe20000000000 */
.L_x_16:
[----:B------:R-:W1:Y:S01]  /*0e60*/  S2UR UR20, SR_CTAID.X ;  /* 0x00000000001479c3 */ /* 0x000e620000002500 */
[----:B------:R-:W-:-:S05]  /*0e70*/  CS2R.32 R92, SR_CgaSize ;  /* 0x00000000005c7805 */ /* 0x000fca0000008a00 */
[----:B------:R-:W-:-:S05]  /*0e80*/  IMAD R92, R92, -0xa0, RZ ;  /* 0xffffff605c5c7824 */ /* 0x000fca00078e02ff */
[----:B------:R-:W-:-:S14]  /*0e90*/  R2UR UR5, R92 ;  /* 0x000000005c0572ca */ /* 0x000fdc00000e0000 */
[----:B------:R-:W2:Y:S01]  /*0ea0*/  LDCU UR5, c[0x0][UR5+0x2b0] ;  /* 0x00005600050577ac */ /* 0x000ea20008000800 */
[----:B------:R-:W-:-:S05]  /*0eb0*/  CS2R.32 R92, SR_CgaSize ;  /* 0x00000000005c7805 */ /* 0x000fca0000008a00 */
[----:B------:R-:W-:-:S05]  /*0ec0*/  IMAD R92, R92, -0xa0, RZ ;  /* 0xffffff605c5c7824 */ /* 0x000fca00078e02ff */
[----:B------:R-:W-:-:S14]  /*0ed0*/  R2UR UR4, R92 ;  /* 0x000000005c0472ca */ /* 0x000fdc00000e0000 */
[----:B------:R-:W3:Y:S01]  /*0ee0*/  LDCU UR4, c[0x0][UR4+0x2b4] ;  /* 0x00005680040477ac */ /* 0x000ee20008000800 */
[----:B------:R-:W4:Y:S01]  /*0ef0*/  S2UR UR26, SR_CTAID.Y ;  /* 0x00000000001a79c3 */ /* 0x000f220000002600 */
[----:B------:R-:W-:-:S05]  /*0f00*/  CS2R.32 R92, SR_CgaSize ;  /* 0x00000000005c7805 */ /* 0x000fca0000008a00 */
[----:B------:R-:W-:-:S05]  /*0f10*/  IMAD R92, R92, -0xa0, RZ ;  /* 0xffffff605c5c7824 */ /* 0x000fca00078e02ff */
[----:B------:R-:W-:-:S14]  /*0f20*/  R2UR UR6, R92 ;  /* 0x000000005c0672ca */ /* 0x000fdc00000e0000 */
[----:B------:R-:W3:Y:S01]  /*0f30*/  LDCU UR6, c[0x0][UR6+0x2a0] ;  /* 0x00005400060677ac */ /* 0x000ee20008000800 */
[----:B------:R-:W-:-:S05]  /*0f40*/  CS2R.32 R92, SR_CgaSize ;  /* 0x00000000005c7805 */ /* 0x000fca0000008a00 */
[----:B------:R-:W-:-:S05]  /*0f50*/  IMAD R92, R92, -0xa0, RZ ;  /* 0xffffff605c5c7824 */ /* 0x000fca00078e02ff */
[----:B------:R-:W-:-:S14]  /*0f60*/  R2UR UR7, R92 ;  /* 0x000000005c0772ca */ /* 0x000fdc00000e0000 */
[----:B------:R-:W3:Y:S01]  /*0f70*/  LDCU UR7, c[0x0][UR7+0x2a4] ;  /* 0x00005480070777ac */ /* 0x000ee20008000800 */
[----:B------:R-:W-:Y:S02]  /*0f80*/  USHF.L.U32 UR37, UR52, 0xb, URZ ;  /* 0x0000000b34257899 */ /* 0x000fe400080006ff */
[----:B------:R-:W-:Y:S01]  /*0f90*/  USHF.L.U32 UR29, UR52, 0x9, URZ ;  /* 0x00000009341d7899 */ /* 0x000fe200080006ff */
[----:B------:R-:W3:Y:S01]  /*0fa0*/  LDCU UR19, c[0x0][0xf24] ;  /* 0x0001e480ff1377ac */ /* 0x000ee20008000800 */
[----:B-1----:R-:W-:Y:S01]  /*0fb0*/  I2FP.F32.U32 R3, UR20 ;  /* 0x0000001400037c45 */ /* 0x002fe20008201000 */
[----:B------:R-:W1:Y:S04]  /*0fc0*/  LDCU UR42, c[0x0][0xf24] ;  /* 0x0001e480ff2a77ac */ /* 0x000e680008000800 */
[----:B--2---:R-:W-:Y:S01]  /*0fd0*/  FMUL R3, R3, UR5 ;  /* 0x0000000503037c20 */ /* 0x004fe20008400000 */
[----:B------:R-:W2:Y:S01]  /*0fe0*/  LDCU UR23, c[0x0][0xf30] ;  /* 0x0001e600ff1777ac */ /* 0x000ea20008000800 */
[----:B----4-:R-:W-:Y:S01]  /*0ff0*/  I2FP.F32.U32 R2, UR26 ;  /* 0x0000001a00027c45 */ /* 0x010fe20008201000 */
[----:B------:R-:W-:-:S03]  /*1000*/  ULOP3.LUT UR37, UR37, 0x1800, URZ, 0xc0, !UPT ;  /* 0x0000180025257892 */ /* 0x000fc6000f8ec0ff */
[----:B------:R-:W4:Y:S01]  /*1010*/  F2I.U32.TRUNC.NTZ R3, R3 ;  /* 0x0000000300037305 */ /* 0x000f22000020f000 */
[----:B------:R-:W-:Y:S01]  /*1020*/  ULOP3.LUT UR29, UR29, 0x600, URZ, 0xc0, !UPT ;  /* 0x000006001d1d7892 */ /* 0x000fe2000f8ec0ff */
[----:B---3--:R-:W-:-:S06]  /*1030*/  FMUL R2, R2, UR4 ;  /* 0x0000000402027c20 */ /* 0x008fcc0008400000 */
[----:B------:R-:W3:Y:S01]  /*1040*/  F2I.U32.TRUNC.NTZ R2, R2 ;  /* 0x0000000200027305 */ /* 0x000ee2000020f000 */
[----:B----4-:R-:W-:Y:S02]  /*1050*/  R2UR UR5, R3 ;  /* 0x00000000030572ca */ /* 0x010fe400000e0000 */
[----:B---3--:R-:W-:Y:S02]  /*1060*/  R2UR UR4, R2 ;  /* 0x00000000020472ca */ /* 0x008fe400000e0000 */
[----:B------:R-:W-:-:S09]  /*1070*/  PRMT R2, RZ, 0x7610, R2 ;  /* 0x00007610ff027816 */ /* 0x000fd20000000002 */
[----:B------:R-:W-:-:S04]  /*1080*/  UIADD3 UR5, UPT, UPT, -UR5, URZ, URZ ;  /* 0x000000ff05057290 */ /* 0x000fc8000fffe1ff */
[----:B------:R-:W-:Y:S02]  /*1090*/  UIMAD UR5, UR6, UR5, UR20 ;  /* 0x00000005060572a4 */ /* 0x000fe4000f8e0214 */
[----:B------:R-:W-:-:S04]  /*10a0*/  UIADD3 UR4, UPT, UPT, -UR4, URZ, URZ ;  /* 0x000000ff04047290 */ /* 0x000fc8000fffe1ff */
[----:B------:R-:W-:Y:S01]  /*10b0*/  IMAD.U32 R92, RZ, RZ, UR5 ;  /* 0x00000005ff5c7e24 */ /* 0x000fe2000f8e00ff */
[----:B------:R-:W-:-:S06]  /*10c0*/  UIMAD UR4, UR7, UR4, UR26 ;  /* 0x00000004070472a4 */ /* 0x000fcc000f8e021a */
[----:B------:R-:W-:Y:S01]  /*10d0*/  IMAD.U32 R91, RZ, RZ, UR4 ;  /* 0x00000004ff5b7e24 */ /* 0x000fe2000f8e00ff */
[----:B-12---:R-:W-:Y:S06]  /*10e0*/  BRA.U UP4, `(.L_x_17) ;  /* 0x0000000104487547 */ /* 0x006fec000b800000 */
[----:B------:R-:W-:Y:S02]  /*10f0*/  R2UR UR4, R91 ;  /* 0x000000005b0472ca */ /* 0x000fe400000e0000 */
[----:B------:R-:W-:-:S11]  /*1100*/  R2UR UR8, R92 ;  /* 0x000000005c0872ca */ /* 0x000fd600000e0000 */
[----:B------:R-:W-:Y:S02]  /*1110*/  UISETP.NE.AND UP0, UPT, UR4, URZ, UPT ;  /* 0x000000ff0400728c */ /* 0x000fe4000bf05270 */
[----:B------:R-:W-:Y:S02]  /*1120*/  UISETP.NE.AND UP2, UPT, UR8, 0x1, UPT ;  /* 0x000000010800788c */ /* 0x000fe4000bf45270 */
[----:B------:R-:W-:-:S04]  /*1130*/  UISETP.EQ.OR UP0, UPT, UR8, URZ, !UP0 ;  /* 0x000000ff0800728c */ /* 0x000fc8000c702670 */
[----:B------:R-:W-:Y:S02]  /*1140*/  USEL UR7, URZ, 0x1, !UP0 ;  /* 0x00000001ff077887 */ /* 0x000fe4000c000000 */
[----:B------:R-:W-:-:S04]  /*1150*/  UISETP.NE.AND UP0, UPT, UR4, URZ, UPT ;  /* 0x000000ff0400728c */ /* 0x000fc8000bf05270 */
[----:B------:R-:W-:-:S04]  /*1160*/  USEL UR4, URZ, 0x2, UP0 ;  /* 0x00000002ff047887 */ /* 0x000fc80008000000 */
[----:B------:R-:W-:Y:S02]  /*1170*/  USEL UR6, UR4, 0x2, UP2 ;  /* 0x0000000204067887 */ /* 0x000fe40009000000 */
[----:B------:R-:W-:Y:S02]  /*1180*/  USEL UR4, URZ, 0x4, UP0 ;  /* 0x00000004ff047887 */ /* 0x000fe40008000000 */
[----:B------:R-:W-:-:S04]  /*1190*/  UISETP.NE.AND UP2, UPT, UR8, 0x2, UPT ;  /* 0x000000020800788c */ /* 0x000fc8000bf45270 */
[----:B------:R-:W-:Y:S02]  /*11a0*/  USEL UR5, UR4, 0x4, UP2 ;  /* 0x0000000404057887 */ /* 0x000fe40009000000 */
[----:B------:R-:W-:Y:S02]  /*11b0*/  USEL UR4, URZ, 0x8, UP0 ;  /* 0x00000008ff047887 */ /* 0x000fe40008000000 */
[----:B------:R-:W-:Y:S02]  /*11c0*/  UISETP.NE.AND UP0, UPT, UR8, 0x3, UPT ;  /* 0x000000030800788c */ /* 0x000fe4000bf05270 */
[----:B------:R-:W-:Y:S02]  /*11d0*/  UIADD3 UR5, UPT, UPT, UR5, UR6, UR7 ;  /* 0x0000000605057290 */ /* 0x000fe4000fffe007 */
[----:B------:R-:W-:-:S04]  /*11e0*/  USEL UR4, UR4, 0x8, UP0 ;  /* 0x0000000804047887 */ /* 0x000fc80008000000 */
[----:B------:R-:W-:-:S06]  /*11f0*/  UIADD3 UR4, UPT, UPT, UR5, UR4, URZ ;  /* 0x0000000405047290 */ /* 0x000fcc000fffe0ff */
[----:B------:R-:W-:-:S07]  /*1200*/  IMAD.U32 R2, RZ, RZ, UR4 ;  /* 0x00000004ff027e24 */ /* 0x000fce000f8e00ff */
.L_x_17:
[----:B------:R-:W1:Y:S01]  /*1210*/  S2UR UR36, SR_CTAID.Z ;  /* 0x00000000002479c3 */ /* 0x000e620000002700 */
[----:B------:R-:W-:-:S09]  /*1220*/  UISETP.GE.AND UP0, UPT, UR19, 0x1, UPT ;  /* 0x000000011300788c */ /* 0x000fd2000bf06270 */
[----:B------:R-:W-:Y:S05]  /*1230*/  BRA.U !UP0, `(.L_x_18) ;  /* 0x0000000108d07547 */ /* 0x000fea000b800000 */
[----:B------:R-:W2:Y:S01]  /*1240*/  LDCU UR21, c[0x0][0xf0c] ;  /* 0x0001e180ff1577ac */ /* 0x000ea20008000800 */
[----:B------:R-:W3:Y:S01]  /*1250*/  LDCU.128 UR12, c[0x0][0xf10] ;  /* 0x0001e200ff0c77ac */ /* 0x000ee20008000c00 */
[----:B------:R-:W4:Y:S01]  /*1260*/  LDCU UR6, c[0x0][0x370] ;  /* 0x00006e00ff0677ac */ /* 0x000f220008000800 */
[----:B------:R-:W1:Y:S01]  /*1270*/  LDCU UR7, c[0x0][0x374] ;  /* 0x00006e80ff0777ac */ /* 0x000e620008000800 */
[----:B------:R-:W1:Y:S01]  /*1280*/  LDCU UR22, c[0x0][0xf20] ;  /* 0x0001e400ff1677ac */ /* 0x000e620008000800 */
[----:B--2---:R-:W-:Y:S02]  /*1290*/  UISETP.NE.AND UP0, UPT, UR21, 0x1, UPT ;  /* 0x000000011500788c */ /* 0x004fe4000bf05270 */
[----:B---3--:R-:W-:Y:S01]  /*12a0*/  UIMAD.WIDE.U32 UR4, UR20, UR12, URZ ;  /* 0x0000000c140472a5 */ /* 0x008fe2000f8e00ff */
[----:B------:R-:W2:Y:S01]  /*12b0*/  LDCU.64 UR8, c[0x0][0xf28] ;  /* 0x0001e500ff0877ac */ /* 0x000ea20008000a00 */
[----:B----4-:R-:W-:Y:S02]  /*12c0*/  UIMAD.WIDE.U32 UR10, UR6, UR12, URZ ;  /* 0x0000000c060a72a5 */ /* 0x010fe4000f8e00ff */
[----:B------:R-:W-:-:S02]  /*12d0*/  USHF.R.U32.HI UR5, URZ, UR13, UR5 ;  /* 0x0000000dff057299 */ /* 0x000fc40008011605 */
[----:B------:R-:W-:Y:S02]  /*12e0*/  UISETP.NE.AND UP2, UPT, UR19, 0x1, UPT ;  /* 0x000000011300788c */ /* 0x000fe4000bf45270 */
[----:B------:R-:W-:Y:S01]  /*12f0*/  USEL UR5, UR20, UR5, !UP0 ;  /* 0x0000000514057287 */ /* 0x000fe2000c000000 */
[----:B------:R-:W-:Y:S01]  /*1300*/  UMOV UR10, UR11 ;  /* 0x0000000b000a7c82 */ /* 0x000fe20008000000 */
[----:B------:R-:W-:Y:S02]  /*1310*/  UIMAD.WIDE.U32 UR16, UR26, UR15, URZ ;  /* 0x0000000f1a1072a5 */ /* 0x000fe4000f8e00ff */
[----:B------:R-:W-:Y:S02]  /*1320*/  @UP0 USHF.R.U32.HI UR6, URZ, UR13, UR10 ;  /* 0x0000000dff060299 */ /* 0x000fe4000801160a */
[----:B------:R-:W-:Y:S02]  /*1330*/  UISETP.NE.AND UP0, UPT, UR14, 0x1, UPT ;  /* 0x000000010e00788c */ /* 0x000fe4000bf05270 */
[----:B-1----:R-:W-:-:S02]  /*1340*/  UIMAD.WIDE.U32 UR10, UR7, UR15, URZ ;  /* 0x0000000f070a72a5 */ /* 0x002fc4000f8e00ff */
[----:B--2---:R-:W-:Y:S01]  /*1350*/  UIMAD.WIDE.U32 UR12, UR6, UR8, URZ ;  /* 0x00000008060c72a5 */ /* 0x004fe2000f8e00ff */
[----:B------:R-:W-:Y:S02]  /*1360*/  UMOV UR4, UR17 ;  /* 0x0000001100047c82 */ /* 0x000fe40008000000 */
[----:B------:R-:W-:Y:S02]  /*1370*/  USHF.R.U32.HI UR4, URZ, UR22, UR4 ;  /* 0x00000016ff047299 */ /* 0x000fe40008011604 */
[----:B------:R-:W-:Y:S02]  /*1380*/  UMOV UR10, UR11 ;  /* 0x0000000b000a7c82 */ /* 0x000fe40008000000 */
[----:B------:R-:W-:Y:S01]  /*1390*/  UMOV UR12, UR13 ;  /* 0x0000000d000c7c82 */ /* 0x000fe20008000000 */
[----:B------:R-:W-:Y:S02]  /*13a0*/  @UP0 USHF.R.U32.HI UR7, URZ, UR22, UR10 ;  /* 0x00000016ff070299 */ /* 0x000fe4000801160a */
[----:B------:R-:W-:-:S02]  /*13b0*/  USEL UR4, UR26, UR4, !UP0 ;  /* 0x000000041a047287 */ /* 0x000fc4000c000000 */
[----:B------:R-:W-:Y:S02]  /*13c0*/  UIMAD.WIDE.U32 UR10, UR7, UR8, URZ ;  /* 0x00000008070a72a5 */ /* 0x000fe4000f8e00ff */
[----:B------:R-:W-:Y:S02]  /*13d0*/  @UP2 USHF.R.U32.HI UR6, URZ, UR9, UR12 ;  /* 0x00000009ff062299 */ /* 0x000fe4000801160c */
[----:B------:R-:W-:-:S03]  /*13e0*/  UIMAD.WIDE.U32 UR12, UR4, UR8, URZ ;  /* 0x00000008040c72a5 */ /* 0x000fc6000f8e00ff */
[----:B------:R-:W-:Y:S02]  /*13f0*/  UMOV UR10, UR11 ;  /* 0x0000000b000a7c82 */ /* 0x000fe40008000000 */
[----:B------:R-:W-:Y:S02]  /*1400*/  @UP2 USHF.R.U32.HI UR7, URZ, UR9, UR10 ;  /* 0x00000009ff072299 */ /* 0x000fe4000801160a */
[----:B------:R-:W-:Y:S02]  /*1410*/  UIMAD UR10, UR6, UR19, URZ ;  /* 0x00000013060a72a4 */ /* 0x000fe4000f8e02ff */
[----:B------:R-:W-:-:S04]  /*1420*/  UIMAD UR7, UR7, UR19, URZ ;  /* 0x00000013070772a4 */ /* 0x000fc8000f8e02ff */
[----:B------:R-:W-:-:S03]  /*1430*/  UISETP.GE.AND UP0, UPT, UR4, UR7, UPT ;  /* 0x000000070400728c */ /* 0x000fc6000bf06270 */
[----:B------:R-:W-:Y:S01]  /*1440*/  UMOV UR7, UR13 ;  /* 0x0000000d00077c82 */ /* 0x000fe20008000000 */
[----:B------:R-:W-:Y:S02]  /*1450*/  UISETP.GE.OR UP0, UPT, UR5, UR10, UP0 ;  /* 0x0000000a0500728c */ /* 0x000fe40008706670 */
[----:B------:R-:W-:Y:S02]  /*1460*/  UIMAD.WIDE.U32 UR10, UR5, UR8, URZ ;  /* 0x00000008050a72a5 */ /* 0x000fe4000f8e00ff */
[----:B------:R-:W-:Y:S02]  /*1470*/  USHF.R.U32.HI UR7, URZ, UR9, UR7 ;  /* 0x00000009ff077299 */ /* 0x000fe40008011607 */
[----:B------:R-:W-:Y:S02]  /*1480*/  UIADD3 UR10, UPT, UPT, -UR4, URZ, URZ ;  /* 0x000000ff040a7290 */ /* 0x000fe4000fffe1ff */
[----:B------:R-:W-:Y:S02]  /*1490*/  USEL UR7, UR4, UR7, !UP2 ;  /* 0x0000000704077287 */ /* 0x000fe4000d000000 */
[----:B------:R-:W-:Y:S01]  /*14a0*/  UIMAD UR10, UR14, UR10, UR26 ;  /* 0x0000000a0e0a72a4 */ /* 0x000fe2000f8e021a */
[----:B------:R-:W-:Y:S01]  /*14b0*/  @!UP0 UMOV UR8, UR11 ;  /* 0x0000000b00088c82 */ /* 0x000fe20008000000 */
[----:B------:R-:W-:-:S02]  /*14c0*/  UIADD3 UR11, UPT, UPT, -UR5, URZ, URZ ;  /* 0x000000ff050b7290 */ /* 0x000fc4000fffe1ff */
[----:B------:R-:W-:Y:S02]  /*14d0*/  @!UP0 USHF.R.U32.HI UR8, URZ, UR9, UR8 ;  /* 0x00000009ff088299 */ /* 0x000fe40008011608 */
[----:B------:R-:W-:Y:S02]  /*14e0*/  UIADD3 UR9, UPT, UPT, -UR7, URZ, URZ ;  /* 0x000000ff07097290 */ /* 0x000fe4000fffe1ff */
[----:B------:R-:W-:Y:S02]  /*14f0*/  @!UP0 USEL UR8, UR5, UR8, !UP2 ;  /* 0x0000000805088287 */ /* 0x000fe4000d000000 */
[----:B------:R-:W-:Y:S02]  /*1500*/  UIMAD UR9, UR19, UR9, UR4 ;  /* 0x00000009130972a4 */ /* 0x000fe4000f8e0204 */
[----:B------:R-:W-:Y:S02]  /*1510*/  @!UP0 UIADD3 UR7, UPT, UPT, UR7, -UR8, URZ ;  /* 0x8000000807078290 */ /* 0x000fe4000fffe0ff */
[----:B------:R-:W-:-:S02]  /*1520*/  @!UP0 UIMAD UR6, UR9, UR6, UR8 ;  /* 0x00000006090682a4 */ /* 0x000fc4000f8e0208 */
[----:B------:R-:W-:Y:S02]  /*1530*/  @!UP0 UIMAD UR4, UR7, UR19, UR5 ;  /* 0x00000013070482a4 */ /* 0x000fe4000f8e0205 */
[----:B------:R-:W-:Y:S02]  /*1540*/  UIMAD UR20, UR21, UR11, UR20 ;  /* 0x0000000b151472a4 */ /* 0x000fe4000f8e0214 */
[----:B------:R-:W-:Y:S01]  /*1550*/  UIMAD UR26, UR4, UR14, UR10 ;  /* 0x0000000e041a72a4 */ /* 0x000fe2000f8e020a */
[----:B------:R-:W-:Y:S02]  /*1560*/  @!UP0 UMOV UR5, UR6 ;  /* 0x0000000600058c82 */ /* 0x000fe40008000000 */
[----:B------:R-:W-:-:S12]  /*1570*/  UIMAD UR20, UR5, UR21, UR20 ;  /* 0x00000015051472a4 */ /* 0x000fd8000f8e0214 */
.L_x_18:
[----:B------:R-:W-:-:S09]  /*1580*/  UISETP.NE.AND UP0, UPT, UR23, 0x1, UPT ;  /* 0x000000011700788c */ /* 0x000fd2000bf05270 */
[----:B------:R-:W-:Y:S05]  /*1590*/  BRA.U UP0, `(.L_x_19) ;  /* 0x0000000100407547 */ /* 0x000fea000b800000 */
[----:B------:R-:W2:Y:S01]  /*15a0*/  LDCU.128 UR8, c[0x0][0xf10] ;  /* 0x0001e200ff0877ac */ /* 0x000ea20008000c00 */
[----:B------:R-:W3:Y:S01]  /*15b0*/  LDCU UR12, c[0x0][0xf0c] ;  /* 0x0001e180ff0c77ac */ /* 0x000ee20008000800 */
[----:B------:R-:W4:Y:S01]  /*15c0*/  LDCU UR13, c[0x0][0xf20] ;  /* 0x0001e400ff0d77ac */ /* 0x000f220008000800 */
[----:B--2---:R-:W-:Y:S02]  /*15d0*/  UIMAD.WIDE.U32 UR4, UR20, UR8, URZ ;  /* 0x00000008140472a5 */ /* 0x004fe4000f8e00ff */
[----:B------:R-:W-:Y:S02]  /*15e0*/  UIMAD.WIDE.U32 UR6, UR26, UR11, URZ ;  /* 0x0000000b1a0672a5 */ /* 0x000fe4000f8e00ff */
[----:B---3--:R-:W-:Y:S02]  /*15f0*/  UISETP.NE.AND UP0, UPT, UR12, 0x1, UPT ;  /* 0x000000010c00788c */ /* 0x008fe4000bf05270 */
[----:B------:R-:W-:-:S03]  /*1600*/  USHF.R.U32.HI UR5, URZ, UR9, UR5 ;  /* 0x00000009ff057299 */ /* 0x000fc60008011605 */
[----:B------:R-:W-:Y:S01]  /*1610*/  UMOV UR4, UR7 ;  /* 0x0000000700047c82 */ /* 0x000fe20008000000 */
[----:B------:R-:W-:Y:S02]  /*1620*/  USEL UR5, UR20, UR5, !UP0 ;  /* 0x0000000514057287 */ /* 0x000fe4000c000000 */
[----:B------:R-:W-:Y:S02]  /*1630*/  UISETP.NE.AND UP0, UPT, UR10, 0x1, UPT ;  /* 0x000000010a00788c */ /* 0x000fe4000bf05270 */
[----:B----4-:R-:W-:-:S04]  /*1640*/  USHF.R.U32.HI UR4, URZ, UR13, UR4 ;  /* 0x0000000dff047299 */ /* 0x010fc80008011604 */
[----:B------:R-:W-:-:S04]  /*1650*/  USEL UR4, UR26, UR4, !UP0 ;  /* 0x000000041a047287 */ /* 0x000fc8000c000000 */
[----:B------:R-:W-:Y:S02]  /*1660*/  UIADD3 UR6, UPT, UPT, UR5, -UR4, URZ ;  /* 0x8000000405067290 */ /* 0x000fe4000fffe0ff */
[----:B------:R-:W-:Y:S02]  /*1670*/  UIADD3 UR4, UPT, UPT, -UR5, UR4, URZ ;  /* 0x0000000405047290 */ /* 0x000fe4000fffe1ff */
[----:B------:R-:W-:Y:S02]  /*1680*/  UIMAD UR26, UR6, UR10, UR26 ;  /* 0x0000000a061a72a4 */ /* 0x000fe4000f8e021a */
[----:B------:R-:W-:-:S12]  /*1690*/  UIMAD UR20, UR4, UR12, UR20 ;  /* 0x0000000c041472a4 */ /* 0x000fd8000f8e0214 */
.L_x_19:
[----:B------:R-:W-:Y:S01]  /*16a0*/  UISETP.NE.AND UP0, UPT, UR18, 0x2, UPT ;  /* 0x000000021200788c */ /* 0x000fe2000bf05270 */
[----:B------:R-:W-:Y:S09]  /*16b0*/  BRA.U !UP6, `(.L_x_20) ;  /* 0x000000010e0c7547 */ /* 0x000ff2000b800000 */
[----:B------:R-:W-:Y:S01]  /*16c0*/  UCGABAR_WAIT ;  /* 0x0000000000007dc7 */ /* 0x000fe20008000000 */
[----:B------:R-:W-:Y:S01]  /*16d0*/  CCTL.IVALL ;  /* 0x00000000ff00798f */ /* 0x000fe20002000000 */
[----:B------:R-:W-:Y:S05]  /*16e0*/  BRA `(.L_x_21) ;  /* 0x0000000000047947 */ /* 0x000fea0003800000 */
.L_x_20:
[----:B------:R-:W-:Y:S06]  /*16f0*/  BAR.SYNC.DEFER_BLOCKING 0x0 ;  /* 0x0000000000007b1d */ /* 0x000fec0000010000 */
.L_x_21:
[----:B------:R-:W-:Y:S05]  /*1700*/  BRA.U UP0, `(.L_x_22) ;  /* 0x0000001500f07547 */ /* 0x000fea000b800000 */
[----:B------:R-:W2:Y:S01]  /*1710*/  LDCU UR6, c[0x0][0x38c] ;  /* 0x00007180ff0677ac */ /* 0x000ea20008000800 */
[----:B------:R-:W-:Y:S01]  /*1720*/  PLOP3.LUT P2, PT, PT, PT, UP3, 0x80, 0x8 ;  /* 0x000000000008781c */ /* 0x000fe20003f4f038 */
[----:B------:R-:W-:Y:S01]  /*1730*/  IMAD.MOV.U32 R12, RZ, RZ, 0x1 ;  /* 0x00000001ff0c7424 */ /* 0x000fe200078e00ff */
[----:B------:R-:W-:Y:S01]  /*1740*/  ISETP.EQ.OR P3, PT, R0, RZ, P4 ;  /* 0x000000ff0000720c */ /* 0x000fe20002762670 */
[----:B------:R-:W-:Y:S01]  /*1750*/  UISETP.NE.AND UP1, UPT, UR18, URZ, UPT ;  /* 0x000000ff1200728c */ /* 0x000fe2000bf25270 */
[----:B------:R-:W-:Y:S01]  /*1760*/  PLOP3.LUT P2, PT, P2, PT, PT, 0x8, 0x80 ;  /* 0x000000000080781c */ /* 0x000fe2000174e170 */
[----:B------:R-:W-:Y:S01]  /*1770*/  USEL UR46, URZ, 0x1, UP5 ;  /* 0x00000001ff2e7887 */ /* 0x000fe2000a800000 */
[----:B------:R-:W-:Y:S01]  /*1780*/  CS2R R10, SRZ ;  /* 0x00000000000a7805 */ /* 0x000fe2000001ff00 */
[----:B------:R-:W-:Y:S01]  /*1790*/  IMAD.MOV.U32 R9, RZ, RZ, RZ ;  /* 0x000000ffff097224 */ /* 0x000fe200078e00ff */
[----:B------:R-:W3:Y:S01]  /*17a0*/  LDCU UR54, c[0x0][0x370] ;  /* 0x00006e00ff3677ac */ /* 0x000ee20008000800 */
[----:B------:R-:W-:Y:S01]  /*17b0*/  IMAD.MOV.U32 R8, RZ, RZ, 0x1 ;  /* 0x00000001ff087424 */ /* 0x000fe200078e00ff */
[----:B------:R-:W4:Y:S01]  /*17c0*/  LDCU.64 UR44, c[0x0][0x348] ;  /* 0x00006900ff2c77ac */ /* 0x000f220008000a00 */
[----:B------:R-:W1:Y:S01]  /*17d0*/  LDCU UR53, c[0x0][0x374] ;  /* 0x00006e80ff3577ac */ /* 0x000e620008000800 */
[----:B--2---:R-:W-:-:S02]  /*17e0*/  UIADD3 UR5, UPT, UPT, UR6, 0xff, URZ ;  /* 0x000000ff06057890 */ /* 0x004fc4000fffe0ff */
[----:B------:R-:W-:Y:S02]  /*17f0*/  UIADD3 UR59, UPT, UPT, UR6, 0x1fe, URZ ;  /* 0x000001fe063b7890 */ /* 0x000fe4000fffe0ff */
[----:B------:R-:W-:Y:S02]  /*1800*/  USHF.R.S32.HI UR4, URZ, 0x1f, UR5 ;  /* 0x0000001fff047899 */ /* 0x000fe40008011405 */
[----:B------:R-:W-:Y:S02]  /*1810*/  USEL UR46, UR46, 0x2, UP1 ;  /* 0x000000022e2e7887 */ /* 0x000fe40008800000 */
[----:B------:R-:W-:Y:S02]  /*1820*/  ULEA.HI UR4, UR4, UR5, URZ, 0x8 ;  /* 0x0000000504047291 */ /* 0x000fe4000f8f40ff */
[----:B------:R-:W-:Y:S02]  /*1830*/  USHF.L.U32 UR5, UR52, 0x4, URZ ;  /* 0x0000000434057899 */ /* 0x000fe400080006ff */
[----:B------:R-:W-:-:S02]  /*1840*/  USHF.R.S32.HI UR56, URZ, 0x8, UR4 ;  /* 0x00000008ff387899 */ /* 0x000fc40008011404 */
[----:B------:R-:W-:Y:S02]  /*1850*/  UIADD3 UR4, UPT, UPT, UR6, -0x1, URZ ;  /* 0xffffffff06047890 */ /* 0x000fe4000fffe0ff */
[----:B------:R-:W-:Y:S02]  /*1860*/  UISETP.LT.U32.AND UP0, UPT, UR56, 0x7, UPT ;  /* 0x000000073800788c */ /* 0x000fe4000bf01070 */
[----:B------:R-:W-:Y:S02]  /*1870*/  UISETP.GE.U32.AND UP2, UPT, UR4, -0x1ff, UPT ;  /* 0xfffffe010400788c */ /* 0x000fe4000bf46070 */
[----:B------:R-:W-:Y:S02]  /*1880*/  USEL UR55, UR56, 0x7, UP0 ;  /* 0x0000000738377887 */ /* 0x000fe40008000000 */
[----:B------:R-:W-:Y:S02]  /*1890*/  ULOP3.LUT UR58, UR5, 0x30, URZ, 0xe2, !UPT ;  /* 0x00000030053a7892 */ /* 0x000fe4000f8ee2ff */
[----:B------:R-:W-:-:S02]  /*18a0*/  UIADD3 UR43, UPT, UPT, UR55, -0x1, URZ ;  /* 0xffffffff372b7890 */ /* 0x000fc4000fffe0ff */
[----:B------:R-:W-:Y:S01]  /*18b0*/  UIADD3 UR57, UPT, UPT, UR56, -UR55, URZ ;  /* 0x8000003738397290 */ /* 0x000fe2000fffe0ff */
[----:B------:R-:W-:Y:S02]  /*18c0*/  UMOV UR15, URZ ;  /* 0x000000ff000f7c82 */ /* 0x000fe40008000000 */
[----:B------:R-:W-:-:S04]  /*18d0*/  @UP2 UIADD3 UR43, UPT, UPT, UR55, URZ, URZ ;  /* 0x000000ff372b2290 */ /* 0x000fc8000fffe0ff */
[----:B-1-34-:R-:W-:-:S12]  /*18e0*/  UIADD3 UR43, UPT, UPT, UR43, 0x1, URZ ;  /* 0x000000012b2b7890 */ /* 0x01afd8000fffe0ff */
.L_x_46:
[----:B------:R-:W-:Y:S01]  /*18f0*/  UISETP.NE.AND UP0, UPT, UR52, URZ, UPT ;  /* 0x000000ff3400728c */ /* 0x000fe2000bf05270 */
[----:B------:R-:W1:Y:S08]  /*1900*/  S2UR UR52, SR_CgaCtaId ;  /* 0x00000000003479c3 */ /* 0x000e700000008800 */
[----:B---3--:R-:W-:Y:S05]  /*1910*/  BRA.U UP0, `(.L_x_23) ;  /* 0x0000000100347547 */ /* 0x008fea000b800000 */
[----:B------:R-:W2:Y:S01]  /*1920*/  S2R R0, SR_CgaCtaId ;  /* 0x0000000000007919 */ /* 0x000ea20000008800 */
[----:B------:R-:W-:-:S04]  /*1930*/  MOV R2, 0x400 ;  /* 0x0000040000027802 */ /* 0x000fc80000000f00 */
[----:B--2---:R-:W-:Y:S02]  /*1940*/  LEA R0, R0, R2, 0x18 ;  /* 0x0000000200007211 */ /* 0x004fe400078ec0ff */
[----:B------:R-:W-:-:S03]  /*1950*/  SHF.L.U32 R2, R8, 0x1f, RZ ;  /* 0x0000001f08027819 */ /* 0x000fc600000006ff */
[----:B------:R-:W-:-:S04]  /*1960*/  IMAD R0, R9, 0x8, R0 ;  /* 0x0000000809007824 */ /* 0x000fc800078e0200 */
[----:B------:R-:W2:Y:S02]  /*1970*/  SYNCS.PHASECHK.TRANS64.TRYWAIT P0, [R0+URZ+0x100], R2 ;  /* 0x00010002000075a7 */ /* 0x000ea400080011ff */
[----:B--2---:R-:W-:Y:S05]  /*1980*/  @!P0 BRA `(.L_x_24) ;  /* 0x0000009c00288947 */ /* 0x004fea0003800000 */
.L_x_159:
[----:B------:R-:W-:Y:S01]  /*1990*/  VIADD R9, R9, 0x1 ;  /* 0x0000000109097836 */ /* 0x000fe20000000000 */
[----:B------:R2:W-:Y:S04]  /*19a0*/  SYNCS.ARRIVE.TRANS64.A1T0 RZ, [R0+URZ+0xf0], RZ ;  /* 0x0000f0ff00ff79a7 */ /* 0x0005e800081000ff */
[----:B------:R-:W-:-:S04]  /*19b0*/  ISETP.NE.AND P0, PT, R9, 0x2, PT ;  /* 0x000000020900780c */ /* 0x000fc80003f05270 */
[----:B------:R-:W-:Y:S02]  /*19c0*/  SEL R9, R9, RZ, P0 ;  /* 0x000000ff09097207 */ /* 0x000fe40000000000 */
[----:B--2---:R-:W-:-:S04]  /*19d0*/  SEL R0, RZ, 0x1, P0 ;  /* 0x00000001ff007807 */ /* 0x004fc80000000000 */
[----:B------:R-:W-:-:S07]  /*19e0*/  LOP3.LUT R8, R8, R0, RZ, 0x3c, !PT ;  /* 0x0000000008087212 */ /* 0x000fce00078e3cff */
.L_x_23:
[----:B------:R-:W-:Y:S01]  /*19f0*/  UMOV UR6, 0x400 ;  /* 0x0000040000067882 */ /* 0x000fe20000000000 */
[----:B------:R-:W-:Y:S01]  /*1a00*/  SHF.L.U32 R0, R12, 0x1f, RZ ;  /* 0x0000001f0c007819 */ /* 0x000fe200000006ff */
[----:B-1----:R-:W-:Y:S02]  /*1a10*/  ULEA UR6, UR52, UR6, 0x18 ;  /* 0x0000000634067291 */ /* 0x002fe4000f8ec0ff */
[----:B------:R-:W-:Y:S02]  /*1a20*/  UISETP.GE.U32.AND UP0, UPT, UR59, 0x1ff, UPT ;  /* 0x000001ff3b00788c */ /* 0x000fe4000bf06070 */
[----:B------:R-:W-:Y:S02]  /*1a30*/  ULEA UR4, UR15, UR6, 0x3 ;  /* 0x000000060f047291 */ /* 0x000fe4000f8e18ff */
[----:B------:R-:W-:Y:S02]  /*1a40*/  ULEA.HI UR12, UR26, UR26, URZ, 0x1 ;  /* 0x0000001a1a0c7291 */ /* 0x000fe4000f8f08ff */
[----:B------:R-:W-:-:S02]  /*1a50*/  USHF.L.U32 UR35, UR20, 0x7, URZ ;  /* 0x0000000714237899 */ /* 0x000fc400080006ff */
[----:B------:R-:W-:Y:S02]  /*1a60*/  ULEA UR27, UR26, UR58, 0x6 ;  /* 0x0000003a1a1b7291 */ /* 0x000fe4000f8e30ff */
[----:B------:R-:W-:Y:S01]  /*1a70*/  USHF.R.S32.HI UR12, URZ, 0x1, UR12 ;  /* 0x00000001ff0c7899 */ /* 0x000fe2000801140c */
[----:B------:R1:W2:Y:S01]  /*1a80*/  SYNCS.PHASECHK.TRANS64.TRYWAIT P1, [UR4+0x38], R0 ;  /* 0x00003800ff0075a7 */ /* 0x0002a20008021104 */
[----:B------:R-:W-:Y:S01]  /*1a90*/  UMOV UR14, URZ ;  /* 0x000000ff000e7c82 */ /* 0x000fe20008000000 */
[----:B------:R-:W-:Y:S09]  /*1aa0*/  BRA.U !UP0, `(.L_x_25) ;  /* 0x0000000508187547 */ /* 0x000ff2000b800000 */
[----:B------:R-:W-:Y:S01]  /*1ab0*/  UMOV UR7, URZ ;  /* 0x000000ff00077c82 */ /* 0x000fe20008000000 */
[----:B------:R-:W-:-:S05]  /*1ac0*/  UMOV UR5, UR15 ;  /* 0x0000000f00057c82 */ /* 0x000fca0008000000 */
.L_x_33:
[----:B------:R-:W-:Y:S01]  /*1ad0*/  ULEA UR33, UR5, UR6, 0x3 ;  /* 0x0000000605217291 */ /* 0x000fe2000f8e18ff */
[----:B--2---:R-:W-:Y:S01]  /*1ae0*/  @!P4 MOV R2, 0x7000 ;  /* 0x000070000002c802 */ /* 0x004fe20000000f00 */
[----:B--23--:R-:W-:Y:S10]  /*1af0*/  @P1 BRA `(.L_x_26) ;  /* 0x00000000000c1947 */ /* 0x00cff40003800000 */
[----:B------:R-:W-:-:S04]  /*1b00*/  SHF.L.U32 R3, R12, 0x1f, RZ ;  /* 0x0000001f0c037819 */ /* 0x000fc800000006ff */
[----:B------:R-:W2:Y:S02]  /*1b10*/  SYNCS.PHASECHK.TRANS64.TRYWAIT P0, [UR33+0x38], R3 ;  /* 0x00003803ff0075a7 */ /* 0x000ea40008001121 */
[----:B--2---:R-:W-:Y:S05]  /*1b20*/  @!P0 BRA `(.L_x_27) ;  /* 0x0000009800d48947 */ /* 0x004fea0003800000 */
.L_x_26:
[----:B------:R2:W-:Y:S01]  /*1b30*/  @!P4 SYNCS.ARRIVE.TRANS64 RZ, [UR33], R2 ;  /* 0x00000002ffffc9a7 */ /* 0x0005e20008000021 */
[----:B------:R-:W-:-:S04]  /*1b40*/  ULOP3.LUT UR4, UR46, 0x2, URZ, 0xfc, !UPT ;  /* 0x000000022e047892 */ /* 0x000fc8000f8efcff */
[----:B------:R-:W-:-:S09]  /*1b50*/  UISETP.NE.AND UP0, UPT, UR4, 0x2, UPT ;  /* 0x000000020400788c */ /* 0x000fd2000bf05270 */
[----:B------:R-:W-:Y:S05]  /*1b60*/  BRA.U UP0, `(.L_x_28) ;  /* 0x0000000100047547 */ /* 0x000fea000b800000 */
[----:B------:R-:W-:Y:S05]  /*1b70*/  BPT.TRAP 0x1 ;  /* 0x000000040000795c */ /* 0x000fea0000300000 */
.L_x_28:
[----:B------:R-:W-:Y:S04]  /*1b80*/  BSSY.RECONVERGENT B0, `(.L_x_29) ;  /* 0x0000003000007945 */ /* 0x000fe80003800200 */
[----:B------:R-:W-:Y:S05]  /*1b90*/  @P3 BRA `(.L_x_30) ;  /* 0x0000000000043947 */ /* 0x000fea0003800000 */
[----:B------:R-:W-:Y:S05]  /*1ba0*/  BPT.TRAP 0x1 ;  /* 0x000000040000795c */ /* 0x000fea0000300000 */
.L_x_30:
[----:B------:R-:W-:Y:S05]  /*1bb0*/  BSYNC.RECONVERGENT B0 ;  /* 0x0000000000007941 */ /* 0x000fea0003800200 */
.L_x_29:
[----:B------:R-:W-:Y:S01]  /*1bc0*/  UIADD3 UR4, UPT, UPT, UR5, 0x1, URZ ;  /* 0x0000000105047890 */ /* 0x000fe2000fffe0ff */
[----:B------:R-:W-:Y:S01]  /*1bd0*/  BSSY.RECONVERGENT B0, `(.L_x_31) ;  /* 0x000002e000007945 */ /* 0x000fe20003800200 */
[----:B------:R-:W-:Y:S02]  /*1be0*/  ELECT P0, URZ, PT ;  /* 0x0000000000ff782f */ /* 0x000fe40003800000 */
[----:B------:R-:W-:-:S04]  /*1bf0*/  UISETP.NE.AND UP0, UPT, UR4, 0x7, UPT ;  /* 0x000000070400788c */ /* 0x000fc8000bf05270 */
[----:B------:R-:W-:Y:S02]  /*1c00*/  USEL UR8, URZ, 0x1, UP0 ;  /* 0x00000001ff087887 */ /* 0x000fe40008000000 */
[----:B------:R-:W-:-:S04]  /*1c10*/  USEL UR15, UR4, URZ, UP0 ;  /* 0x000000ff040f7287 */ /* 0x000fc80008000000 */
[----:B------:R-:W-:Y:S01]  /*1c20*/  ULEA UR4, UR15, UR6, 0x3 ;  /* 0x000000060f047291 */ /* 0x000fe2000f8e18ff */
[----:B------:R-:W-:-:S04]  /*1c30*/  LOP3.LUT R12, R12, UR8, RZ, 0x3c, !PT ;  /* 0x000000080c0c7c12 */ /* 0x000fc8000f8e3cff */
[----:B-1----:R-:W-:-:S04]  /*1c40*/  SHF.L.U32 R0, R12, 0x1f, RZ ;  /* 0x0000001f0c007819 */ /* 0x002fc800000006ff */
[----:B------:R1:W3:Y:S01]  /*1c50*/  SYNCS.PHASECHK.TRANS64.TRYWAIT P1, [UR4+0x38], R0 ;  /* 0x00003800ff0075a7 */ /* 0x0002e20008021104 */
[----:B------:R-:W-:Y:S05]  /*1c60*/  @!P0 BRA `(.L_x_32) ;  /* 0x0000000000908947 */ /* 0x000fea0003800000 */
[----:B------:R-:W-:Y:S02]  /*1c70*/  USHF.L.U32 UR16, UR5, 0xb, URZ ;  /* 0x0000000b05107899 */ /* 0x000fe400080006ff */
[----:B------:R-:W-:Y:S02]  /*1c80*/  ULEA UR32, UR5, UR6, 0xe ;  /* 0x0000000605207291 */ /* 0x000fe4000f8e70ff */
[----:B------:R-:W-:Y:S02]  /*1c90*/  UIADD3 UR40, UP3, UPT, UR44, 0x80, URZ ;  /* 0x000000802c287890 */ /* 0x000fe4000ff7e0ff */
[----:B------:R-:W-:Y:S02]  /*1ca0*/  ULEA UR24, UR5, UR37, 0xd ;  /* 0x0000002505187291 */ /* 0x000fe4000f8e68ff */
[----:B------:R-:W-:Y:S02]  /*1cb0*/  UIADD3 UR38, UP2, UPT, UR44, 0x180, URZ ;  /* 0x000001802c267890 */ /* 0x000fe4000ff5e0ff */
[----:B------:R-:W-:-:S02]  /*1cc0*/  UIADD3 UR30, UP1, UPT, UR44, 0x280, URZ ;  /* 0x000002802c1e7890 */ /* 0x000fc4000ff3e0ff */
[----:B------:R-:W-:Y:S02]  /*1cd0*/  UIADD3 UR22, UP0, UPT, UR44, 0x380, URZ ;  /* 0x000003802c167890 */ /* 0x000fe4000ff1e0ff */
[----:B------:R-:W-:Y:S02]  /*1ce0*/  USHF.L.U32 UR19, UR7, 0x2, URZ ;  /* 0x0000000207137899 */ /* 0x000fe400080006ff */
[----:B------:R-:W-:Y:S02]  /*1cf0*/  ULOP3.LUT UR8, UR16, UR29, URZ, 0xfc, !UPT ;  /* 0x0000001d10087292 */ /* 0x000fe4000f8efcff */
[----:B------:R-:W-:Y:S02]  /*1d00*/  USHF.L.U32 UR34, UR7, 0x8, URZ ;  /* 0x0000000807227899 */ /* 0x000fe400080006ff */
[----:B------:R-:W-:Y:S02]  /*1d10*/  UIADD3.X UR41, UPT, UPT, URZ, UR45, URZ, UP3, !UPT ;  /* 0x0000002dff297290 */ /* 0x000fe40009ffe4ff */
[----:B------:R-:W-:-:S02]  /*1d20*/  UIADD3 UR32, UPT, UPT, UR32, 0x3300, URZ ;  /* 0x0000330020207890 */ /* 0x000fc4000fffe0ff */
[----:B------:R-:W-:Y:S02]  /*1d30*/  UIADD3.X UR39, UPT, UPT, URZ, UR45, URZ, UP2, !UPT ;  /* 0x0000002dff277290 */ /* 0x000fe400097fe4ff */
[----:B------:R-:W-:Y:S02]  /*1d40*/  UIADD3 UR24, UPT, UPT, UR6, 0x1f300, UR24 ;  /* 0x0001f30006187890 */ /* 0x000fe4000fffe018 */
[----:B------:R-:W-:Y:S02]  /*1d50*/  UIADD3.X UR31, UPT, UPT, URZ, UR45, URZ, UP1, !UPT ;  /* 0x0000002dff1f7290 */ /* 0x000fe40008ffe4ff */
[----:B------:R-:W-:Y:S02]  /*1d60*/  UIADD3 UR16, UPT, UPT, UR6, 0x2d300, UR16 ;  /* 0x0002d30006107890 */ /* 0x000fe4000fffe010 */
[----:B------:R-:W-:Y:S02]  /*1d70*/  UIADD3.X UR23, UPT, UPT, URZ, UR45, URZ, UP0, !UPT ;  /* 0x0000002dff177290 */ /* 0x000fe400087fe4ff */
[----:B------:R-:W-:-:S02]  /*1d80*/  ULEA.HI UR11, UR29, UR19, URZ, 0x17 ;  /* 0x000000131d0b7291 */ /* 0x000fc4000f8fb8ff */
[----:B------:R-:W-:Y:S01]  /*1d90*/  UIADD3 UR8, UPT, UPT, UR6, 0x30b00, UR8 ;  /* 0x00030b0006087890 */ /* 0x000fe2000fffe008 */
[----:B------:R-:W-:Y:S01]  /*1da0*/  UMOV UR48, 0x0 ;  /* 0x0000000000307882 */ /* 0x000fe20000000000 */
[----:B------:R-:W-:Y:S01]  /*1db0*/  UMOV UR49, 0x10000000 ;  /* 0x1000000000317882 */ /* 0x000fe20000000000 */
[----:B------:R-:W-:Y:S01]  /*1dc0*/  UMOV UR4, 0xf0000 ;  /* 0x000f000000047882 */ /* 0x000fe20000000000 */
[----:B------:R-:W-:Y:S01]  /*1dd0*/  UMOV UR25, UR33 ;  /* 0x0000002100197c82 */ /* 0x000fe20008000000 */
[----:B------:R-:W-:Y:S01]  /*1de0*/  UMOV UR28, UR36 ;  /* 0x00000024001c7c82 */ /* 0x000fe20008000000 */
[----:B------:R-:W-:Y:S01]  /*1df0*/  UMOV UR18, URZ ;  /* 0x000000ff00127c82 */ /* 0x000fe20008000000 */
[----:B------:R-:W-:Y:S01]  /*1e00*/  UMOV UR26, UR34 ;  /* 0x00000022001a7c82 */ /* 0x000fe20008000000 */
[----:B------:R-:W-:Y:S01]  /*1e10*/  UMOV UR17, UR33 ;  /* 0x0000002100117c82 */ /* 0x000fe20008000000 */
[----:B------:R-:W-:Y:S01]  /*1e20*/  UMOV UR21, UR36 ;  /* 0x0000002400157c82 */ /* 0x000fe20008000000 */
[----:B------:R4:W-:Y:S01]  /*1e30*/  UTMALDG.3D [UR32], [UR40], desc[UR48] ;  /* 0x00003020280075b4 */ /* 0x0009e20008011000 */
[----:B------:R-:W-:Y:S01]  /*1e40*/  UMOV UR9, UR33 ;  /* 0x0000002100097c82 */ /* 0x000fe20008000000 */
[----:B------:R-:W-:Y:S01]  /*1e50*/  UMOV UR13, UR36 ;  /* 0x00000024000d7c82 */ /* 0x000fe20008000000 */
[----:B------:R-:W-:Y:S01]  /*1e60*/  UMOV UR10, UR18 ;  /* 0x00000012000a7c82 */ /* 0x000fe20008000000 */
[----:B------:R4:W-:Y:S01]  /*1e70*/  UTMALDG.3D.MULTICAST [UR24], [UR38], UR4, desc[UR48] ;  /* 0x00003018260073b4 */ /* 0x0009e20008011804 */
[----:B------:R4:W-:Y:S01]  /*1e80*/  UTMALDG.4D [UR16], [UR30], desc[UR48] ;  /* 0x000030101e0075b4 */ /* 0x0009e20008019000 */
[----:B------:R4:W-:Y:S02]  /*1e90*/  UTMALDG.4D.MULTICAST [UR8], [UR22], UR4, desc[UR48] ;  /* 0x00003008160073b4 */ /* 0x0009e40008019804 */
[----:B----4-:R-:W-:Y:S01]  /*1ea0*/  NOP ;  /* 0x0000000000007918 */ /* 0x010fe20000000000 */
.L_x_32:
[----:B------:R-:W-:Y:S05]  /*1eb0*/  BSYNC.RECONVERGENT B0 ;  /* 0x0000000000007941 */ /* 0x000fea0003800200 */
.L_x_31:
[----:B------:R-:W-:Y:S01]  /*1ec0*/  UIADD3 UR7, UPT, UPT, UR7, 0x1, URZ ;  /* 0x0000000107077890 */ /* 0x000fe2000fffe0ff */
[----:B------:R-:W-:Y:S01]  /*1ed0*/  UMOV UR5, UR15 ;  /* 0x0000000f00057c82 */ /* 0x000fe20008000000 */
[----:B------:R-:W-:Y:S02]  /*1ee0*/  UMOV UR14, UR43 ;  /* 0x0000002b000e7c82 */ /* 0x000fe40008000000 */
[----:B------:R-:W-:-:S09]  /*1ef0*/  UISETP.NE.AND UP0, UPT, UR7, UR43, UPT ;  /* 0x0000002b0700728c */ /* 0x000fd2000bf05270 */
[----:B------:R-:W-:Y:S05]  /*1f00*/  BRA.U UP0, `(.L_x_33) ;  /* 0xfffffff900f07547 */ /* 0x000fea000b83ffff */
.L_x_25:
[----:B------:R-:W-:Y:S01]  /*1f10*/  ULEA UR4, UR15, UR6, 0x3 ;  /* 0x000000060f047291 */ /* 0x000fe2000f8e18ff */
[----:B-1----:R-:W-:Y:S01]  /*1f20*/  SHF.L.U32 R0, R12, 0x1f, RZ ;  /* 0x0000001f0c007819 */ /* 0x002fe200000006ff */
[----:B------:R-:W-:Y:S01]  /*1f30*/  @!P2 SYNCS.ARRIVE.TRANS64.A1T0 RZ, [UR6+0xa8], RZ ;  /* 0x0000a8ffffffa9a7 */ /* 0x000fe20008100006 */
[----:B------:R-:W-:-:S06]  /*1f40*/  UISETP.GT.AND UP0, UPT, UR56, UR55, UPT ;  /* 0x000000373800728c */ /* 0x000fcc000bf04270 */
[----:B--23--:R1:W2:Y:S03]  /*1f50*/  SYNCS.PHASECHK.TRANS64.TRYWAIT P1, [UR4+0x38], R0 ;  /* 0x00003800ff0075a7 */ /* 0x00c2a60008021104 */
[----:B------:R-:W-:Y:S05]  /*1f60*/  BRA.U !UP0, `(.L_x_34) ;  /* 0x0000000508147547 */ /* 0x000fea000b800000 */
[----:B------:R-:W-:Y:S01]  /*1f70*/  UIADD3 UR47, UPT, UPT, UR57, UR14, URZ ;  /* 0x0000000e392f7290 */ /* 0x000fe2000fffe0ff */
[----:B------:R-:W-:-:S11]  /*1f80*/  UMOV UR5, UR15 ;  /* 0x0000000f00057c82 */ /* 0x000fd60008000000 */
.L_x_42:
[----:B------:R-:W-:Y:S01]  /*1f90*/  ULEA UR33, UR5, UR6, 0x3 ;  /* 0x0000000605217291 */ /* 0x000fe2000f8e18ff */
[----:B--2---:R-:W-:Y:S01]  /*1fa0*/  @!P4 MOV R2, 0x7000 ;  /* 0x000070000002c802 */ /* 0x004fe20000000f00 */
[----:B--23--:R-:W-:Y:S10]  /*1fb0*/  @P1 BRA `(.L_x_35) ;  /* 0x00000000000c1947 */ /* 0x00cff40003800000 */
[----:B------:R-:W-:-:S04]  /*1fc0*/  SHF.L.U32 R3, R12, 0x1f, RZ ;  /* 0x0000001f0c037819 */ /* 0x000fc800000006ff */
[----:B------:R-:W2:Y:S02]  /*1fd0*/  SYNCS.PHASECHK.TRANS64.TRYWAIT P0, [UR33+0x38], R3 ;  /* 0x00003803ff0075a7 */ /* 0x000ea40008001121 */
[----:B--2---:R-:W-:Y:S05]  /*1fe0*/  @!P0 BRA `(.L_x_36) ;  /* 0x0000009400bc8947 */ /* 0x004fea0003800000 */
.L_x_35:
[----:B------:R2:W-:Y:S01]  /*1ff0*/  @!P4 SYNCS.ARRIVE.TRANS64 RZ, [UR33], R2 ;  /* 0x00000002ffffc9a7 */ /* 0x0005e20008000021 */
[----:B------:R-:W-:-:S04]  /*2000*/  ULOP3.LUT UR4, UR46, 0x2, URZ, 0xfc, !UPT ;  /* 0x000000022e047892 */ /* 0x000fc8000f8efcff */
[----:B------:R-:W-:-:S09]  /*2010*/  UISETP.NE.AND UP0, UPT, UR4, 0x2, UPT ;  /* 0x000000020400788c */ /* 0x000fd2000bf05270 */
[----:B------:R-:W-:Y:S05]  /*2020*/  BRA.U UP0, `(.L_x_37) ;  /* 0x0000000100047547 */ /* 0x000fea000b800000 */
[----:B------:R-:W-:Y:S05]  /*2030*/  BPT.TRAP 0x1 ;  /* 0x000000040000795c */ /* 0x000fea0000300000 */
.L_x_37:
[----:B------:R-:W-:Y:S04]  /*2040*/  BSSY.RECONVERGENT B0, `(.L_x_38) ;  /* 0x0000003000007945 */ /* 0x000fe80003800200 */
[----:B------:R-:W-:Y:S05]  /*2050*/  @P3 BRA `(.L_x_39) ;  /* 0x0000000000043947 */ /* 0x000fea0003800000 */
[----:B------:R-:W-:Y:S05]  /*2060*/  BPT.TRAP 0x1 ;  /* 0x000000040000795c */ /* 0x000fea0000300000 */
.L_x_39:
[----:B------:R-:W-:Y:S05]  /*2070*/  BSYNC.RECONVERGENT B0 ;  /* 0x0000000000007941 */ /* 0x000fea0003800200 */
.L_x_38:
        /* <DEDUP_REMOVED lines=27> */
[----:B------:R-:W-:Y:S02]  /*2230*/  ULEA.HI UR11, UR29, UR19, URZ, 0x17 ;  /* 0x000000131d0b7291 */ /* 0x000fe4000f8fb8ff */
[----:B------:R-:W-:-:S02]  /*2240*/  UIADD3 UR8, UPT, UPT, UR6, 0x30b00, UR8 ;  /* 0x00030b0006087890 */ /* 0x000fc4000fffe008 */
[----:B------:R-:W-:Y:S01]  /*2250*/  UIADD3.X UR41, UPT, UPT, URZ, UR45, URZ, UP0, !UPT ;  /* 0x0000002dff297290 */ /* 0x000fe200087fe4ff */
        /* <DEDUP_REMOVED lines=17> */
.L_x_41:
[----:B------:R-:W-:Y:S05]  /*2370*/  BSYNC.RECONVERGENT B0 ;  /* 0x0000000000007941 */ /* 0x000fea0003800200 */
.L_x_40:
[----:B------:R-:W-:Y:S01]  /*2380*/  UIADD3 UR14, UPT, UPT, UR14, 0x1, URZ ;  /* 0x000000010e0e7890 */ /* 0x000fe2000fffe0ff */
[----:B------:R-:W-:-:S03]  /*2390*/  UMOV UR5, UR15 ;  /* 0x0000000f00057c82 */ /* 0x000fc60008000000 */
[----:B------:R-:W-:-:S09]  /*23a0*/  UISETP.NE.AND UP0, UPT, UR14, UR47, UPT ;  /* 0x0000002f0e00728c */ /* 0x000fd2000bf05270 */
[----:B------:R-:W-:Y:S05]  /*23b0*/  BRA.U UP0, `(.L_x_42) ;  /* 0xfffffff900f47547 */ /* 0x000fea000b83ffff */
.L_x_34:
[C---:B------:R-:W-:Y:S01]  /*23c0*/  LEA R3, R11.reuse, UR6, 0x3 ;  /* 0x000000060b037c11 */ /* 0x040fe2000f8e18ff */
[----:B------:R-:W-:Y:S01]  /*23d0*/  NOP ;  /* 0x0000000000007918 */ /* 0x000fe20000000000 */
[----:B-1----:R-:W-:Y:S02]  /*23e0*/  SHF.L.U32 R0, R10, 0x1f, RZ ;  /* 0x0000001f0a007819 */ /* 0x002fe400000006ff */
[----:B------:R-:W-:Y:S02]  /*23f0*/  LEA R4, R11, UR6, 0x4 ;  /* 0x000000060b047c11 */ /* 0x000fe4000f8e20ff */
[----:B------:R-:W1:Y:S02]  /*2400*/  SYNCS.PHASECHK.TRANS64.TRYWAIT P0, [R3+URZ+0xb0], R0 ;  /* 0x0000b000030075a7 */ /* 0x000e6400080011ff */
[----:B-1----:R-:W-:Y:S05]  /*2410*/  @!P0 BRA `(.L_x_43) ;  /* 0x0000009000c88947 */ /* 0x002fea0003800000 */
.L_x_162:
[----:B------:R-:W4:Y:S01]  /*2420*/  LDS.128 R4, [R4+0x120] ;  /* 0x0001200004047984 */ /* 0x000f220000000c00 */
[----:B------:R-:W-:Y:S01]  /*2430*/  UISETP.GE.AND UP0, UPT, UR42, 0x1, UPT ;  /* 0x000000012a00788c */ /* 0x000fe2000bf06270 */
[----:B------:R-:W-:Y:S01]  /*2440*/  @!PT LDS RZ, [RZ] ;  /* 0x00000000fffff984 */ /* 0x000fe20000000800 */
[----:B------:R-:W-:Y:S01]  /*2450*/  @!PT LDS RZ, [RZ] ;  /* 0x00000000fffff984 */ /* 0x000fe20000000800 */
[----:B------:R-:W-:Y:S01]  /*2460*/  @!PT LDS RZ, [RZ] ;  /* 0x00000000fffff984 */ /* 0x000fe20000000800 */
[----:B------:R-:W-:Y:S01]  /*2470*/  @!PT LDS RZ, [RZ] ;  /* 0x00000000fffff984 */ /* 0x000fe20000000800 */
[----:B------:R1:W-:Y:S06]  /*2480*/  MEMBAR.ALL.CTA ;  /* 0x0000000000007992 */ /* 0x0003ec0000008000 */
[----:B-1----:R-:W1:Y:S01]  /*2490*/  FENCE.VIEW.ASYNC.S ;  /* 0x00000000000073c6 */ /* 0x002e620000000000 */
[----:B----4-:R-:W-:-:S13]  /*24a0*/  LOP3.LUT P0, RZ, R6, 0x1, RZ, 0xc0, !PT ;  /* 0x0000000106ff7812 */ /* 0x010fda000780c0ff */
[----:B-1----:R-:W-:Y:S01]  /*24b0*/  VOTEU.ANY UP1, P0 ;  /* 0x0000000000ff7886 */ /* 0x002fe20000020100 */
[----:B------:R-:W-:-:S13]  /*24c0*/  PLOP3.LUT P0, PT, PT, PT, UP1, 0x80, 0x8 ;  /* 0x000000000008781c */ /* 0x000fda0003f0f018 */
[----:B------:R-:W-:Y:S02]  /*24d0*/  @P0 LOP3.LUT R0, R5, 0xffff, RZ, 0xc0, !PT ;  /* 0x0000ffff05000812 */ /* 0x000fe400078ec0ff */
[----:B--2---:R-:W-:Y:S02]  /*24e0*/  @P0 MOV R2, R4 ;  /* 0x0000000400020202 */ /* 0x004fe40000000f00 */
[----:B------:R-:W-:Y:S01]  /*24f0*/  @P0 R2UR UR5, R0 ;  /* 0x00000000000502ca */ /* 0x000fe200000e0000 */
[----:B------:R-:W-:Y:S01]  /*2500*/  VIADD R0, R3, 0xc0 ;  /* 0x000000c003007836 */ /* 0x000fe20000000000 */
[----:B------:R-:W-:Y:S02]  /*2510*/  @P0 SHF.R.U32.HI R4, RZ, 0x10, R5 ;  /* 0x00000010ff040819 */ /* 0x000fe40000011605 */
[----:B------:R-:W-:Y:S02]  /*2520*/  @P0 R2UR UR7, R2 ;  /* 0x00000000020702ca */ /* 0x000fe400000e0000 */
[----:B------:R-:W-:-:S02]  /*2530*/  PRMT R0, RZ, 0x654, R0 ;  /* 0x00000654ff007816 */ /* 0x000fc40000000000 */
[----:B------:R-:W-:Y:S02]  /*2540*/  @P0 R2UR UR4, R4 ;  /* 0x00000000040402ca */ /* 0x000fe400000e0000 */
[----:B------:R1:W-:Y:S03]  /*2550*/  SYNCS.ARRIVE.TRANS64.RED.A1T0 RZ, [R0+URZ], RZ ;  /* 0x000000ff00ff79a7 */ /* 0x0003e600081004ff */
[----:B------:R-:W-:-:S04]  /*2560*/  @UP1 UMOV UR50, UR5 ;  /* 0x0000000500321c82 */ /* 0x000fc80008000000 */
[----:B------:R-:W-:-:S04]  /*2570*/  @UP1 UMOV UR51, UR7 ;  /* 0x0000000700331c82 */ /* 0x000fc80008000000 */
[----:B------:R-:W-:Y:S01]  /*2580*/  @UP1 UMOV UR36, UR4 ;  /* 0x0000000400241c82 */ /* 0x000fe20008000000 */
[----:B------:R-:W-:Y:S05]  /*2590*/  BRA.U !UP0, `(.L_x_44) ;  /* 0x0000000108d47547 */ /* 0x000fea000b800000 */
[----:B------:R-:W2:Y:S01]  /*25a0*/  LDCU.128 UR16, c[0x0][0xf10] ;  /* 0x0001e200ff1077ac */ /* 0x000ea20008000c00 */
[----:B------:R-:W4:Y:S01]  /*25b0*/  LDCU UR22, c[0x0][0xf20] ;  /* 0x0001e400ff1677ac */ /* 0x000f220008000800 */
[----:B------:R-:W3:Y:S01]  /*25c0*/  LDCU UR14, c[0x0][0xf0c] ;  /* 0x0001e180ff0e77ac */ /* 0x000ee20008000800 */
[----:B------:R-:W1:Y:S01]  /*25d0*/  LDCU.64 UR8, c[0x0][0xf28] ;  /* 0x0001e500ff0877ac */ /* 0x000e620008000a00 */
[----:B------:R-:W-:Y:S02]  /*25e0*/  UISETP.NE.AND UP3, UPT, UR42, 0x1, UPT ;  /* 0x000000012a00788c */ /* 0x000fe4000bf65270 */
[----:B--2---:R-:W-:Y:S02]  /*25f0*/  UIMAD.WIDE.U32 UR10, UR53, UR19, URZ ;  /* 0x00000013350a72a5 */ /* 0x004fe4000f8e00ff */
[----:B------:R-:W-:Y:S02]  /*2600*/  UIMAD.WIDE.U32 UR4, UR54, UR16, URZ ;  /* 0x00000010360472a5 */ /* 0x000fe4000f8e00ff */
[----:B------:R-:W-:-:S02]  /*2610*/  UISETP.NE.AND UP0, UPT, UR18, 0x1, UPT ;  /* 0x000000011200788c */ /* 0x000fc4000bf05270 */
[----:B------:R-:W-:Y:S01]  /*2620*/  UIMAD.WIDE.U32 UR20, UR50, UR19, URZ ;  /* 0x00000013321472a5 */ /* 0x000fe2000f8e00ff */
[----:B------:R-:W-:Y:S02]  /*2630*/  UMOV UR10, UR11 ;  /* 0x0000000b000a7c82 */ /* 0x000fe40008000000 */
[----:B------:R-:W-:Y:S01]  /*2640*/  UMOV UR4, UR5 ;  /* 0x0000000500047c82 */ /* 0x000fe20008000000 */
[----:B----4-:R-:W-:Y:S02]  /*2650*/  USHF.R.U32.HI UR10, URZ, UR22, UR10 ;  /* 0x00000016ff0a7299 */ /* 0x010fe4000801160a */
[----:B---3--:R-:W-:Y:S02]  /*2660*/  UISETP.NE.AND UP2, UPT, UR14, 0x1, UPT ;  /* 0x000000010e00788c */ /* 0x008fe4000bf45270 */
[----:B------:R-:W-:Y:S02]  /*2670*/  USHF.R.U32.HI UR4, URZ, UR17, UR4 ;  /* 0x00000011ff047299 */ /* 0x000fe40008011604 */
[----:B------:R-:W-:-:S02]  /*2680*/  USEL UR5, UR53, UR10, !UP0 ;  /* 0x0000000a35057287 */ /* 0x000fc4000c000000 */
[----:B------:R-:W-:Y:S02]  /*2690*/  USEL UR7, UR54, UR4, !UP2 ;  /* 0x0000000436077287 */ /* 0x000fe4000d000000 */
[----:B-1----:R-:W-:Y:S01]  /*26a0*/  UIMAD.WIDE.U32 UR10, UR5, UR8, URZ ;  /* 0x00000008050a72a5 */ /* 0x002fe2000f8e00ff */
[----:B------:R-:W-:Y:S01]  /*26b0*/  UMOV UR4, UR21 ;  /* 0x0000001500047c82 */ /* 0x000fe20008000000 */
[----:B------:R-:W-:Y:S02]  /*26c0*/  UIMAD.WIDE.U32 UR12, UR51, UR16, URZ ;  /* 0x00000010330c72a5 */ /* 0x000fe4000f8e00ff */
[----:B------:R-:W-:-:S03]  /*26d0*/  UIMAD.WIDE.U32 UR20, UR7, UR8, URZ ;  /* 0x00000008071472a5 */ /* 0x000fc6000f8e00ff */
[----:B------:R-:W-:Y:S01]  /*26e0*/  UMOV UR10, UR11 ;  /* 0x0000000b000a7c82 */ /* 0x000fe20008000000 */
[----:B------:R-:W-:Y:S02]  /*26f0*/  USHF.R.U32.HI UR4, URZ, UR22, UR4 ;  /* 0x00000016ff047299 */ /* 0x000fe40008011604 */
[----:B------:R-:W-:Y:S01]  /*2700*/  @UP3 USHF.R.U32.HI UR5, URZ, UR9, UR10 ;  /* 0x00000009ff053299 */ /* 0x000fe2000801160a */
[----:B------:R-:W-:Y:S01]  /*2710*/  UMOV UR12, UR13 ;  /* 0x0000000d000c7c82 */ /* 0x000fe20008000000 */
[----:B------:R-:W-:Y:S01]  /*2720*/  UMOV UR20, UR21 ;  /* 0x0000001500147c82 */ /* 0x000fe20008000000 */
[----:B------:R-:W-:Y:S02]  /*2730*/  USHF.R.U32.HI UR17, URZ, UR17, UR12 ;  /* 0x00000011ff117299 */ /* 0x000fe4000801160c */
[----:B------:R-:W-:Y:S02]  /*2740*/  USEL UR4, UR50, UR4, !UP0 ;  /* 0x0000000432047287 */ /* 0x000fe4000c000000 */
[----:B------:R-:W-:-:S02]  /*2750*/  @UP3 USHF.R.U32.HI UR7, URZ, UR9, UR20 ;  /* 0x00000009ff073299 */ /* 0x000fc40008011614 */
[----:B------:R-:W-:Y:S02]  /*2760*/  UIMAD UR10, UR42, UR5, URZ ;  /* 0x000000052a0a72a4 */ /* 0x000fe4000f8e02ff */
[----:B------:R-:W-:Y:S02]  /*2770*/  USEL UR5, UR51, UR17, !UP2 ;  /* 0x0000001133057287 */ /* 0x000fe4000d000000 */
[----:B------:R-:W-:Y:S02]  /*2780*/  UIMAD UR12, UR42, UR7, URZ ;  /* 0x000000072a0c72a4 */ /* 0x000fe4000f8e02ff */
[----:B------:R-:W-:Y:S02]  /*2790*/  UISETP.GE.AND UP0, UPT, UR4, UR10, UPT ;  /* 0x0000000a0400728c */ /* 0x000fe4000bf06270 */
[----:B------:R-:W-:Y:S02]  /*27a0*/  UIMAD.WIDE.U32 UR10, UR4, UR8, URZ ;  /* 0x00000008040a72a5 */ /* 0x000fe4000f8e00ff */
[----:B------:R-:W-:-:S02]  /*27b0*/  UISETP.GE.OR UP0, UPT, UR5, UR12, UP0 ;  /* 0x0000000c0500728c */ /* 0x000fc40008706670 */
[----:B------:R-:W-:Y:S02]  /*27c0*/  UIMAD.WIDE.U32 UR12, UR5, UR8, URZ ;  /* 0x00000008050c72a5 */ /* 0x000fe4000f8e00ff */
[----:B------:R-:W-:Y:S01]  /*27d0*/  UIADD3 UR12, UPT, UPT, -UR5, URZ, URZ ;  /* 0x000000ff050c7290 */ /* 0x000fe2000fffe1ff */
[----:B------:R-:W-:Y:S01]  /*27e0*/  UMOV UR10, UR11 ;  /* 0x0000000b000a7c82 */ /* 0x000fe20008000000 */
[----:B------:R-:W-:Y:S02]  /*27f0*/  UIADD3 UR11, UPT, UPT, -UR4, URZ, URZ ;  /* 0x000000ff040b7290 */ /* 0x000fe4000fffe1ff */
[----:B------:R-:W-:-:S03]  /*2800*/  USHF.R.U32.HI UR10, URZ, UR9, UR10 ;  /* 0x00000009ff0a7299 */ /* 0x000fc6000801160a */
[----:B------:R-:W-:Y:S01]  /*2810*/  @!UP0 UMOV UR8, UR13 ;  /* 0x0000000d00088c82 */ /* 0x000fe20008000000 */
[----:B------:R-:W-:Y:S02]  /*2820*/  UIMAD UR11, UR18, UR11, UR50 ;  /* 0x0000000b120b72a4 */ /* 0x000fe4000f8e0232 */
[----:B------:R-:W-:Y:S02]  /*2830*/  USEL UR10, UR4, UR10, !UP3 ;  /* 0x0000000a040a7287 */ /* 0x000fe4000d800000 */
[----:B------:R-:W-:Y:S02]  /*2840*/  @!UP0 USHF.R.U32.HI UR8, URZ, UR9, UR8 ;  /* 0x00000009ff088299 */ /* 0x000fe40008011608 */
[----:B------:R-:W-:Y:S02]  /*2850*/  UIADD3 UR9, UPT, UPT, -UR10, URZ, URZ ;  /* 0x000000ff0a097290 */ /* 0x000fe4000fffe1ff */
[----:B------:R-:W-:Y:S02]  /*2860*/  @!UP0 USEL UR8, UR5, UR8, !UP3 ;  /* 0x0000000805088287 */ /* 0x000fe4000d800000 */
[----:B------:R-:W-:-:S02]  /*2870*/  UIMAD UR9, UR42, UR9, UR4 ;  /* 0x000000092a0972a4 */ /* 0x000fc4000f8e0204 */
[----:B------:R-:W-:Y:S02]  /*2880*/  @!UP0 UIADD3 UR10, UPT, UPT, UR10, -UR8, URZ ;  /* 0x800000080a0a8290 */ /* 0x000fe4000fffe0ff */
[----:B------:R-:W-:Y:S02]  /*2890*/  @!UP0 UIMAD UR8, UR9, UR7, UR8 ;  /* 0x00000007090882a4 */ /* 0x000fe4000f8e0208 */
[----:B------:R-:W-:Y:S02]  /*28a0*/  @!UP0 UIMAD UR4, UR42, UR10, UR5 ;  /* 0x0000000a2a0482a4 */ /* 0x000fe4000f8e0205 */
[----:B------:R-:W-:Y:S02]  /*28b0*/  UIMAD UR7, UR14, UR12, UR51 ;  /* 0x0000000c0e0772a4 */ /* 0x000fe4000f8e0233 */
[----:B------:R-:W-:Y:S01]  /*28c0*/  UIMAD UR50, UR4, UR18, UR11 ;  /* 0x00000012043272a4 */ /* 0x000fe2000f8e020b */
[----:B------:R-:W-:Y:S02]  /*28d0*/  @!UP0 UMOV UR5, UR8 ;  /* 0x0000000800058c82 */ /* 0x000fe40008000000 */
[----:B------:R-:W-:-:S12]  /*28e0*/  UIMAD UR51, UR5, UR14, UR7 ;  /* 0x0000000e053372a4 */ /* 0x000fd8000f8e0207 */
.L_x_44:
[----:B------:R-:W2:Y:S02]  /*28f0*/  LDCU UR4, c[0x0][0xf30] ;  /* 0x0001e600ff0477ac */ /* 0x000ea40008000800 */
[----:B--2---:R-:W-:-:S09]  /*2900*/  UISETP.NE.AND UP0, UPT, UR4, 0x1, UPT ;  /* 0x000000010400788c */ /* 0x004fd2000bf05270 */
[----:B------:R-:W-:Y:S05]  /*2910*/  BRA.U UP0, `(.L_x_45) ;  /* 0x0000000100447547 */ /* 0x000fea000b800000 */
[----:B------:R-:W2:Y:S01]  /*2920*/  LDCU.128 UR16, c[0x0][0xf10] ;  /* 0x0001e200ff1077ac */ /* 0x000ea20008000c00 */
[----:B------:R-:W4:Y:S01]  /*2930*/  LDCU UR10, c[0x0][0xf0c] ;  /* 0x0001e180ff0a77ac */ /* 0x000f220008000800 */
[----:B------:R-:W1:Y:S01]  /*2940*/  LDCU UR7, c[0x0][0xf20] ;  /* 0x0001e400ff0777ac */ /* 0x000e620008000800 */
[----:B--2---:R-:W-:Y:S02]  /*2950*/  UIMAD.WIDE.U32 UR8, UR51, UR16, URZ ;  /* 0x00000010330872a5 */ /* 0x004fe4000f8e00ff */
[----:B------:R-:W-:Y:S02]  /*2960*/  UIMAD.WIDE.U32 UR4, UR50, UR19, URZ ;  /* 0x00000013320472a5 */ /* 0x000fe4000f8e00ff */
[----:B----4-:R-:W-:Y:S02]  /*2970*/  UISETP.NE.AND UP2, UPT, UR10, 0x1, UPT ;  /* 0x000000010a00788c */ /* 0x010fe4000bf45270 */
[----:B------:R-:W-:Y:S01]  /*2980*/  UISETP.NE.AND UP0, UPT, UR18, 0x1, UPT ;  /* 0x000000011200788c */ /* 0x000fe2000bf05270 */
[----:B------:R-:W-:-:S02]  /*2990*/  UMOV UR8, UR9 ;  /* 0x0000000900087c82 */ /* 0x000fc40008000000 */
[----:B------:R-:W-:Y:S01]  /*29a0*/  UMOV UR4, UR5 ;  /* 0x0000000500047c82 */ /* 0x000fe20008000000 */
[----:B------:R-:W-:Y:S02]  /*29b0*/  USHF.R.U32.HI UR17, URZ, UR17, UR8 ;  /* 0x00000011ff117299 */ /* 0x000fe40008011608 */
[----:B-1----:R-:W-:Y:S02]  /*29c0*/  USHF.R.U32.HI UR4, URZ, UR7, UR4 ;  /* 0x00000007ff047299 */ /* 0x002fe40008011604 */
[----:B------:R-:W-:Y:S02]  /*29d0*/  USEL UR5, UR51, UR17, !UP2 ;  /* 0x0000001133057287 */ /* 0x000fe4000d000000 */
[----:B------:R-:W-:-:S04]  /*29e0*/  USEL UR4, UR50, UR4, !UP0 ;  /* 0x0000000432047287 */ /* 0x000fc8000c000000 */
[----:B------:R-:W-:Y:S02]  /*29f0*/  UIADD3 UR7, UPT, UPT, UR5, -UR4, URZ ;  /* 0x8000000405077290 */ /* 0x000fe4000fffe0ff */
[----:B------:R-:W-:Y:S02]  /*2a00*/  UIADD3 UR4, UPT, UPT, -UR5, UR4, URZ ;  /* 0x0000000405047290 */ /* 0x000fe4000fffe1ff */
[----:B------:R-:W-:Y:S02]  /*2a10*/  UIMAD UR50, UR7, UR18, UR50 ;  /* 0x00000012073272a4 */ /* 0x000fe4000f8e0232 */
[----:B------:R-:W-:-:S12]  /*2a20*/  UIMAD UR51, UR4, UR10, UR51 ;  /* 0x0000000a043372a4 */ /* 0x000fd8000f8e0233 */
.L_x_45:
[----:B------:R-:W-:Y:S01]  /*2a30*/  VIADD R11, R11, 0x1 ;  /* 0x000000010b0b7836 */ /* 0x000fe20000000000 */
[----:B------:R-:W-:Y:S02]  /*2a40*/  R2UR UR5, R91 ;  /* 0x000000005b0572ca */ /* 0x000fe400000e0000 */
[----:B------:R-:W-:Y:S02]  /*2a50*/  R2UR UR4, R92 ;  /* 0x000000005c0472ca */ /* 0x000fe400000e0000 */
[C---:B------:R-:W-:Y:S02]  /*2a60*/  ISETP.NE.AND P0, PT, R11.reuse, 0x2, PT ;  /* 0x000000020b00780c */ /* 0x040fe40003f05270 */
[----:B------:R-:W-:Y:S02]  /*2a70*/  PLOP3.LUT P2, PT, PT, PT, PT, 0x80, 0x8 ;  /* 0x000000000008781c */ /* 0x000fe40003f4f070 */
[----:B-1----:R-:W-:Y:S02]  /*2a80*/  SEL R0, RZ, 0x1, P0 ;  /* 0x00000001ff007807 */ /* 0x002fe40000000000 */
[----:B------:R-:W-:-:S02]  /*2a90*/  SEL R11, R11, RZ, P0 ;  /* 0x000000ff0b0b7207 */ /* 0x000fc40000000000 */
[----:B------:R-:W-:Y:S01]  /*2aa0*/  LOP3.LUT R10, R10, R0, RZ, 0x3c, !PT ;  /* 0x000000000a0a7212 */ /* 0x000fe200078e3cff */
[----:B------:R-:W-:Y:S02]  /*2ab0*/  UIADD3 UR26, UPT, UPT, UR50, UR5, URZ ;  /* 0x00000005321a7290 */ /* 0x000fe4000fffe0ff */
[----:B------:R-:W-:Y:S01]  /*2ac0*/  UIADD3 UR20, UPT, UPT, UR51, UR4, URZ ;  /* 0x0000000433147290 */ /* 0x000fe2000fffe0ff */
[----:B------:R-:W-:Y:S11]  /*2ad0*/  BRA.U UP1, `(.L_x_46) ;  /* 0xffffffed01847547 */ /* 0x000ff6000b83ffff */
[----:B------:R-:W-:Y:S01]  /*2ae0*/  UIADD3 UR7, UPT, UPT, UR6, 0x38, URZ ;  /* 0x0000003806077890 */ /* 0x000fe2000fffe0ff */
[----:B------:R-:W-:-:S03]  /*2af0*/  SHF.L.U32 R2, R12, 0x1f, RZ ;  /* 0x0000001f0c027819 */ /* 0x000fc600000006ff */
[----:B------:R-:W-:-:S09]  /*2b00*/  ULEA UR4, UR15, UR7, 0x3 ;  /* 0x000000070f047291 */ /* 0x000fd2000f8e18ff */
[----:B------:R-:W1:Y:S02]  /*2b10*/  SYNCS.PHASECHK.TRANS64.TRYWAIT P0, [UR4], R2 ;  /* 0x00000002ff0075a7 */ /* 0x000e640008001104 */
[----:B-1----:R-:W-:Y:S05]  /*2b20*/  @!P0 BRA `(.L_x_47) ;  /* 0x0000008c00188947 */ /* 0x002fea0003800000 */
.L_x_164:
[----:B------:R-:W-:-:S04]  /*2b30*/  UIADD3 UR4, UPT, UPT, UR15, 0x1, URZ ;  /* 0x000000010f047890 */ /* 0x000fc8000fffe0ff */
[----:B------:R-:W-:-:S04]  /*2b40*/  UISETP.NE.AND UP0, UPT, UR4, 0x7, UPT ;  /* 0x000000070400788c */ /* 0x000fc8000bf05270 */
[----:B------:R-:W-:Y:S02]  /*2b50*/  USEL UR6, URZ, 0x1, UP0 ;  /* 0x00000001ff067887 */ /* 0x000fe40008000000 */
[----:B------:R-:W-:-:S04]  /*2b60*/  USEL UR4, UR4, URZ, UP0 ;  /* 0x000000ff04047287 */ /* 0x000fc80008000000 */
[----:B------:R-:W-:Y:S01]  /*2b70*/  ULEA UR5, UR4, UR7, 0x3 ;  /* 0x0000000704057291 */ /* 0x000fe2000f8e18ff */
[----:B-1----:R-:W-:-:S04]  /*2b80*/  LOP3.LUT R2, R12, UR6, RZ, 0x3c, !PT ;  /* 0x000000060c027c12 */ /* 0x002fc8000f8e3cff */
[----:B------:R-:W-:-:S04]  /*2b90*/  SHF.L.U32 R3, R2, 0x1f, RZ ;  /* 0x0000001f02037819 */ /* 0x000fc800000006ff */
[----:B------:R-:W1:Y:S02]  /*2ba0*/  SYNCS.PHASECHK.TRANS64.TRYWAIT P0, [UR5], R3 ;  /* 0x00000003ff0075a7 */ /* 0x000e640008001105 */
[----:B-1----:R-:W-:Y:S05]  /*2bb0*/  @!P0 BRA `(.L_x_48) ;  /* 0x0000008c000c8947 */ /* 0x002fea0003800000 */
.L_x_166:
[----:B------:R-:W-:-:S04]  /*2bc0*/  UIADD3 UR4, UPT, UPT, UR4, 0x1, URZ ;  /* 0x0000000104047890 */ /* 0x000fc8000fffe0ff */
[----:B------:R-:W-:-:S04]  /*2bd0*/  UISETP.NE.AND UP0, UPT, UR4, 0x7, UPT ;  /* 0x000000070400788c */ /* 0x000fc8000bf05270 */
[----:B------:R-:W-:Y:S02]  /*2be0*/  USEL UR6, URZ, 0x1, UP0 ;  /* 0x00000001ff067887 */ /* 0x000fe40008000000 */
[----:B------:R-:W-:-:S04]  /*2bf0*/  USEL UR4, UR4, URZ, UP0 ;  /* 0x000000ff04047287 */ /* 0x000fc80008000000 */
[----:B------:R-:W-:Y:S01]  /*2c00*/  ULEA UR5, UR4, UR7, 0x3 ;  /* 0x0000000704057291 */ /* 0x000fe2000f8e18ff */
[----:B------:R-:W-:-:S04]  /*2c10*/  LOP3.LUT R2, R2, UR6, RZ, 0x3c, !PT ;  /* 0x0000000602027c12 */ /* 0x000fc8000f8e3cff */
[----:B-1----:R-:W-:-:S04]  /*2c20*/  SHF.L.U32 R3, R2, 0x1f, RZ ;  /* 0x0000001f02037819 */ /* 0x002fc800000006ff */
[----:B------:R-:W1:Y:S02]  /*2c30*/  SYNCS.PHASECHK.TRANS64.TRYWAIT P0, [UR5], R3 ;  /* 0x00000003ff0075a7 */ /* 0x000e640008001105 */
[----:B-1----:R-:W-:Y:S05]  /*2c40*/  @!P0 BRA `(.L_x_49) ;  /* 0x0000008c00008947 */ /* 0x002fea0003800000 */
.L_x_168:
        /* <DEDUP_REMOVED lines=9> */
.L_x_170:
        /* <DEDUP_REMOVED lines=9> */
.L_x_172:
        /* <DEDUP_REMOVED lines=9> */
.L_x_174:
[----:B------:R-:W-:-:S04]  /*2e00*/  UIADD3 UR4, UPT, UPT, UR4, 0x1, URZ ;  /* 0x0000000104047890 */ /* 0x000fc8000fffe0ff */
[----:B------:R-:W-:-:S04]  /*2e10*/  UISETP.NE.AND UP0, UPT, UR4, 0x7, UPT ;  /* 0x000000070400788c */ /* 0x000fc8000bf05270 */
[----:B------:R-:W-:Y:S02]  /*2e20*/  USEL UR5, URZ, 0x1, UP0 ;  /* 0x00000001ff057887 */ /* 0x000fe40008000000 */
[----:B------:R-:W-:-:S04]  /*2e30*/  USEL UR4, UR4, URZ, UP0 ;  /* 0x000000ff04047287 */ /* 0x000fc80008000000 */
[----:B------:R-:W-:Y:S01]  /*2e40*/  ULEA UR4, UR4, UR7, 0x3 ;  /* 0x0000000704047291 */ /* 0x000fe2000f8e18ff */
[----:B------:R-:W-:-:S04]  /*2e50*/  LOP3.LUT R2, R2, UR5, RZ, 0x3c, !PT ;  /* 0x0000000502027c12 */ /* 0x000fc8000f8e3cff */
[----:B------:R-:W-:Y:S01]  /*2e60*/  SHF.L.U32 R2, R2, 0x1f, RZ ;  /* 0x0000001f02027819 */ /* 0x000fe200000006ff */
[----:B-1----:R-:W-:-:S07]  /*2e70*/  IMAD.U32 R0, RZ, RZ, UR4 ;  /* 0x00000004ff007e24 */ /* 0x002fce000f8e00ff */
.L_x_53:
[----:B-1----:R1:W2:Y:S02]  /*2e80*/  SYNCS.PHASECHK.TRANS64.TRYWAIT P0, [R0+URZ], R2 ;  /* 0x00000002000075a7 */ /* 0x0022a400080011ff */
[----:B--2---:R-:W-:Y:S05]  /*2e90*/  @!P0 NANOSLEEP.SYNCS 0x989680 ;  /* 0x009896800000895d */ /* 0x004fea0003900000 */
[----:B------:R-:W2:Y:S02]  /*2ea0*/  @!P0 SYNCS.PHASECHK.TRANS64 P0, [R0+URZ], R2 ;  /* 0x00000002000085a7 */ /* 0x000ea400080010ff */
[----:B--2---:R-:W-:Y:S05]  /*2eb0*/  @P0 EXIT ;  /* 0x000000000000094d */ /* 0x004fea0003800000 */
[----:B------:R-:W-:Y:S05]  /*2ec0*/  BRA `(.L_x_53) ;  /* 0xfffffffc00ec7947 */ /* 0x000fea000383ffff */
.L_x_22:
[----:B------:R-:W-:-:S04]  /*2ed0*/  UISETP.NE.AND UP0, UPT, UR52, URZ, UPT ;  /* 0x000000ff3400728c */ /* 0x000fc8000bf05270 */
[----:B------:R-:W-:-:S09]  /*2ee0*/  UISETP.NE.OR UP0, UPT, UR18, 0x1, UP0 ;  /* 0x000000011200788c */ /* 0x000fd20008705670 */
[----:B------:R-:W-:Y:S05]  /*2ef0*/  BRA.U UP0, `(.L_x_54) ;  /* 0x0000000500487547 */ /* 0x000fea000b800000 */
[----:B------:R-:W-:Y:S01]  /*2f00*/  ISETP.GE.U32.AND P2, PT, R0, 0x4, PT ;  /* 0x000000040000780c */ /* 0x000fe20003f46070 */
[----:B------:R-:W-:Y:S01]  /*2f10*/  IMAD.MOV.U32 R12, RZ, RZ, 0x1 ;  /* 0x00000001ff0c7424 */ /* 0x000fe200078e00ff */
[----:B------:R-:W-:Y:S02]  /*2f20*/  CS2R R10, SRZ ;  /* 0x00000000000a7805 */ /* 0x000fe4000001ff00 */
[----:B------:R-:W-:Y:S01]  /*2f30*/  CS2R R8, SRZ ;  /* 0x0000000000087805 */ /* 0x000fe2000001ff00 */
[----:B------:R-:W-:Y:S01]  /*2f40*/  UMOV UR6, 0x400 ;  /* 0x0000040000067882 */ /* 0x000fe20000000000 */
[----:B------:R-:W-:Y:S01]  /*2f50*/  UMOV UR5, URZ ;  /* 0x000000ff00057c82 */ /* 0x000fe20008000000 */
[----:B------:R-:W-:-:S12]  /*2f60*/  ULEA UR6, UR52, UR6, 0x18 ;  /* 0x0000000634067291 */ /* 0x000fd8000f8ec0ff */
.L_x_58:
[----:B------:R-:W-:Y:S02]  /*2f70*/  LEA R2, R8, UR6, 0x3 ;  /* 0x0000000608027c11 */ /* 0x000fe4000f8e18ff */
[----:B------:R-:W-:-:S03]  /*2f80*/  SHF.L.U32 R4, R9, 0x1f, RZ ;  /* 0x0000001f09047819 */ /* 0x000fc600000006ff */
[----:B------:R-:W-:Y:S01]  /*2f90*/  VIADD R5, R2, 0x100 ;  /* 0x0000010002057836 */ /* 0x000fe20000000000 */
[----:B------:R-:W2:Y:S02]  /*2fa0*/  SYNCS.PHASECHK.TRANS64.TRYWAIT P0, [R2+URZ+0xf0], R4 ;  /* 0x0000f004020075a7 */ /* 0x000ea400080011ff */
[----:B--2---:R-:W-:Y:S05]  /*2fb0*/  @!P0 BRA `(.L_x_55) ;  /* 0x0000008800848947 */ /* 0x004fea0003800000 */
.L_x_175:
[----:B------:R-:W-:Y:S01]  /*2fc0*/  ULEA UR4, UR5, UR6, 0x3 ;  /* 0x0000000605047291 */ /* 0x000fe2000f8e18ff */
[----:B--2---:R-:W-:Y:S01]  /*2fd0*/  PRMT R2, RZ, 0x654, R5 ;  /* 0x00000654ff027816 */ /* 0x004fe20000000005 */
[----:B------:R-:W-:Y:S01]  /*2fe0*/  @!P2 IMAD.MOV.U32 R4, RZ, RZ, 0x10 ;  /* 0x00000010ff04a424 */ /* 0x000fe200078e00ff */
[----:B------:R-:W-:Y:S01]  /*2ff0*/  SHF.L.U32 R5, R12, 0x1f, RZ ;  /* 0x0000001f0c057819 */ /* 0x000fe200000006ff */
[----:B------:R-:W-:Y:S01]  /*3000*/  UIADD3 UR7, UPT, UPT, UR4, 0xb0, URZ ;  /* 0x000000b004077890 */ /* 0x000fe2000fffe0ff */
[----:B------:R2:W-:Y:S05]  /*3010*/  SYNCS.ARRIVE.TRANS64.RED.A1T0 RZ, [R2+URZ], RZ ;  /* 0x000000ff02ff79a7 */ /* 0x0005ea00081004ff */
[----:B------:R-:W-:Y:S01]  /*3020*/  IMAD.U32 R6, RZ, RZ, UR7 ;  /* 0x00000007ff067e24 */ /* 0x000fe2000f8e00ff */
[----:B------:R-:W3:Y:S04]  /*3030*/  SYNCS.PHASECHK.TRANS64.TRYWAIT P0, [UR4+0xc0], R5 ;  /* 0x0000c005ff0075a7 */ /* 0x000ee80008001104 */
[----:B------:R-:W-:Y:S01]  /*3040*/  PRMT R6, R0, 0x654, R6 ;  /* 0x0000065400067816 */ /* 0x000fe20000000006 */
[----:B--23--:R-:W-:Y:S06]  /*3050*/  @!P0 BRA `(.L_x_56) ;  /* 0x0000008800708947 */ /* 0x00cfec0003800000 */
.L_x_177:
[----:B------:R-:W-:Y:S01]  /*3060*/  ULEA UR8, UR5, UR6, 0x4 ;  /* 0x0000000605087291 */ /* 0x000fe2000f8e20ff */
[----:B------:R-:W-:Y:S01]  /*3070*/  SEL R3, R6, R3, !P2 ;  /* 0x0000000306037207 */ /* 0x000fe20005000000 */
[----:B------:R-:W-:Y:S01]  /*3080*/  UIADD3 UR9, UPT, UPT, UR4, 0xb0, URZ ;  /* 0x000000b004097890 */ /* 0x000fe2000fffe0ff */
[----:B--2---:R-:W-:Y:S01]  /*3090*/  LEA R2, R11, UR6, 0x3 ;  /* 0x000000060b027c11 */ /* 0x004fe2000f8e18ff */
[----:B------:R-:W-:Y:S01]  /*30a0*/  UIADD3 UR8, UPT, UPT, UR8, 0x120, URZ ;  /* 0x0000012008087890 */ /* 0x000fe2000fffe0ff */
[----:B------:R2:W-:Y:S01]  /*30b0*/  @!P2 SYNCS.ARRIVE.TRANS64.RED RZ, [R3+URZ], R4 ;  /* 0x0000000403ffa9a7 */ /* 0x0005e200080004ff */
[----:B------:R-:W-:Y:S01]  /*30c0*/  UIADD3 UR4, UPT, UPT, UR5, 0x1, URZ ;  /* 0x0000000105047890 */ /* 0x000fe2000fffe0ff */
[----:B------:R-:W-:-:S03]  /*30d0*/  VIADD R8, R8, 0x1 ;  /* 0x0000000108087836 */ /* 0x000fc60000000000 */
[----:B------:R-:W-:Y:S02]  /*30e0*/  UISETP.NE.AND UP0, UPT, UR4, 0x2, UPT ;  /* 0x000000020400788c */ /* 0x000fe4000bf05270 */
[----:B------:R-:W-:Y:S01]  /*30f0*/  ISETP.NE.AND P0, PT, R8, 0x2, PT ;  /* 0x000000020800780c */ /* 0x000fe20003f05270 */
[----:B------:R-:W-:Y:S06]  /*3100*/  UGETNEXTWORKID.BROADCAST [UR8], [UR9] ;  /* 0x00000000080073ca */ /* 0x000fec0008000100 */
[----:B------:R-:W-:Y:S02]  /*3110*/  USEL UR7, URZ, 0x1, UP0 ;  /* 0x00000001ff077887 */ /* 0x000fe40008000000 */
[----:B------:R-:W-:-:S04]  /*3120*/  USEL UR5, UR4, URZ, UP0 ;  /* 0x000000ff04057287 */ /* 0x000fc80008000000 */
[----:B------:R-:W-:Y:S02]  /*3130*/  LOP3.LUT R12, R12, UR7, RZ, 0x3c, !PT ;  /* 0x000000070c0c7c12 */ /* 0x000fe4000f8e3cff */
[----:B--2---:R-:W-:-:S04]  /*3140*/  SHF.L.U32 R4, R10, 0x1f, RZ ;  /* 0x0000001f0a047819 */ /* 0x004fc800000006ff */
[----:B------:R-:W2:Y:S02]  /*3150*/  SYNCS.PHASECHK.TRANS64.TRYWAIT P1, [R2+URZ+0xb0], R4 ;  /* 0x0000b004020075a7 */ /* 0x000ea400080211ff */
[----:B--2---:R-:W-:Y:S05]  /*3160*/  @!P1 BRA `(.L_x_57) ;  /* 0x0000008800449947 */ /* 0x004fea0003800000 */
.L_x_178:
[C---:B--2---:R-:W-:Y:S01]  /*3170*/  LEA R4, R11.reuse, UR6, 0x4 ;  /* 0x000000060b047c11 */ /* 0x044fe2000f8e20ff */
[----:B------:R-:W-:Y:S01]  /*3180*/  VIADD R2, R2, 0xc0 ;  /* 0x000000c002027836 */ /* 0x000fe20000000000 */
[----:B------:R-:W-:Y:S01]  /*3190*/  SEL R8, R8, RZ, P0 ;  /* 0x000000ff08087207 */ /* 0x000fe20000000000 */
[----:B------:R-:W-:-:S03]  /*31a0*/  VIADD R11, R11, 0x1 ;  /* 0x000000010b0b7836 */ /* 0x000fc60000000000 */
[----:B------:R-:W2:Y:S01]  /*31b0*/  LDS.128 R4, [R4+0x120] ;  /* 0x0001200004047984 */ /* 0x000ea20000000c00 */
[----:B------:R-:W-:Y:S02]  /*31c0*/  PRMT R2, RZ, 0x654, R2 ;  /* 0x00000654ff027816 */ /* 0x000fe40000000002 */
[C---:B------:R-:W-:Y:S01]  /*31d0*/  ISETP.NE.AND P1, PT, R11.reuse, 0x2, PT ;  /* 0x000000020b00780c */ /* 0x040fe20003f25270 */
[----:B------:R-:W-:Y:S01]  /*31e0*/  @!PT LDS RZ, [RZ] ;  /* 0x00000000fffff984 */ /* 0x000fe20000000800 */
[----:B------:R-:W-:Y:S01]  /*31f0*/  @!PT LDS RZ, [RZ] ;  /* 0x00000000fffff984 */ /* 0x000fe20000000800 */
[----:B------:R-:W-:Y:S01]  /*3200*/  @!PT LDS RZ, [RZ] ;  /* 0x00000000fffff984 */ /* 0x000fe20000000800 */
[----:B------:R-:W-:Y:S01]  /*3210*/  @!PT LDS RZ, [RZ] ;  /* 0x00000000fffff984 */ /* 0x000fe20000000800 */
[----:B------:R3:W-:Y:S06]  /*3220*/  MEMBAR.ALL.CTA ;  /* 0x0000000000007992 */ /* 0x0007ec0000008000 */
[----:B---3--:R-:W3:Y:S01]  /*3230*/  FENCE.VIEW.ASYNC.S ;  /* 0x00000000000073c6 */ /* 0x008ee20000000000 */
[----:B------:R-:W-:Y:S01]  /*3240*/  SEL R11, R11, RZ, P1 ;  /* 0x000000ff0b0b7207 */ /* 0x000fe20000800000 */
[----:B---3--:R3:W-:Y:S01]  /*3250*/  SYNCS.ARRIVE.TRANS64.RED.A1T0 RZ, [R2+URZ], RZ ;  /* 0x000000ff02ff79a7 */ /* 0x0087e200081004ff */
[----:B--2---:R-:W-:-:S02]  /*3260*/  LOP3.LUT P3, RZ, R6, 0x1, RZ, 0xc0, !PT ;  /* 0x0000000106ff7812 */ /* 0x004fc4000786c0ff */
[----:B------:R-:W-:-:S04]  /*3270*/  SEL R4, RZ, 0x1, P1 ;  /* 0x00000001ff047807 */ /* 0x000fc80000800000 */
[----:B------:R-:W-:Y:S02]  /*3280*/  LOP3.LUT R10, R10, R4, RZ, 0x3c, !PT ;  /* 0x000000040a0a7212 */ /* 0x000fe400078e3cff */
[----:B---3--:R-:W-:-:S04]  /*3290*/  SEL R2, RZ, 0x1, P0 ;  /* 0x00000001ff027807 */ /* 0x008fc80000000000 */
[----:B------:R-:W-:Y:S01]  /*32a0*/  LOP3.LUT R9, R9, R2, RZ, 0x3c, !PT ;  /* 0x0000000209097212 */ /* 0x000fe200078e3cff */
[----:B------:R-:W-:Y:S06]  /*32b0*/  @P3 BRA `(.L_x_58) ;  /* 0xfffffffc002c3947 */ /* 0x000fec000383ffff */
[----:B------:R-:W-:Y:S01]  /*32c0*/  ULEA UR4, UR5, UR6, 0x3 ;  /* 0x0000000605047291 */ /* 0x000fe2000f8e18ff */
[----:B------:R-:W-:-:S08]  /*32d0*/  SHF.L.U32 R2, R12, 0x1f, RZ ;  /* 0x0000001f0c027819 */ /* 0x000fd000000006ff */
[----:B------:R-:W2:Y:S02]  /*32e0*/  SYNCS.PHASECHK.TRANS64 P0, [UR4+0xc0], R2 ;  /* 0x0000c002ff0075a7 */ /* 0x000ea40008001004 */
[----:B--2---:R-:W-:Y:S05]  /*32f0*/  @P0 BRA `(.L_x_59) ;  /* 0x0000000000080947 */ /* 0x004fea0003800000 */
[----:B------:R-:W2:Y:S02]  /*3300*/  SYNCS.PHASECHK.TRANS64.TRYWAIT P0, [UR4+0xc0], R2 ;  /* 0x0000c002ff0075a7 */ /* 0x000ea40008001104 */
[----:B--2---:R-:W-:Y:S05]  /*3310*/  @!P0 BRA `(.L_x_60) ;  /* 0x0000008400ec8947 */ /* 0x004fea0003800000 */
.L_x_59:
[----:B------:R-:W-:-:S04]  /*3320*/  UIADD3 UR7, UPT, UPT, UR5, 0x1, URZ ;  /* 0x0000000105077890 */ /* 0x000fc8000fffe0ff */
[----:B------:R-:W-:-:S04]  /*3330*/  UISETP.NE.AND UP0, UPT, UR7, 0x2, UPT ;  /* 0x000000020700788c */ /* 0x000fc8000bf05270 */
[----:B------:R-:W-:Y:S02]  /*3340*/  USEL UR8, URZ, 0x1, UP0 ;  /* 0x00000001ff087887 */ /* 0x000fe40008000000 */
[----:B------:R-:W-:-:S04]  /*3350*/  USEL UR7, UR7, URZ, UP0 ;  /* 0x000000ff07077287 */ /* 0x000fc80008000000 */
[----:B------:R-:W-:Y:S01]  /*3360*/  ULEA UR7, UR7, UR6, 0x3 ;  /* 0x0000000607077291 */ /* 0x000fe2000f8e18ff */
[----:B--2---:R-:W-:-:S04]  /*3370*/  LOP3.LUT R2, R12, UR8, RZ, 0x3c, !PT ;  /* 0x000000080c027c12 */ /* 0x004fc8000f8e3cff */
[----:B------:R-:W-:-:S04]  /*3380*/  SHF.L.U32 R0, R2, 0x1f, RZ ;  /* 0x0000001f02007819 */ /* 0x000fc800000006ff */
[----:B------:R-:W2:Y:S02]  /*3390*/  SYNCS.PHASECHK.TRANS64 P0, [UR7+0xc0], R0 ;  /* 0x0000c000ff0075a7 */ /* 0x000ea40008001007 */
[----:B-12---:R-:W-:Y:S05]  /*33a0*/  @P0 EXIT ;  /* 0x000000000000094d */ /* 0x006fea0003800000 */
[----:B------:R-:W-:Y:S02]  /*33b0*/  SHF.L.U32 R2, R2, 0x1f, RZ ;  /* 0x0000001f02027819 */ /* 0x000fe400000006ff */
[----:B------:R-:W-:-:S07]  /*33c0*/  MOV R0, UR7 ;  /* 0x0000000700007c02 */ /* 0x000fce0008000f00 */
.L_x_61:
[----:B-1----:R1:W2:Y:S02]  /*33d0*/  SYNCS.PHASECHK.TRANS64.TRYWAIT P0, [R0+URZ+0xc0], R2 ;  /* 0x0000c002000075a7 */ /* 0x0022a400080011ff */
[----:B--2---:R-:W-:Y:S05]  /*33e0*/  @!P0 NANOSLEEP.SYNCS 0x989680 ;  /* 0x009896800000895d */ /* 0x004fea0003900000 */
[----:B------:R-:W2:Y:S02]  /*33f0*/  @!P0 SYNCS.PHASECHK.TRANS64 P0, [R0+URZ+0xc0], R2 ;  /* 0x0000c002000085a7 */ /* 0x000ea400080010ff */
[----:B--2---:R-:W-:Y:S05]  /*3400*/  @P0 EXIT ;  /* 0x000000000000094d */ /* 0x004fea0003800000 */
[----:B------:R-:W-:Y:S05]  /*3410*/  BRA `(.L_x_61) ;  /* 0xfffffffc00ec7947 */ /* 0x000fea000383ffff */
.L_x_54:
[----:B------:R-:W-:Y:S05]  /*3420*/  BRA.U UP4, `(.L_x_62) ;  /* 0x0000001504dc7547 */ /* 0x000fea000b800000 */
[----:B------:R-:W-:Y:S01]  /*3430*/  UMOV UR5, 0x40 ;  /* 0x0000004000057882 */ /* 0x000fe20000000000 */
[----:B------:R-:W-:Y:S01]  /*3440*/  NOP ;  /* 0x0000000000007918 */ /* 0x000fe20000000000 */
[----:B------:R-:W-:Y:S01]  /*3450*/  ULEA UR5, UR52, UR5, 0x18 ;  /* 0x0000000534057291 */ /* 0x000fe2000f8ec0ff */
[----:B------:R-:W-:Y:S02]  /*3460*/  UMOV UR6, 0x400 ;  /* 0x0000040000067882 */ /* 0x000fe40000000000 */
[----:B------:R-:W-:-:S06]  /*3470*/  ULEA UR6, UR52, UR6, 0x18 ;  /* 0x0000000634067291 */ /* 0x000fcc000f8ec0ff */
[----:B------:R-:W2:Y:S02]  /*3480*/  LDS.U8 R0, [UR5+0x1c] ;  /* 0x00001c05ff007984 */ /* 0x000ea40008000000 */
[----:B--2---:R-:W-:-:S13]  /*3490*/  ISETP.NE.AND P0, PT, R0, RZ, PT ;  /* 0x000000ff0000720c */ /* 0x004fda0003f05270 */
[----:B------:R-:W-:Y:S05]  /*34a0*/  @P0 BRA `(.L_x_63) ;  /* 0x0000000000580947 */ /* 0x000fea0003800000 */
[----:B------:R-:W-:-:S13]  /*34b0*/  ELECT P0, URZ, PT ;  /* 0x0000000000ff782f */ /* 0x000fda0003800000 */
[----:B------:R-:W-:Y:S05]  /*34c0*/  @!P0 BRA `(.L_x_64) ;  /* 0x0000000000608947 */ /* 0x000fea0003800000 */
[----:B------:R-:W-:Y:S01]  /*34d0*/  UMOV UR4, 0x10 ;  /* 0x0000001000047882 */ /* 0x000fe20000000000 */
[----:B------:R-:W-:Y:S01]  /*34e0*/  HFMA2 R0, -RZ, RZ, 0, 5.9604644775390625e-08 ;  /* 0x00000001ff007431 */ /* 0x000fe200000001ff */
[----:B------:R-:W-:-:S03]  /*34f0*/  MOV R3, 0xffff ;  /* 0x0000ffff00037802 */ /* 0x000fc60000000f00 */
[----:B------:R-:W-:Y:S04]  /*3500*/  DEPBAR.LE SB2, 0x36 ;  /* 0x0000ad800000791a */ /* 0x000fe80000000000 */
[----:B------:R-:W2:Y:S02]  /*3510*/  UTCATOMSWS.FIND_AND_SET.ALIGN UP0, UR4, UR4 ;  /* 0x00000004000475e3 */ /* 0x000ea40008000800 */
[----:B--2---:R-:W-:Y:S01]  /*3520*/  MOV R4, UR4 ;  /* 0x0000000400047c02 */ /* 0x004fe20008000f00 */
[----:B------:R-:W-:Y:S06]  /*3530*/  BRA.U UP0, `(.L_x_65) ;  /* 0x0000000100187547 */ /* 0x000fec000b800000 */
.L_x_66:
[----:B------:R-:W-:Y:S05]  /*3540*/  NANOSLEEP 0x64 ;  /* 0x000000640000795d */ /* 0x000fea0003800000 */
[----:B------:R-:W-:-:S05]  /*3550*/  UMOV UR4, 0x10 ;  /* 0x0000001000047882 */ /* 0x000fca0000000000 */
[----:B------:R-:W-:Y:S04]  /*3560*/  DEPBAR.LE SB2, 0x36 ;  /* 0x0000ad800000791a */ /* 0x000fe80000000000 */
[----:B------:R-:W2:Y:S02]  /*3570*/  UTCATOMSWS.FIND_AND_SET.ALIGN UP0, UR4, UR4 ;  /* 0x00000004000475e3 */ /* 0x000ea40008000800 */
[----:B--2---:R-:W-:Y:S01]  /*3580*/  MOV R4, UR4 ;  /* 0x0000000400047c02 */ /* 0x004fe20008000f00 */
[----:B------:R-:W-:Y:S05]  /*3590*/  BRA.U !UP0, `(.L_x_66) ;  /* 0xfffffffd08e87547 */ /* 0x000fea000b83ffff */
.L_x_65:
[-C--:B------:R-:W-:Y:S02]  /*35a0*/  SHF.L.U32 R3, R3, R4.reuse, RZ ;  /* 0x0000000403037219 */ /* 0x080fe400000006ff */
[----:B------:R-:W-:Y:S01]  /*35b0*/  SHF.L.U32 R0, R0, R4, RZ ;  /* 0x0000000400007219 */ /* 0x000fe200000006ff */
[----:B------:R-:W-:Y:S02]  /*35c0*/  IMAD.SHL.U32 R4, R4, 0x20, RZ ;  /* 0x0000002004047824 */ /* 0x000fe400078e00ff */
[----:B------:R2:W-:Y:S04]  /*35d0*/  ATOMS.OR RZ, [UR5+0x14], R3 ;  /* 0x00001403ffff798c */ /* 0x0005e8000b000005 */
[----:B------:R2:W-:Y:S04]  /*35e0*/  ATOMS.OR RZ, [UR5+0x18], R0 ;  /* 0x00001800ffff798c */ /* 0x0005e8000b000005 */
[----:B------:R2:W-:Y:S01]  /*35f0*/  STS [UR6+0x140], R4 ;  /* 0x00014004ff007988 */ /* 0x0005e20008000806 */
[----:B------:R-:W-:Y:S05]  /*3600*/  BRA `(.L_x_64) ;  /* 0x0000000000107947 */ /* 0x000fea0003800000 */
.L_x_63:
[----:B------:R-:W-:Y:S02]  /*3610*/  MOV R0, 0xffffffff ;  /* 0xffffffff00007802 */ /* 0x000fe40000000f00 */
[----:B------:R-:W-:-:S03]  /*3620*/  MOV R4, 0x3650 ;  /* 0x0000365000047802 */ /* 0x000fc60000000f00 */
[----:B------:R2:W-:Y:S04]  /*3630*/  STS [UR6+0x140], R0 ;  /* 0x00014000ff007988 */ /* 0x0005e80008000806 */
[----:B-12--5:R-:W-:Y:S05]  /*3640*/  CALL.REL.NOINC `($__internal_1_$__cuda_sm10x_tcgen05_guardrail_trap_phase_invalid_during_alloc) ;  /* 0x0000008800ec7944 */ /* 0x026fea0003c00000 */
.L_x_64:
[----:B------:R-:W-:Y:S05]  /*3650*/  WARPSYNC.ALL ;  /* 0x0000000000007948 */ /* 0x000fea0003800000 */
[----:B------:R-:W3:Y:S01]  /*3660*/  S2UR UR43, SR_CgaCtaId ;  /* 0x00000000002b79c3 */ /* 0x000ee20000008800 */
[----:B------:R-:W-:Y:S01]  /*3670*/  UMOV UR4, 0x400 ;  /* 0x0000040000047882 */ /* 0x000fe20000000000 */
[----:B------:R-:W-:-:S06]  /*3680*/  NOP ;  /* 0x0000000000007918 */ /* 0x000fcc0000000000 */
[----:B------:R-:W-:Y:S06]  /*3690*/  BAR.ARV 0x6, 0xa0 ;  /* 0x0182800000007b1d */ /* 0x000fec0000002000 */
[----:B------:R-:W4:Y:S01]  /*36a0*/  LDCU UR11, c[0x0][0x38c] ;  /* 0x00007180ff0b77ac */ /* 0x000f220008000800 */
[----:B------:R-:W-:Y:S01]  /*36b0*/  LOP3.LUT R2, R2, 0xffff, RZ, 0xc0, !PT ;  /* 0x0000ffff02027812 */ /* 0x000fe200078ec0ff */
[----:B------:R-:W-:Y:S01]  /*36c0*/  IMAD.MOV.U32 R10, RZ, RZ, 0x1 ;  /* 0x00000001ff0a7424 */ /* 0x000fe200078e00ff */
[----:B------:R-:W-:Y:S01]  /*36d0*/  CS2R R8, SRZ ;  /* 0x0000000000087805 */ /* 0x000fe2000001ff00 */
[----:B--2---:R-:W-:Y:S01]  /*36e0*/  IMAD.MOV.U32 R3, RZ, RZ, RZ ;  /* 0x000000ffff037224 */ /* 0x004fe200078e00ff */
[----:B------:R-:W-:Y:S01]  /*36f0*/  R2UR UR60, R2 ;  /* 0x00000000023c72ca */ /* 0x000fe200000e0000 */
[----:B------:R-:W2:Y:S01]  /*3700*/  LDCU UR70, c[0x0][0x370] ;  /* 0x00006e00ff4677ac */ /* 0x000ea20008000800 */
[----:B---3--:R-:W-:-:S02]  /*3710*/  ULEA UR43, UR43, UR4, 0x18 ;  /* 0x000000042b2b7291 */ /* 0x008fc4000f8ec0ff */
[----:B------:R-:W-:Y:S02]  /*3720*/  UISETP.GE.AND UP5, UPT, UR42, 0x1, UPT ;  /* 0x000000012a00788c */ /* 0x000fe4000bfa6270 */
[----:B------:R-:W-:Y:S02]  /*3730*/  UIADD3 UR6, UPT, UPT, UR43, 0x3300, URZ ;  /* 0x000033002b067890 */ /* 0x000fe4000fffe0ff */
[----:B------:R-:W-:Y:S02]  /*3740*/  UIADD3 UR5, UPT, UPT, UR43, 0x1f300, URZ ;  /* 0x0001f3002b057890 */ /* 0x000fe4000fffe0ff */
[----:B----4-:R-:W-:Y:S01]  /*3750*/  UIADD3 UR11, UPT, UPT, UR11, 0xff, URZ ;  /* 0x000000ff0b0b7890 */ /* 0x010fe2000fffe0ff */
[----:B------:R-:W1:Y:S01]  /*3760*/  LDS R0, [UR43+0x140] ;  /* 0x0001402bff007984 */ /* 0x000e620008000800 */
[----:B------:R-:W-:Y:S02]  /*3770*/  UIADD3 UR4, UPT, UPT, UR43, 0x2d300, URZ ;  /* 0x0002d3002b047890 */ /* 0x000fe4000fffe0ff */
[----:B------:R-:W-:-:S02]  /*3780*/  UIADD3 UR7, UPT, UPT, UR43, 0x30b00, URZ ;  /* 0x00030b002b077890 */ /* 0x000fc4000fffe0ff */
[----:B------:R-:W-:Y:S02]  /*3790*/  USHF.R.S32.HI UR9, URZ, 0x1f, UR11 ;  /* 0x0000001fff097899 */ /* 0x000fe4000801140b */
[----:B------:R-:W-:Y:S02]  /*37a0*/  USHF.R.U32.HI UR10, URZ, 0x4, UR6 ;  /* 0x00000004ff0a7899 */ /* 0x000fe40008011606 */
[----:B------:R-:W-:Y:S02]  /*37b0*/  USHF.R.U32.HI UR8, URZ, 0x4, UR5 ;  /* 0x00000004ff087899 */ /* 0x000fe40008011605 */
[----:B------:R-:W-:Y:S02]  /*37c0*/  USHF.R.U32.HI UR6, URZ, 0x4, UR4 ;  /* 0x00000004ff067899 */ /* 0x000fe40008011604 */
[----:B------:R-:W-:Y:S02]  /*37d0*/  USHF.R.U32.HI UR5, URZ, 0x4, UR7 ;  /* 0x00000004ff057899 */ /* 0x000fe40008011607 */
[----:B------:R-:W-:-:S02]  /*37e0*/  ULEA.HI UR4, UR9, UR11, URZ, 0x8 ;  /* 0x0000000b09047291 */ /* 0x000fc4000f8f40ff */
[----:B------:R-:W-:Y:S02]  /*37f0*/  ULOP3.LUT UR6, UR6, 0x3fff, URZ, 0xc0, !UPT ;  /* 0x00003fff06067892 */ /* 0x000fe4000f8ec0ff */
[----:B------:R-:W-:Y:S02]  /*3800*/  ULOP3.LUT UR5, UR5, 0x3fff, URZ, 0xc0, !UPT ;  /* 0x00003fff05057892 */ /* 0x000fe4000f8ec0ff */
[----:B------:R-:W-:Y:S02]  /*3810*/  USHF.R.S32.HI UR71, URZ, 0x8, UR4 ;  /* 0x00000008ff477899 */ /* 0x000fe40008011404 */
[----:B------:R-:W-:Y:S02]  /*3820*/  ULOP3.LUT UR8, UR8, 0x3fff, URZ, 0xc0, !UPT ;  /* 0x00003fff08087892 */ /* 0x000fe4000f8ec0ff */
[----:B------:R-:W-:Y:S02]  /*3830*/  ULOP3.LUT UR63, UR6, 0x10000, URZ, 0xfc, !UPT ;  /* 0x00010000063f7892 */ /* 0x000fe4000f8efcff */
[----:B------:R-:W-:-:S02]  /*3840*/  ULOP3.LUT UR64, UR5, 0x10000, URZ, 0xfc, !UPT ;  /* 0x0001000005407892 */ /* 0x000fc4000f8efcff */
[----:B------:R-:W-:Y:S02]  /*3850*/  UISETP.LT.AND UP0, UPT, UR71, 0x1, UPT ;  /* 0x000000014700788c */ /* 0x000fe4000bf01270 */
[----:B------:R-:W-:Y:S02]  /*3860*/  ULOP3.LUT UR62, UR8, 0x10000, URZ, 0xfc, !UPT ;  /* 0x00010000083e7892 */ /* 0x000fe4000f8efcff */
[----:B------:R-:W-:Y:S02]  /*3870*/  ULOP3.LUT UR10, UR10, 0x3fff, URZ, 0xc0, !UPT ;  /* 0x00003fff0a0a7892 */ /* 0x000fe4000f8ec0ff */
[----:B------:R-:W-:Y:S01]  /*3880*/  USEL UR8, UR71, 0x1, !UP0 ;  /* 0x0000000147087887 */ /* 0x000fe2000c000000 */
[----:B------:R-:W3:Y:S01]  /*3890*/  LDCU UR69, c[0x0][0x374] ;  /* 0x00006e80ff4577ac */ /* 0x000ee20008000800 */
[----:B-1----:R-:W-:Y:S01]  /*38a0*/  R2UR UR36, R0 ;  /* 0x00000000002472ca */ /* 0x002fe200000e0000 */
[----:B------:R-:W-:Y:S02]  /*38b0*/  ULOP3.LUT UR61, UR10, 0x10000, URZ, 0xfc, !UPT ;  /* 0x000100000a3d7892 */ /* 0x000fe4000f8efcff */
[----:B------:R-:W-:-:S02]  /*38c0*/  UIADD3 UR76, UPT, UPT, -UR8, URZ, URZ ;  /* 0x000000ff084c7290 */ /* 0x000fc4000fffe1ff */
[----:B------:R-:W-:Y:S01]  /*38d0*/  UISETP.NE.AND UP4, UPT, UR42, 0x1, UPT ;  /* 0x000000012a00788c */ /* 0x000fe2000bf85270 */
[----:B------:R-:W-:Y:S01]  /*38e0*/  UMOV UR68, URZ ;  /* 0x000000ff00447c82 */ /* 0x000fe20008000000 */
[----:B------:R-:W-:-:S06]  /*38f0*/  UMOV UR38, URZ ;  /* 0x000000ff00267c82 */ /* 0x000fcc0008000000 */
[----:B------:R-:W-:Y:S02]  /*3900*/  UIADD3 UR52, UPT, UPT, UR36, 0x80, URZ ;  /* 0x0000008024347890 */ /* 0x000fe4000fffe0ff */
[----:B------:R-:W-:Y:S02]  /*3910*/  UIADD3 UR58, UPT, UPT, UR36, 0x84, URZ ;  /* 0x00000084243a7890 */ /* 0x000fe4000fffe0ff */
[----:B------:R-:W-:Y:S02]  /*3920*/  UIADD3 UR56, UPT, UPT, UR36, 0x88, URZ ;  /* 0x0000008824387890 */ /* 0x000fe4000fffe0ff */
[----:B------:R-:W-:Y:S02]  /*3930*/  UIADD3 UR54, UPT, UPT, UR36, 0x8c, URZ ;  /* 0x0000008c24367890 */ /* 0x000fe4000fffe0ff */
[----:B------:R-:W-:Y:S02]  /*3940*/  USHF.R.U32.HI UR4, URZ, 0x11, UR52 ;  /* 0x00000011ff047899 */ /* 0x000fe40008011634 */
[----:B------:R-:W-:-:S02]  /*3950*/  USHF.R.U32.HI UR7, URZ, 0x11, UR58 ;  /* 0x00000011ff077899 */ /* 0x000fc4000801163a */
[----:B------:R-:W-:Y:S02]  /*3960*/  USHF.R.U32.HI UR6, URZ, 0x11, UR56 ;  /* 0x00000011ff067899 */ /* 0x000fe40008011638 */
[----:B------:R-:W-:Y:S02]  /*3970*/  USHF.R.U32.HI UR5, URZ, 0x11, UR54 ;  /* 0x00000011ff057899 */ /* 0x000fe40008011636 */
[----:B------:R-:W-:Y:S02]  /*3980*/  ULOP3.LUT UR4, UR4, 0x6000, URZ, 0xc0, !UPT ;  /* 0x0000600004047892 */ /* 0x000fe4000f8ec0ff */
[----:B------:R-:W-:Y:S02]  /*3990*/  ULOP3.LUT UR7, UR7, 0x6000, URZ, 0xc0, !UPT ;  /* 0x0000600007077892 */ /* 0x000fe4000f8ec0ff */
[----:B------:R-:W-:Y:S02]  /*39a0*/  ULOP3.LUT UR6, UR6, 0x6000, URZ, 0xc0, !UPT ;  /* 0x0000600006067892 */ /* 0x000fe4000f8ec0ff */
[----:B------:R-:W-:-:S02]  /*39b0*/  ULOP3.LUT UR5, UR5, 0x6000, URZ, 0xc0, !UPT ;  /* 0x0000600005057892 */ /* 0x000fc4000f8ec0ff */
[----:B------:R-:W-:Y:S02]  /*39c0*/  UIADD3 UR77, UPT, UPT, UR36, 0x90, URZ ;  /* 0x00000090244d7890 */ /* 0x000fe4000fffe0ff */
[----:B------:R-:W-:Y:S02]  /*39d0*/  ULOP3.LUT UR75, UR4, 0x810, URZ, 0xfc, !UPT ;  /* 0x00000810044b7892 */ /* 0x000fe4000f8efcff */
[----:B------:R-:W-:Y:S02]  /*39e0*/  ULOP3.LUT UR74, UR7, 0x810, URZ, 0xfc, !UPT ;  /* 0x00000810074a7892 */ /* 0x000fe4000f8efcff */
[----:B------:R-:W-:Y:S02]  /*39f0*/  ULOP3.LUT UR73, UR6, 0x810, URZ, 0xfc, !UPT ;  /* 0x0000081006497892 */ /* 0x000fe4000f8efcff */
[----:B--23--:R-:W-:-:S12]  /*3a00*/  ULOP3.LUT UR72, UR5, 0x810, URZ, 0xfc, !UPT ;  /* 0x0000081005487892 */ /* 0x00cfd8000f8efcff */
.L_x_75:
[C---:B------:R-:W-:Y:S02]  /*3a10*/  LEA R2, R9.reuse, UR43, 0x3 ;  /* 0x0000002b09027c11 */ /* 0x040fe4000f8e18ff */
[----:B------:R-:W-:Y:S02]  /*3a20*/  SHF.L.U32 R0, R8, 0x1f, RZ ;  /* 0x0000001f08007819 */ /* 0x000fe400000006ff */
[----:B------:R-:W-:Y:S02]  /*3a30*/  LEA R4, R9, UR43, 0x4 ;  /* 0x0000002b09047c11 */ /* 0x000fe4000f8e20ff */
[----:B-1----:R-:W1:Y:S02]  /*3a40*/  SYNCS.PHASECHK.TRANS64.TRYWAIT P0, [R2+URZ+0xb0], R0 ;  /* 0x0000b000020075a7 */ /* 0x002e6400080011ff */
[----:B-1-3--:R-:W-:Y:S05]  /*3a50*/  @!P0 BRA `(.L_x_67) ;  /* 0x0000008000348947 */ /* 0x00afea0003800000 */
.L_x_180:
[----:B------:R-:W2:Y:S01]  /*3a60*/  LDS.128 R4, [R4+0x120] ;  /* 0x0001200004047984 */ /* 0x000ea20000000c00 */
[----:B------:R-:W-:Y:S01]  /*3a70*/  @!PT LDS RZ, [RZ] ;  /* 0x00000000fffff984 */ /* 0x000fe20000000800 */
[----:B------:R-:W-:Y:S01]  /*3a80*/  @!PT LDS RZ, [RZ] ;  /* 0x00000000fffff984 */ /* 0x000fe20000000800 */
[----:B------:R-:W-:Y:S01]  /*3a90*/  @!PT LDS RZ, [RZ] ;  /* 0x00000000fffff984 */ /* 0x000fe20000000800 */
[----:B------:R-:W-:Y:S01]  /*3aa0*/  @!PT LDS RZ, [RZ] ;  /* 0x00000000fffff984 */ /* 0x000fe20000000800 */
[----:B------:R3:W-:Y:S06]  /*3ab0*/  MEMBAR.ALL.CTA ;  /* 0x0000000000007992 */ /* 0x0007ec0000008000 */
[----:B---3--:R-:W3:Y:S01]  /*3ac0*/  FENCE.VIEW.ASYNC.S ;  /* 0x00000000000073c6 */ /* 0x008ee20000000000 */
[----:B--2---:R-:W-:-:S13]  /*3ad0*/  LOP3.LUT P0, RZ, R6, 0x1, RZ, 0xc0, !PT ;  /* 0x0000000106ff7812 */ /* 0x004fda000780c0ff */
[----:B---3--:R-:W-:Y:S01]  /*3ae0*/  VOTEU.ANY UP3, P0 ;  /* 0x0000000000ff7886 */ /* 0x008fe20000060100 */
[----:B------:R-:W-:-:S13]  /*3af0*/  PLOP3.LUT P0, PT, PT, PT, UP3, 0x80, 0x8 ;  /* 0x000000000008781c */ /* 0x000fda0003f0f038 */
[----:B-1----:R-:W-:Y:S02]  /*3b00*/  @P0 MOV R0, R4 ;  /* 0x0000000400000202 */ /* 0x002fe40000000f00 */
[----:B------:R-:W-:Y:S02]  /*3b10*/  @P0 LOP3.LUT R4, R5, 0xffff, RZ, 0xc0, !PT ;  /* 0x0000ffff05040812 */ /* 0x000fe400078ec0ff */
[----:B------:R-:W-:Y:S01]  /*3b20*/  @P0 R2UR UR5, R0 ;  /* 0x00000000000502ca */ /* 0x000fe200000e0000 */
[----:B------:R-:W-:Y:S01]  /*3b30*/  VIADD R0, R2, 0xc0 ;  /* 0x000000c002007836 */ /* 0x000fe20000000000 */
[----:B------:R-:W-:-:S04]  /*3b40*/  @P0 R2UR UR4, R4 ;  /* 0x00000000040402ca */ /* 0x000fc800000e0000 */
[----:B------:R-:W-:-:S04]  /*3b50*/  PRMT R0, RZ, 0x654, R0 ;  /* 0x00000654ff007816 */ /* 0x000fc80000000000 */
[----:B------:R1:W-:Y:S03]  /*3b60*/  SYNCS.ARRIVE.TRANS64.RED.A1T0 RZ, [R0+URZ], RZ ;  /* 0x000000ff00ff79a7 */ /* 0x0003e600081004ff */
[----:B------:R-:W-:Y:S02]  /*3b70*/  @UP3 UMOV UR67, UR5 ;  /* 0x0000000500433c82 */ /* 0x000fe40008000000 */
[----:B------:R-:W-:Y:S01]  /*3b80*/  @UP3 UMOV UR65, UR4 ;  /* 0x0000000400413c82 */ /* 0x000fe20008000000 */
[----:B------:R-:W-:Y:S05]  /*3b90*/  BRA.U !UP5, `(.L_x_68) ;  /* 0x000000010dd07547 */ /* 0x000fea000b800000 */
[----:B------:R-:W2:Y:S01]  /*3ba0*/  LDCU.128 UR12, c[0x0][0xf10] ;  /* 0x0001e200ff0c77ac */ /* 0x000ea20008000c00 */
[----:B------:R-:W3:Y:S01]  /*3bb0*/  LDCU UR21, c[0x0][0xf20] ;  /* 0x0001e400ff1577ac */ /* 0x000ee20008000800 */
[----:B------:R-:W4:Y:S01]  /*3bc0*/  LDCU UR20, c[0x0][0xf0c] ;  /* 0x0001e180ff1477ac */ /* 0x000f220008000800 */
[----:B------:R-:W1:Y:S01]  /*3bd0*/  LDCU.64 UR8, c[0x0][0xf28] ;  /* 0x0001e500ff0877ac */ /* 0x000e620008000a00 */
[----:B--2---:R-:W-:Y:S02]  /*3be0*/  UIMAD.WIDE.U32 UR6, UR69, UR15, URZ ;  /* 0x0000000f450672a5 */ /* 0x004fe4000f8e00ff */
[----:B------:R-:W-:Y:S02]  /*3bf0*/  UIMAD.WIDE.U32 UR4, UR70, UR12, URZ ;  /* 0x0000000c460472a5 */ /* 0x000fe4000f8e00ff */
[----:B------:R-:W-:Y:S02]  /*3c00*/  UISETP.NE.AND UP0, UPT, UR14, 0x1, UPT ;  /* 0x000000010e00788c */ /* 0x000fe4000bf05270 */
[----:B------:R-:W-:Y:S01]  /*3c10*/  UIMAD.WIDE.U32 UR18, UR65, UR15, URZ ;  /* 0x0000000f411272a5 */ /* 0x000fe2000f8e00ff */
[----:B------:R-:W-:-:S02]  /*3c20*/  UMOV UR6, UR7 ;  /* 0x0000000700067c82 */ /* 0x000fc40008000000 */
[----:B------:R-:W-:Y:S01]  /*3c30*/  UMOV UR4, UR5 ;  /* 0x0000000500047c82 */ /* 0x000fe20008000000 */
[----:B---3--:R-:W-:Y:S02]  /*3c40*/  USHF.R.U32.HI UR6, URZ, UR21, UR6 ;  /* 0x00000015ff067299 */ /* 0x008fe40008011606 */
[----:B----4-:R-:W-:Y:S02]  /*3c50*/  UISETP.NE.AND UP1, UPT, UR20, 0x1, UPT ;  /* 0x000000011400788c */ /* 0x010fe4000bf25270 */
[----:B------:R-:W-:Y:S02]  /*3c60*/  USHF.R.U32.HI UR4, URZ, UR13, UR4 ;  /* 0x0000000dff047299 */ /* 0x000fe40008011604 */
[----:B------:R-:W-:Y:S02]  /*3c70*/  USEL UR5, UR69, UR6, !UP0 ;  /* 0x0000000645057287 */ /* 0x000fe4000c000000 */
[----:B------:R-:W-:Y:S02]  /*3c80*/  USEL UR6, UR70, UR4, !UP1 ;  /* 0x0000000446067287 */ /* 0x000fe4000c800000 */
[----:B-1----:R-:W-:Y:S01]  /*3c90*/  UIMAD.WIDE.U32 UR10, UR5, UR8, URZ ;  /* 0x00000008050a72a5 */ /* 0x002fe2000f8e00ff */
[----:B------:R-:W-:Y:S01]  /*3ca0*/  UMOV UR4, UR19 ;  /* 0x0000001300047c82 */ /* 0x000fe20008000000 */
[----:B------:R-:W-:-:S02]  /*3cb0*/  UIMAD.WIDE.U32 UR16, UR67, UR12, URZ ;  /* 0x0000000c431072a5 */ /* 0x000fc4000f8e00ff */
        /* <DEDUP_REMOVED lines=34> */
.L_x_68:
[----:B------:R-:W2:Y:S02]  /*3ee0*/  LDCU UR4, c[0x0][0xf30] ;  /* 0x0001e600ff0477ac */ /* 0x000ea40008000800 */
[----:B--2---:R-:W-:-:S09]  /*3ef0*/  UISETP.NE.AND UP0, UPT, UR4, 0x1, UPT ;  /* 0x000000010400788c */ /* 0x004fd2000bf05270 */
[----:B------:R-:W-:Y:S05]  /*3f00*/  BRA.U UP0, `(.L_x_69) ;  /* 0x00000001003c7547 */ /* 0x000fea000b800000 */
[----:B------:R-:W2:Y:S01]  /*3f10*/  LDCU.128 UR8, c[0x0][0xf10] ;  /* 0x0001e200ff0877ac */ /* 0x000ea20008000c00 */
[----:B------:R-:W3:Y:S01]  /*3f20*/  LDCU UR12, c[0x0][0xf0c] ;  /* 0x0001e180ff0c77ac */ /* 0x000ee20008000800 */
[----:B------:R-:W4:Y:S01]  /*3f30*/  LDCU UR13, c[0x0][0xf20] ;  /* 0x0001e400ff0d77ac */ /* 0x000f220008000800 */
[----:B--2---:R-:W-:Y:S02]  /*3f40*/  UIMAD.WIDE.U32 UR6, UR67, UR8, URZ ;  /* 0x00000008430672a5 */ /* 0x004fe4000f8e00ff */
[----:B------:R-:W-:Y:S02]  /*3f50*/  UIMAD.WIDE.U32 UR4, UR65, UR11, URZ ;  /* 0x0000000b410472a5 */ /* 0x000fe4000f8e00ff */
[----:B---3--:R-:W-:Y:S02]  /*3f60*/  UISETP.NE.AND UP0, UPT, UR12, 0x1, UPT ;  /* 0x000000010c00788c */ /* 0x008fe4000bf05270 */
[----:B------:R-:W-:Y:S01]  /*3f70*/  UISETP.NE.AND UP1, UPT, UR10, 0x1, UPT ;  /* 0x000000010a00788c */ /* 0x000fe2000bf25270 */
[----:B------:R-:W-:-:S02]  /*3f80*/  UMOV UR6, UR7 ;  /* 0x0000000700067c82 */ /* 0x000fc40008000000 */
[----:B------:R-:W-:Y:S01]  /*3f90*/  UMOV UR4, UR5 ;  /* 0x0000000500047c82 */ /* 0x000fe20008000000 */
[----:B------:R-:W-:Y:S02]  /*3fa0*/  USHF.R.U32.HI UR9, URZ, UR9, UR6 ;  /* 0x00000009ff097299 */ /* 0x000fe40008011606 */
[----:B----4-:R-:W-:Y:S02]  /*3fb0*/  USHF.R.U32.HI UR4, URZ, UR13, UR4 ;  /* 0x0000000dff047299 */ /* 0x010fe40008011604 */
[----:B------:R-:W-:Y:S02]  /*3fc0*/  USEL UR5, UR67, UR9, !UP0 ;  /* 0x0000000943057287 */ /* 0x000fe4000c000000 */
[----:B------:R-:W-:-:S04]  /*3fd0*/  USEL UR4, UR65, UR4, !UP1 ;  /* 0x0000000441047287 */ /* 0x000fc8000c800000 */
[----:B------:R-:W-:-:S04]  /*3fe0*/  UIADD3 UR4, UPT, UPT, UR5, -UR4, URZ ;  /* 0x8000000405047290 */ /* 0x000fc8000fffe0ff */
[----:B------:R-:W-:-:S12]  /*3ff0*/  UIMAD UR65, UR4, UR10, UR65 ;  /* 0x0000000a044172a4 */ /* 0x000fd8000f8e0241 */
.L_x_69:
[----:B------:R-:W2:Y:S01]  /*4000*/  LDCU UR4, c[0x0][0x38c] ;  /* 0x00007180ff0477ac */ /* 0x000ea20008000800 */
[----:B------:R-:W-:Y:S02]  /*4010*/  PLOP3.LUT P1, PT, PT, PT, PT, 0x80, 0x8 ;  /* 0x000000000008781c */ /* 0x000fe40003f2f070 */
[----:B------:R-:W-:Y:S01]  /*4020*/  SHF.L.U32 R2, R10, 0x1f, RZ ;  /* 0x0000001f0a027819 */ /* 0x000fe200000006ff */
[----:B------:R-:W-:Y:S02]  /*4030*/  ULEA UR66, UR68, UR43, 0x3 ;  /* 0x0000002b44427291 */ /* 0x000fe4000f8e18ff */
[----:B------:R-:W-:Y:S02]  /*4040*/  ULEA UR37, UR68, UR36, 0x6 ;  /* 0x0000002444257291 */ /* 0x000fe4000f8e30ff */
[----:B--2---:R-:W-:-:S06]  /*4050*/  UISETP.GE.AND UP0, UPT, UR4, 0x1, UPT ;  /* 0x000000010400788c */ /* 0x004fcc000bf06270 */
[----:B------:R-:W-:-:S05]  /*4060*/  PLOP3.LUT P0, PT, PT, PT, UP0, 0x80, 0x8 ;  /* 0x000000000008781c */ /* 0x000fca0003f0f008 */
[----:B------:R-:W-:-:S08]  /*4070*/  @UP0 ULEA UR4, UR38, UR43, 0x3 ;  /* 0x0000002b26040291 */ /* 0x000fd0000f8e18ff */
[----:B-1----:R-:W-:-:S04]  /*4080*/  @P0 SHF.L.U32 R0, R3, 0x1f, RZ ;  /* 0x0000001f03000819 */ /* 0x002fc800000006ff */
[----:B------:R1:W2:Y:S01]  /*4090*/  @P0 SYNCS.PHASECHK.TRANS64.TRYWAIT P1, [UR4], R0 ;  /* 0x00000000ff0005a7 */ /* 0x0002a20008021104 */
[----:B------:R-:W-:-:S04]  /*40a0*/  ULEA.HI UR4, UR26, UR26, URZ, 0x1 ;  /* 0x0000001a1a047291 */ /* 0x000fc8000f8f08ff */
[----:B------:R-:W-:-:S04]  /*40b0*/  ULOP3.LUT UR4, UR4, 0x7ffffffe, URZ, 0xc0, !UPT ;  /* 0x7ffffffe04047892 */ /* 0x000fc8000f8ec0ff */
[----:B------:R-:W-:-:S04]  /*40c0*/  UIADD3 UR4, UPT, UPT, -UR4, UR26, URZ ;  /* 0x0000001a04047290 */ /* 0x000fc8000fffe1ff */
[----:B------:R-:W-:Y:S01]  /*40d0*/  ULEA UR53, UR4, UR77, 0x1 ;  /* 0x0000004d04357291 */ /* 0x000fe2000f8e08ff */
[----:B------:R-:W3:Y:S02]  /*40e0*/  SYNCS.PHASECHK.TRANS64.TRYWAIT P0, [UR66+0xe0], R2 ;  /* 0x0000e002ff0075a7 */ /* 0x000ee40008001142 */
[----:B-123--:R-:W-:Y:S09]  /*40f0*/  @!P0 BRA `(.L_x_70) ;  /* 0x0000007800a08947 */ /* 0x00eff20003800000 */
.L_x_182:
[----:B------:R-:W-:Y:S01]  /*4100*/  IADD3 R9, PT, PT, R9, 0x1, RZ ;  /* 0x0000000109097810 */ /* 0x000fe20007ffe0ff */
[----:B------:R-:W-:Y:S06]  /*4110*/  BRA.U !UP0, `(.L_x_71) ;  /* 0x0000000508807547 */ /* 0x000fec000b800000 */
[----:B------:R-:W-:Y:S02]  /*4120*/  USHF.R.U32.HI UR4, URZ, 0x1a, UR53 ;  /* 0x0000001aff047899 */ /* 0x000fe40008011635 */
[----:B------:R-:W-:Y:S02]  /*4130*/  UIADD3 UR59, UPT, UPT, UR53, 0x4, URZ ;  /* 0x00000004353b7890 */ /* 0x000fe4000fffe0ff */
[----:B------:R-:W-:Y:S02]  /*4140*/  UIADD3 UR57, UPT, UPT, UR53, 0x8, URZ ;  /* 0x0000000835397890 */ /* 0x000fe4000fffe0ff */
[----:B------:R-:W-:Y:S02]  /*4150*/  UIADD3 UR55, UPT, UPT, UR53, 0xc, URZ ;  /* 0x0000000c35377890 */ /* 0x000fe4000fffe0ff */
[----:B------:R-:W-:Y:S02]  /*4160*/  ULOP3.LUT UR6, UR4, 0x30, URZ, 0xc0, !UPT ;  /* 0x0000003004067892 */ /* 0x000fe4000f8ec0ff */
[----:B------:R-:W-:-:S02]  /*4170*/  USHF.R.U32.HI UR5, URZ, 0x1a, UR59 ;  /* 0x0000001aff057899 */ /* 0x000fc4000801163b */
[----:B------:R-:W-:Y:S02]  /*4180*/  USHF.R.U32.HI UR4, URZ, 0x1a, UR57 ;  /* 0x0000001aff047899 */ /* 0x000fe40008011639 */
[----:B------:R-:W-:Y:S02]  /*4190*/  USHF.R.U32.HI UR7, URZ, 0x1a, UR55 ;  /* 0x0000001aff077899 */ /* 0x000fe40008011637 */
[----:B------:R-:W-:Y:S02]  /*41a0*/  ULOP3.LUT UR50, UR6, 0x480, URZ, 0xfc, !UPT ;  /* 0x0000048006327892 */ /* 0x000fe4000f8efcff */
[----:B------:R-:W-:Y:S02]  /*41b0*/  ULOP3.LUT UR6, UR5, 0x30, URZ, 0xc0, !UPT ;  /* 0x0000003005067892 */ /* 0x000fe4000f8ec0ff */
[----:B------:R-:W-:Y:S02]  /*41c0*/  ULOP3.LUT UR5, UR4, 0x30, URZ, 0xc0, !UPT ;  /* 0x0000003004057892 */ /* 0x000fe4000f8ec0ff */
[----:B------:R-:W-:-:S02]  /*41d0*/  ULOP3.LUT UR4, UR7, 0x30, URZ, 0xc0, !UPT ;  /* 0x0000003007047892 */ /* 0x000fc4000f8ec0ff */
[----:B------:R-:W-:Y:S02]  /*41e0*/  ULOP3.LUT UR6, UR6, 0x480, URZ, 0xfc, !UPT ;  /* 0x0000048006067892 */ /* 0x000fe4000f8efcff */
[----:B------:R-:W-:Y:S02]  /*41f0*/  ULOP3.LUT UR5, UR5, 0x480, URZ, 0xfc, !UPT ;  /* 0x0000048005057892 */ /* 0x000fe4000f8efcff */
[----:B------:R-:W-:Y:S02]  /*4200*/  ULOP3.LUT UR4, UR4, 0x480, URZ, 0xfc, !UPT ;  /* 0x0000048004047892 */ /* 0x000fe4000f8efcff */
[----:B------:R-:W-:Y:S01]  /*4210*/  UPRMT UR51, UR50, 0x5410, UR75 ;  /* 0x0000541032337896 */ /* 0x000fe2000800004b */
[----:B------:R-:W-:Y:S01]  /*4220*/  UMOV UR11, URZ ;  /* 0x000000ff000b7c82 */ /* 0x000fe20008000000 */
[----:B------:R-:W-:Y:S01]  /*4230*/  UMOV UR40, UR76 ;  /* 0x0000004c00287c82 */ /* 0x000fe20008000000 */
[----:B------:R-:W-:Y:S01]  /*4240*/  UMOV UR39, UR71 ;  /* 0x0000004700277c82 */ /* 0x000fe20008000000 */
[----:B------:R-:W-:Y:S01]  /*4250*/  UMOV UR9, UR38 ;  /* 0x0000002600097c82 */ /* 0x000fe20008000000 */
[----:B------:R-:W-:-:S02]  /*4260*/  UPRMT UR49, UR6, 0x5410, UR74 ;  /* 0x0000541006317896 */ /* 0x000fc4000800004a */
[----:B------:R-:W-:Y:S02]  /*4270*/  UPRMT UR47, UR5, 0x5410, UR73 ;  /* 0x00005410052f7896 */ /* 0x000fe40008000049 */
[----:B------:R-:W-:Y:S01]  /*4280*/  UPRMT UR45, UR4, 0x5410, UR72 ;  /* 0x00005410042d7896 */ /* 0x000fe20008000048 */
[----:B------:R-:W-:Y:S01]  /*4290*/  UMOV UR50, URZ ;  /* 0x000000ff00327c82 */ /* 0x000fe20008000000 */
[----:B------:R-:W-:Y:S01]  /*42a0*/  UMOV UR48, URZ ;  /* 0x000000ff00307c82 */ /* 0x000fe20008000000 */
[----:B------:R-:W-:Y:S01]  /*42b0*/  UMOV UR46, URZ ;  /* 0x000000ff002e7c82 */ /* 0x000fe20008000000 */
[----:B------:R-:W-:-:S08]  /*42c0*/  UMOV UR44, URZ ;  /* 0x000000ff002c7c82 */ /* 0x000fd00008000000 */
.L_x_74:
[----:B------:R-:W-:Y:S02]  /*42d0*/  UIADD3 UR40, UPT, UPT, UR40, 0x1, URZ ;  /* 0x0000000128287890 */ /* 0x000fe4000fffe0ff */
[----:B--2---:R-:W-:Y:S02]  /*42e0*/  ULEA UR7, UR9, UR43, 0x3 ;  /* 0x0000002b09077291 */ /* 0x004fe4000f8e18ff */
[----:B------:R-:W-:Y:S01]  /*42f0*/  UISETP.NE.AND UP2, UPT, UR40, URZ, UPT ;  /* 0x000000ff2800728c */ /* 0x000fe2000bf45270 */
[----:B---3--:R-:W-:Y:S10]  /*4300*/  @P1 BRA `(.L_x_72) ;  /* 0x00000000000c1947 */ /* 0x008ff40003800000 */
[----:B-1----:R-:W-:Y:S04]  /*4310*/  SHF.L.U32 R2, R3, 0x1f, RZ ;  /* 0x0000001f03027819 */ /* 0x002fe800000006ff */
[----:B------:R-:W1:Y:S02]  /*4320*/  SYNCS.PHASECHK.TRANS64.TRYWAIT P0, [UR7], R2 ;  /* 0x00000002ff0075a7 */ /* 0x000e640008001107 */
[----:B-1----:R-:W-:Y:S05]  /*4330*/  @!P0 BRA `(.L_x_73) ;  /* 0x0000007800288947 */ /* 0x002fea0003800000 */
.L_x_72:
[----:B------:R-:W-:Y:S01]  /*4340*/  UISETP.NE.AND UP0, UPT, UR39, 0x1, UPT ;  /* 0x000000012700788c */ /* 0x000fe2000bf05270 */
[----:B------:R-:W-:Y:S01]  /*4350*/  PLOP3.LUT P1, PT, PT, PT, PT, 0x80, 0x8 ;  /* 0x000000000008781c */ /* 0x000fe20003f2f070 */
[----:B------:R-:W-:Y:S02]  /*4360*/  UIADD3 UR4, UPT, UPT, UR9, 0x1, URZ ;  /* 0x0000000109047890 */ /* 0x000fe4000fffe0ff */
[----:B------:R-:W-:Y:S02]  /*4370*/  ULEA UR10, UR9, UR63, 0x7 ;  /* 0x0000003f090a7291 */ /* 0x000fe4000f8e38ff */
[----:B------:R-:W-:Y:S01]  /*4380*/  UISETP.NE.AND UP1, UPT, UR4, 0x7, UPT ;  /* 0x000000070400788c */ /* 0x000fe2000bf25270 */
[----:B------:R-:W-:Y:S01]  /*4390*/  PLOP3.LUT P0, PT, PT, PT, UP0, 0x80, 0x8 ;  /* 0x000000000008781c */ /* 0x000fe20003f0f008 */
[----:B------:R-:W-:Y:S02]  /*43a0*/  ULEA UR8, UR9, UR64, 0x7 ;  /* 0x0000004009087291 */ /* 0x000fe4000f8e38ff */
[----:B------:R-:W-:Y:S02]  /*43b0*/  USEL UR5, URZ, 0x1, UP1 ;  /* 0x00000001ff057887 */ /* 0x000fe40008800000 */
[----:B------:R-:W-:Y:S02]  /*43c0*/  USEL UR38, UR4, URZ, UP1 ;  /* 0x000000ff04267287 */ /* 0x000fe40008800000 */
[----:B------:R-:W-:Y:S02]  /*43d0*/  UIADD3 UR30, UPT, UPT, UR10, 0x20, URZ ;  /* 0x000000200a1e7890 */ /* 0x000fe4000fffe0ff */
[----:B------:R-:W-:Y:S01]  /*43e0*/  @UP0 ULEA UR4, UR38, UR43, 0x3 ;  /* 0x0000002b26040291 */ /* 0x000fe2000f8e18ff */
[----:B------:R-:W-:Y:S01]  /*43f0*/  LOP3.LUT R3, R3, UR5, RZ, 0x3c, !PT ;  /* 0x0000000503037c12 */ /* 0x000fe2000f8e3cff */
[----:B------:R-:W-:Y:S02]  /*4400*/  UIADD3 UR32, UPT, UPT, UR10, 0x40, URZ ;  /* 0x000000400a207890 */ /* 0x000fe4000fffe0ff */
[----:B------:R-:W-:Y:S01]  /*4410*/  UIADD3 UR34, UPT, UPT, UR10, 0x60, URZ ;  /* 0x000000600a227890 */ /* 0x000fe2000fffe0ff */
[----:B-1----:R-:W-:Y:S01]  /*4420*/  @P0 SHF.L.U32 R0, R3, 0x1f, RZ ;  /* 0x0000001f03000819 */ /* 0x002fe200000006ff */
[----:B------:R-:W-:Y:S02]  /*4430*/  UISETP.NE.U32.AND UP0, UPT, UR11, URZ, UPT ;  /* 0x000000ff0b00728c */ /* 0x000fe4000bf05070 */
[----:B------:R-:W-:Y:S01]  /*4440*/  ULEA UR6, UR9, UR62, 0x9 ;  /* 0x0000003e09067291 */ /* 0x000fe2000f8e48ff */
[----:B------:R2:W3:Y:S01]  /*4450*/  @P0 SYNCS.PHASECHK.TRANS64.TRYWAIT P1, [UR4], R0 ;  /* 0x00000000ff0005a7 */ /* 0x0004e20008021104 */
[----:B------:R-:W-:Y:S02]  /*4460*/  ULEA UR4, UR9, UR61, 0xa ;  /* 0x0000003d09047291 */ /* 0x000fe4000f8e50ff */
[----:B------:R-:W-:Y:S02]  /*4470*/  UIADD3 UR24, UPT, UPT, UR8, 0x20, URZ ;  /* 0x0000002008187890 */ /* 0x000fe4000fffe0ff */
        /* <DEDUP_REMOVED lines=9> */
[----:B------:R-:W-:Y:S01]  /*4510*/  UIADD3 UR39, UPT, UPT, UR39, -0x1, URZ ;  /* 0xffffffff27277890 */ /* 0x000fe2000fffe0ff */
[----:B------:R-:W-:Y:S01]  /*4520*/  UMOV UR11, 0x4008 ;  /* 0x00004008000b7882 */ /* 0x000fe20000000000 */
[----:B------:R-:W-:Y:S01]  /*4530*/  UMOV UR31, 0x4008 ;  /* 0x00004008001f7882 */ /* 0x000fe20000000000 */
[----:B------:R1:W-:Y:S01]  /*4540*/  UTCCP.T.S.4x32dp128bit tmem[UR36+0x80], gdesc[UR10] ;  /* 0x0000800a240079e7 */ /* 0x0003e20009100000 */
[----:B------:R-:W-:Y:S01]  /*4550*/  UTCCP.T.S.4x32dp128bit tmem[UR36+0x84], gdesc[UR30] ;  /* 0x0000841e240079e7 */ /* 0x000fe20009100000 */
[----:B------:R-:W-:Y:S01]  /*4560*/  UMOV UR33, 0x4008 ;  /* 0x0000400800217882 */ /* 0x000fe20000000000 */
[----:B------:R-:W-:Y:S01]  /*4570*/  UMOV UR35, 0x4008 ;  /* 0x0000400800237882 */ /* 0x000fe20000000000 */
[----:B------:R-:W-:Y:S01]  /*4580*/  UTCCP.T.S.4x32dp128bit tmem[UR36+0x88], gdesc[UR32] ;  /* 0x00008820240079e7 */ /* 0x000fe20009100000 */
[----:B------:R-:W-:Y:S01]  /*4590*/  UTCCP.T.S.4x32dp128bit tmem[UR36+0x8c], gdesc[UR34] ;  /* 0x00008c22240079e7 */ /* 0x000fe20009100000 */
[----:B------:R-:W-:Y:S01]  /*45a0*/  UMOV UR9, 0x4008 ;  /* 0x0000400800097882 */ /* 0x000fe20000000000 */
[----:B------:R-:W-:Y:S01]  /*45b0*/  UMOV UR25, 0x4008 ;  /* 0x0000400800197882 */ /* 0x000fe20000000000 */
[----:B------:R4:W-:Y:S01]  /*45c0*/  UTCCP.T.S.4x32dp128bit tmem[UR36+0x90], gdesc[UR8] ;  /* 0x00009008240079e7 */ /* 0x0009e20009100000 */
[----:B------:R2:W-:Y:S01]  /*45d0*/  UTCCP.T.S.4x32dp128bit tmem[UR36+0x94], gdesc[UR24] ;  /* 0x00009418240079e7 */ /* 0x0005e20009100000 */
[----:B------:R-:W-:Y:S01]  /*45e0*/  UMOV UR27, 0x4008 ;  /* 0x00004008001b7882 */ /* 0x000fe20000000000 */
[----:B------:R-:W-:Y:S01]  /*45f0*/  UMOV UR29, 0x4008 ;  /* 0x00004008001d7882 */ /* 0x000fe20000000000 */
[----:B------:R2:W-:Y:S01]  /*4600*/  UTCCP.T.S.4x32dp128bit tmem[UR36+0x98], gdesc[UR26] ;  /* 0x0000981a240079e7 */ /* 0x0005e20009100000 */
[----:B------:R2:W-:Y:S01]  /*4610*/  UTCCP.T.S.4x32dp128bit tmem[UR36+0x9c], gdesc[UR28] ;  /* 0x00009c1c240079e7 */ /* 0x0005e20009100000 */
[----:B------:R-:W-:Y:S01]  /*4620*/  UMOV UR7, 0x40004040 ;  /* 0x4000404000077882 */ /* 0x000fe20000000000 */
[----:B------:R-:W-:Y:S01]  /*4630*/  UMOV UR5, 0x40004040 ;  /* 0x4000404000057882 */ /* 0x000fe20000000000 */
[----:B------:R-:W-:Y:S01]  /*4640*/  UMOV UR23, 0x40004040 ;  /* 0x4000404000177882 */ /* 0x000fe20000000000 */
[----:B------:R2:W-:Y:S01]  /*4650*/  UTCOMMA.4X gdesc[UR4], gdesc[UR6], tmem[UR37], tmem[UR50], idesc[UR51], tmem[UR52], UP0 ;  /* 0x80343206040075ea */ /* 0x0005e20008000025 */
[----:B------:R-:W-:Y:S01]  /*4660*/  UMOV UR21, 0x40004040 ;  /* 0x4000404000157882 */ /* 0x000fe20000000000 */
[----:B------:R-:W-:Y:S01]  /*4670*/  UMOV UR19, 0x40004040 ;  /* 0x4000404000137882 */ /* 0x000fe20000000000 */
[----:B------:R2:W-:Y:S01]  /*4680*/  UTCOMMA.4X gdesc[UR20], gdesc[UR22], tmem[UR37], tmem[UR48], idesc[UR49], tmem[UR58], UPT ;  /* 0x803a3016140075ea */ /* 0x0005e2000b800025 */
[----:B------:R-:W-:Y:S01]  /*4690*/  UMOV UR17, 0x40004040 ;  /* 0x4000404000117882 */ /* 0x000fe20000000000 */
[----:B------:R-:W-:Y:S01]  /*46a0*/  UMOV UR15, 0x40004040 ;  /* 0x40004040000f7882 */ /* 0x000fe20000000000 */
[----:B------:R2:W-:Y:S01]  /*46b0*/  UTCOMMA.4X gdesc[UR16], gdesc[UR18], tmem[UR37], tmem[UR46], idesc[UR47], tmem[UR56], UPT ;  /* 0x80382e12100075ea */ /* 0x0005e2000b800025 */
[----:B------:R-:W-:Y:S01]  /*46c0*/  UMOV UR13, 0x40004040 ;  /* 0x40004040000d7882 */ /* 0x000fe20000000000 */
[----:B-1----:R-:W-:Y:S01]  /*46d0*/  UMOV UR11, 0x1 ;  /* 0x00000001000b7882 */ /* 0x002fe20000000000 */
[----:B------:R2:W-:Y:S01]  /*46e0*/  UTCOMMA.4X gdesc[UR12], gdesc[UR14], tmem[UR37], tmem[UR44], idesc[UR45], tmem[UR54], UPT ;  /* 0x80362c0e0c0075ea */ /* 0x0005e2000b800025 */
[----:B------:R2:W-:Y:S01]  /*46f0*/  UTCBAR.MULTICAST [UR41], URZ, UR60 ;  /* 0x000000ff290073e9 */ /* 0x0005e2000800083c */
[----:B----4-:R-:W-:Y:S01]  /*4700*/  UMOV UR9, UR38 ;  /* 0x0000002600097c82 */ /* 0x010fe20008000000 */
[----:B------:R-:W-:Y:S05]  /*4710*/  BRA.U UP2, `(.L_x_74) ;  /* 0xfffffff902ec7547 */ /* 0x000fea000b83ffff */
.L_x_71:
[----:B--2---:R-:W-:Y:S01]  /*4720*/  UIADD3 UR5, UPT, UPT, UR66, 0xd0, URZ ;  /* 0x000000d042057890 */ /* 0x004fe2000fffe0ff */
[----:B------:R-:W-:Y:S01]  /*4730*/  R2UR UR6, R91 ;  /* 0x000000005b0672ca */ /* 0x000fe200000e0000 */
[----:B------:R-:W-:Y:S01]  /*4740*/  UIADD3 UR4, UPT, UPT, UR68, 0x1, URZ ;  /* 0x0000000144047890 */ /* 0x000fe2000fffe0ff */
[----:B------:R-:W-:-:S03]  /*4750*/  ISETP.NE.AND P0, PT, R9, 0x2, PT ;  /* 0x000000020900780c */ /* 0x000fc60003f05270 */
[----:B------:R-:W-:Y:S01]  /*4760*/  UISETP.NE.AND UP0, UPT, UR4, 0x2, UPT ;  /* 0x000000020400788c */ /* 0x000fe2000bf05270 */
[----:B-1----:R-:W-:Y:S02]  /*4770*/  SEL R0, RZ, 0x1, P0 ;  /* 0x00000001ff007807 */ /* 0x002fe40000000000 */
[----:B------:R1:W-:Y:S01]  /*4780*/  UTCBAR [UR5], URZ ;  /* 0x000000ff050073e9 */ /* 0x0003e200080000ff */
[----:B------:R-:W-:Y:S01]  /*4790*/  SEL R9, R9, RZ, P0 ;  /* 0x000000ff09097207 */ /* 0x000fe20000000000 */
[----:B------:R-:W-:Y:S01]  /*47a0*/  USEL UR68, UR4, URZ, UP0 ;  /* 0x000000ff04447287 */ /* 0x000fe20008000000 */
[----:B------:R-:W-:Y:S02]  /*47b0*/  LOP3.LUT R8, R8, R0, RZ, 0x3c, !PT ;  /* 0x0000000008087212 */ /* 0x000fe400078e3cff */
[----:B------:R-:W-:Y:S02]  /*47c0*/  UIADD3 UR26, UPT, UPT, UR65, UR6, URZ ;  /* 0x00000006411a7290 */ /* 0x000fe4000fffe0ff */
[----:B------:R-:W-:-:S06]  /*47d0*/  USEL UR6, URZ, 0x1, UP0 ;  /* 0x00000001ff067887 */ /* 0x000fcc0008000000 */
[----:B------:R-:W-:Y:S01]  /*47e0*/  LOP3.LUT R10, R10, UR6, RZ, 0x3c, !PT ;  /* 0x000000060a0a7c12 */ /* 0x000fe2000f8e3cff */
[----:B------:R-:W-:Y:S06]  /*47f0*/  BRA.U UP3, `(.L_x_75) ;  /* 0xfffffff103847547 */ /* 0x000fec000b83ffff */
[----:B------:R-:W2:Y:S01]  /*4800*/  S2UR UR7, SR_CgaCtaId ;  /* 0x00000000000779c3 */ /* 0x000ea20000008800 */
[----:B------:R-:W-:Y:S01]  /*4810*/  ELECT P0, URZ, PT ;  /* 0x0000000000ff782f */ /* 0x000fe20003800000 */
[----:B------:R-:W-:Y:S01]  /*4820*/  IMAD.MOV.U32 R0, RZ, RZ, 0x1 ;  /* 0x00000001ff007424 */ /* 0x000fe200078e00ff */
[----:B------:R-:W-:Y:S01]  /*4830*/  UIADD3 UR43, UPT, UPT, UR43, 0xe0, URZ ;  /* 0x000000e02b2b7890 */ /* 0x000fe2000fffe0ff */
[----:B------:R-:W-:Y:S01]  /*4840*/  SHF.L.U32 R2, R10, 0x1f, RZ ;  /* 0x0000001f0a027819 */ /* 0x000fe200000006ff */
[----:B------:R-:W-:-:S03]  /*4850*/  UMOV UR4, 0x40 ;  /* 0x0000004000047882 */ /* 0x000fc60000000000 */
[----:B------:R-:W-:Y:S01]  /*4860*/  UVIRTCOUNT.DEALLOC.SMPOOL 0x80 ;  /* 0x000000800000784c */ /* 0x000fe20000000000 */
[----:B--2---:R-:W-:Y:S02]  /*4870*/  ULEA UR7, UR7, UR4, 0x18 ;  /* 0x0000000407077291 */ /* 0x004fe4000f8ec0ff */
[----:B------:R-:W-:-:S07]  /*4880*/  ULEA UR4, UR68, UR43, 0x3 ;  /* 0x0000002b44047291 */ /* 0x000fce000f8e18ff */
[----:B------:R2:W-:Y:S02]  /*4890*/  @P0 STS.U8 [UR7+0x1c], R0 ;  /* 0x00001c00ff000988 */ /* 0x0005e40008000007 */
[----:B------:R-:W4:Y:S02]  /*48a0*/  SYNCS.PHASECHK.TRANS64.TRYWAIT P0, [UR4], R2 ;  /* 0x00000002ff0075a7 */ /* 0x000f240008001104 */
[----:B--2-4-:R-:W-:Y:S05]  /*48b0*/  @!P0 BRA `(.L_x_76) ;  /* 0x0000007000e08947 */ /* 0x014fea0003800000 */
.L_x_185:
[----:B------:R-:W-:-:S04]  /*48c0*/  UIADD3 UR4, UPT, UPT, UR68, 0x1, URZ ;  /* 0x0000000144047890 */ /* 0x000fc8000fffe0ff */
[----:B------:R-:W-:-:S04]  /*48d0*/  UISETP.NE.AND UP0, UPT, UR4, 0x2, UPT ;  /* 0x000000020400788c */ /* 0x000fc8000bf05270 */
[----:B-1----:R-:W-:Y:S02]  /*48e0*/  USEL UR5, URZ, 0x1, UP0 ;  /* 0x00000001ff057887 */ /* 0x002fe40008000000 */
[----:B------:R-:W-:-:S04]  /*48f0*/  USEL UR4, UR4, URZ, UP0 ;  /* 0x000000ff04047287 */ /* 0x000fc80008000000 */
[----:B------:R-:W-:Y:S01]  /*4900*/  ULEA UR4, UR4, UR43, 0x3 ;  /* 0x0000002b04047291 */ /* 0x000fe2000f8e18ff */
[----:B--2---:R-:W-:-:S04]  /*4910*/  LOP3.LUT R2, R10, UR5, RZ, 0x3c, !PT ;  /* 0x000000050a027c12 */ /* 0x004fc8000f8e3cff */
[----:B------:R-:W-:-:S04]  /*4920*/  SHF.L.U32 R2, R2, 0x1f, RZ ;  /* 0x0000001f02027819 */ /* 0x000fc800000006ff */
[----:B------:R-:W1:Y:S02]  /*4930*/  SYNCS.PHASECHK.TRANS64.TRYWAIT P0, [UR4], R2 ;  /* 0x00000002ff0075a7 */ /* 0x000e640008001104 */
[----:B-1----:R-:W-:Y:S05]  /*4940*/  @!P0 BRA `(.L_x_77) ;  /* 0x0000007000d48947 */ /* 0x002fea0003800000 */
.L_x_187:
[----:B------:R-:W-:Y:S01]  /*4950*/  NOP ;  /* 0x0000000000007918 */ /* 0x000fe20000000000 */
[----:B-1----:R-:W1:Y:S01]  /*4960*/  LDS R0, [UR7+0x14] ;  /* 0x00001407ff007984 */ /* 0x002e620008000800 */
[----:B------:R-:W-:Y:S01]  /*4970*/  ULOP3.LUT UR4, UR36, 0xffff, URZ, 0xc0, !UPT ;  /* 0x0000ffff24047892 */ /* 0x000fe2000f8ec0ff */
[----:B------:R-:W-:Y:S01]  /*4980*/  UMOV UR5, 0xffff ;  /* 0x0000ffff00057882 */ /* 0x000fe20000000000 */
[----:B------:R-:W-:Y:S02]  /*4990*/  UMOV UR6, 0x1 ;  /* 0x0000000100067882 */ /* 0x000fe40000000000 */
[----:B------:R-:W-:-:S04]  /*49a0*/  USHF.R.U32.HI UR4, URZ, 0x5, UR4 ;  /* 0x00000005ff047899 */ /* 0x000fc80008011604 */
[----:B------:R-:W-:Y:S02]  /*49b0*/  USHF.L.U32 UR5, UR5, UR4, URZ ;  /* 0x0000000405057299 */ /* 0x000fe400080006ff */
[----:B------:R-:W-:-:S04]  /*49c0*/  USHF.L.U32 UR4, UR6, UR4, URZ ;  /* 0x0000000406047299 */ /* 0x000fc800080006ff */
[----:B-1----:R-:W-:-:S04]  /*49d0*/  LOP3.LUT R0, R0, UR5, RZ, 0xc0, !PT ;  /* 0x0000000500007c12 */ /* 0x002fc8000f8ec0ff */
[----:B------:R-:W-:-:S13]  /*49e0*/  ISETP.NE.AND P0, PT, R0, UR5, PT ;  /* 0x0000000500007c0c */ /* 0x000fda000bf05270 */
[----:B------:R-:W-:Y:S05]  /*49f0*/  @P0 BRA `(.L_x_78) ;  /* 0x0000000000580947 */ /* 0x000fea0003800000 */
[----:B------:R-:W1:Y:S02]  /*4a00*/  LDS R0, [UR7+0x18] ;  /* 0x00001807ff007984 */ /* 0x000e640008000800 */
[----:B-1----:R-:W-:-:S04]  /*4a10*/  LOP3.LUT R0, R0, UR4, RZ, 0xc0, !PT ;  /* 0x0000000400007c12 */ /* 0x002fc8000f8ec0ff */
[----:B------:R-:W-:-:S13]  /*4a20*/  ISETP.NE.AND P0, PT, R0, UR4, PT ;  /* 0x0000000400007c0c */ /* 0x000fda000bf05270 */
[----:B------:R-:W-:Y:S05]  /*4a30*/  @P0 BRA `(.L_x_79) ;  /* 0x00000000003c0947 */ /* 0x000fea0003800000 */
[----:B------:R-:W1:Y:S01]  /*4a40*/  S2R R2, SR_LANEID ;  /* 0x0000000000027919 */ /* 0x000e620000000000 */
[----:B------:R-:W-:-:S06]  /*4a50*/  ULOP3.LUT UR5, URZ, UR5, URZ, 0x33, !UPT ;  /* 0x00000005ff057292 */ /* 0x000fcc000f8e33ff */
[----:B------:R-:W-:-:S04]  /*4a60*/  IMAD.U32 R0, RZ, RZ, UR5 ;  /* 0x00000005ff007e24 */ /* 0x000fc8000f8e00ff */
[----:B------:R2:W4:Y:S02]  /*4a70*/  REDUX UR8, R0 ;  /* 0x00000000000873c4 */ /* 0x0005240000000000 */
[----:B------:R1:W-:Y:S01]  /*4a80*/  UTCATOMSWS.AND URZ, UR5 ;  /* 0x0000000500ff79e3 */ /* 0x0003e20008000000 */
[----:B--2---:R-:W-:Y:S01]  /*4a90*/  LOP3.LUT R0, RZ, UR4, RZ, 0x33, !PT ;  /* 0x00000004ff007c12 */ /* 0x004fe2000f8e33ff */
[----:B------:R-:W-:Y:S02]  /*4aa0*/  VOTEU.ANY UR4, UPT, PT ;  /* 0x0000000000047886 */ /* 0x000fe400038e0100 */
[----:B------:R-:W-:Y:S02]  /*4ab0*/  UFLO.U32 UR4, UR4 ;  /* 0x00000004000472bd */ /* 0x000fe400080e0000 */
[----:B------:R-:W2:Y:S04]  /*4ac0*/  REDUX UR6, R0 ;  /* 0x00000000000673c4 */ /* 0x000ea80000000000 */
[----:B-1----:R-:W-:-:S02]  /*4ad0*/  ISETP.EQ.U32.AND P0, PT, R2, UR4, PT ;  /* 0x0000000402007c0c */ /* 0x002fc4000bf02070 */
[----:B----4-:R-:W-:-:S11]  /*4ae0*/  MOV R2, UR8 ;  /* 0x0000000800027c02 */ /* 0x010fd60008000f00 */
[----:B------:R1:W-:Y:S01]  /*4af0*/  @P0 ATOMS.AND RZ, [UR7+0x14], R2 ;  /* 0x00001402ffff098c */ /* 0x0003e2000a800007 */
[----:B--2---:R-:W-:-:S05]  /*4b00*/  IMAD.U32 R0, RZ, RZ, UR6 ;  /* 0x00000006ff007e24 */ /* 0x004fca000f8e00ff */
[----:B------:R1:W-:Y:S01]  /*4b10*/  @P0 ATOMS.AND RZ, [UR7+0x18], R0 ;  /* 0x00001800ffff098c */ /* 0x0003e2000a800007 */
[----:B------:R-:W-:Y:S05]  /*4b20*/  BRA `(.L_x_80) ;  /* 0x0000000000147947 */ /* 0x000fea0003800000 */
.L_x_79:
[----:B------:R-:W-:Y:S02]  /*4b30*/  MOV R2, 0x4b50 ;  /* 0x00004b5000027802 */ /* 0x000fe40000000f00 */
[----:B---3-5:R-:W-:Y:S05]  /*4b40*/  CALL.REL.NOINC `($__internal_0_$__cuda_sm10x_tcgen05_guardrail_trap_col_being_dealloced_not_returned_by_alloc) ;  /* 0x0000007400a07944 */ /* 0x028fea0003c00000 */
[----:B------:R-:W-:Y:S05]  /*4b50*/  BRA `(.L_x_80) ;  /* 0x0000000000087947 */ /* 0x000fea0003800000 */
.L_x_78:
[----:B------:R-:W-:Y:S02]  /*4b60*/  MOV R2, 0x4b80 ;  /* 0x00004b8000027802 */ /* 0x000fe40000000f00 */
[----:B---3-5:R-:W-:Y:S05]  /*4b70*/  CALL.REL.NOINC `($__internal_2_$__cuda_sm10x_tcgen05_guardrail_trap_unallocated_columns_being_dealloced) ;  /* 0x0000007400ac7944 */ /* 0x028fea0003c00000 */
.L_x_80:
[----:B------:R-:W-:Y:S01]  /*4b80*/  NOP ;  /* 0x0000000000007918 */ /* 0x000fe20000000000 */
[----:B------:R-:W-:Y:S05]  /*4b90*/  EXIT ;  /* 0x000000000000794d */ /* 0x000fea0003800000 */
.L_x_62:
[----:B------:R-:W-:-:S09]  /*4ba0*/  UISETP.NE.OR UP0, UPT, UR18, 0x3, !UP3 ;  /* 0x000000031200788c */ /* 0x000fd2000df05670 */
[----:B------:R-:W-:Y:S05]  /*4bb0*/  BRA.U UP0, `(.L_x_81) ;  /* 0x00000015009c7547 */ /* 0x000fea000b800000 */
[----:B------:R-:W2:Y:S01]  /*4bc0*/  LDCU.64 UR4, c[0x0][0xc88] ;  /* 0x00019100ff0477ac */ /* 0x000ea20008000a00 */
[----:B------:R-:W3:Y:S01]  /*4bd0*/  LDC.64 R12, c[0x0][0x348] ;  /* 0x0000d200ff0c7b82 */ /* 0x000ee20000000a00 */
[----:B------:R-:W-:Y:S02]  /*4be0*/  HFMA2 R9, -RZ, RZ, 0, 0 ;  /* 0x00000000ff097431 */ /* 0x000fe400000001ff */
[----:B------:R-:W-:Y:S01]  /*4bf0*/  IMAD.MOV.U32 R11, RZ, RZ, 0x1 ;  /* 0x00000001ff0b7424 */ /* 0x000fe200078e00ff */
[----:B------:R-:W4:Y:S01]  /*4c00*/  LDCU UR35, c[0x0][0x370] ;  /* 0x00006e00ff2377ac */ /* 0x000f220008000800 */
[----:B------:R-:W-:Y:S01]  /*4c10*/  IMAD.MOV.U32 R10, RZ, RZ, RZ ;  /* 0x000000ffff0a7224 */ /* 0x000fe200078e00ff */
[----:B------:R-:W-:Y:S01]  /*4c20*/  MOV R3, 0x1000 ;  /* 0x0000100000037802 */ /* 0x000fe20000000f00 */
[----:B------:R-:W4:Y:S01]  /*4c30*/  LDCU.128 UR44, c[0x0][0xf10] ;  /* 0x0001e200ff2c77ac */ /* 0x000f220008000c00 */
[----:B------:R-:W1:Y:S01]  /*4c40*/  LDCU UR34, c[0x0][0x374] ;  /* 0x00006e80ff2277ac */ /* 0x000e620008000800 */
[----:B------:R-:W1:Y:S01]  /*4c50*/  LDCU.64 UR32, c[0x0][0xc90] ;  /* 0x00019200ff2077ac */ /* 0x000e620008000a00 */
[----:B--2---:R-:W-:Y:S01]  /*4c60*/  UISETP.NE.U32.AND UP0, UPT, UR4, URZ, UPT ;  /* 0x000000ff0400728c */ /* 0x004fe2000bf05070 */
[----:B------:R-:W2:Y:S01]  /*4c70*/  LDCU UR15, c[0x0][0xf0c] ;  /* 0x0001e180ff0f77ac */ /* 0x000ea20008000800 */
[----:B------:R-:W2:Y:S01]  /*4c80*/  LDCU UR40, c[0x0][0xf20] ;  /* 0x0001e400ff2877ac */ /* 0x000ea20008000800 */
[----:B------:R-:W2:Y:S01]  /*4c90*/  LDCU UR4, c[0x0][0xf30] ;  /* 0x0001e600ff0477ac */ /* 0x000ea20008000800 */
[----:B----4-:R-:W-:-:S02]  /*4ca0*/  UIMAD.WIDE.U32 UR6, UR35, UR44, URZ ;  /* 0x0000002c230672a5 */ /* 0x010fc4000f8e00ff */
[----:B-1----:R-:W-:Y:S02]  /*4cb0*/  UIMAD.WIDE.U32 UR8, UR34, UR47, URZ ;  /* 0x0000002f220872a5 */ /* 0x002fe4000f8e00ff */
[----:B------:R-:W-:Y:S02]  /*4cc0*/  UISETP.NE.AND.EX UP6, UPT, UR5, URZ, UPT, UP0 ;  /* 0x000000ff0500728c */ /* 0x000fe4000bfc5300 */
[----:B------:R-:W-:Y:S02]  /*4cd0*/  UISETP.NE.AND UP0, UPT, UR42, 0x1, UPT ;  /* 0x000000012a00788c */ /* 0x000fe4000bf05270 */
[----:B------:R-:W-:Y:S02]  /*4ce0*/  UISETP.NE.U32.AND UP0, UPT, UR32, URZ, UPT ;  /* 0x000000ff2000728c */ /* 0x000fe4000bf05070 */
[----:B------:R-:W-:Y:S01]  /*4cf0*/  USEL UR39, URZ, 0x1, UP5 ;  /* 0x00000001ff277887 */ /* 0x000fe2000a800000 */
[----:B------:R-:W-:Y:S01]  /*4d00*/  UMOV UR21, 0x400 ;  /* 0x0000040000157882 */ /* 0x000fe20000000000 */
[----:B------:R-:W-:Y:S01]  /*4d10*/  UMOV UR6, UR7 ;  /* 0x0000000700067c82 */ /* 0x000fe20008000000 */
[----:B------:R-:W-:Y:S01]  /*4d20*/  UMOV UR5, UR9 ;  /* 0x0000000900057c82 */ /* 0x000fe20008000000 */
[----:B------:R-:W-:-:S02]  /*4d30*/  UISETP.GE.AND UP2, UPT, UR42, 0x1, UPT ;  /* 0x000000012a00788c */ /* 0x000fc4000bf46270 */
[----:B------:R-:W-:Y:S01]  /*4d40*/  UISETP.NE.AND.EX UP5, UPT, UR33, URZ, UPT, UP0 ;  /* 0x000000ff2100728c */ /* 0x000fe2000bfa5300 */
[----:B------:R-:W-:Y:S01]  /*4d50*/  UMOV UR25, URZ ;  /* 0x000000ff00197c82 */ /* 0x000fe20008000000 */
[----:B------:R-:W-:Y:S01]  /*4d60*/  UPLOP3.LUT UP3, UPT, UPT, UPT, UPT, 0x40, 0x4 ;  /* 0x000000000004789c */ /* 0x000fe20003f6e870 */
[----:B------:R-:W1:Y:S01]  /*4d70*/  LDCU.64 UR22, c[0x0][0xf28] ;  /* 0x0001e500ff1677ac */ /* 0x000e620008000a00 */
[----:B------:R-:W-:Y:S02]  /*4d80*/  ULEA UR21, UR52, UR21, 0x18 ;  /* 0x0000001534157291 */ /* 0x000fe4000f8ec0ff */
[----:B--2---:R-:W-:Y:S02]  /*4d90*/  UISETP.NE.AND UP2, UPT, UR15, 0x1, UPT ;  /* 0x000000010f00788c */ /* 0x004fe4000bf45270 */
[----:B------:R-:W-:Y:S02]  /*4da0*/  USHF.R.U32.HI UR38, URZ, UR45, UR6 ;  /* 0x0000002dff267299 */ /* 0x000fe40008011606 */
[----:B------:R-:W-:-:S02]  /*4db0*/  USHF.R.U32.HI UR37, URZ, UR40, UR5 ;  /* 0x00000028ff257299 */ /* 0x000fc40008011605 */
[----:B------:R-:W-:Y:S02]  /*4dc0*/  UISETP.NE.AND UP0, UPT, UR46, 0x1, UPT ;  /* 0x000000012e00788c */ /* 0x000fe4000bf05270 */
[----:B---3--:R-:W-:-:S11]  /*4dd0*/  UISETP.NE.AND UP4, UPT, UR4, 0x1, UPT ;  /* 0x000000010400788c */ /* 0x008fd6000bf85270 */
.L_x_92:
[C---:B------:R-:W-:Y:S02]  /*4de0*/  LEA R8, R10.reuse, UR21, 0x3 ;  /* 0x000000150a087c11 */ /* 0x040fe4000f8e18ff */
[----:B------:R-:W-:Y:S02]  /*4df0*/  SHF.L.U32 R0, R9, 0x1f, RZ ;  /* 0x0000001f09007819 */ /* 0x000fe400000006ff */
[----:B------:R-:W-:Y:S02]  /*4e00*/  LEA R4, R10, UR21, 0x4 ;  /* 0x000000150a047c11 */ /* 0x000fe4000f8e20ff */
[----:B------:R-:W2:Y:S02]  /*4e10*/  SYNCS.PHASECHK.TRANS64.TRYWAIT P0, [R8+URZ+0xb0], R0 ;  /* 0x0000b000080075a7 */ /* 0x000ea400080011ff */
[----:B--2-4-:R-:W-:Y:S05]  /*4e20*/  @!P0 BRA `(.L_x_82) ;  /* 0x0000006c00b48947 */ /* 0x014fea0003800000 */
.L_x_188:
[----:B------:R-:W3:Y:S01]  /*4e30*/  LDS.128 R4, [R4+0x120] ;  /* 0x0001200004047984 */ /* 0x000ee20000000c00 */
[----:B------:R-:W-:Y:S01]  /*4e40*/  UISETP.GE.AND UP0, UPT, UR42, 0x1, UPT ;  /* 0x000000012a00788c */ /* 0x000fe2000bf06270 */
[----:B------:R-:W-:Y:S01]  /*4e50*/  @!PT LDS RZ, [RZ] ;  /* 0x00000000fffff984 */ /* 0x000fe20000000800 */
[----:B------:R-:W-:Y:S01]  /*4e60*/  @!PT LDS RZ, [RZ] ;  /* 0x00000000fffff984 */ /* 0x000fe20000000800 */
[----:B------:R-:W-:Y:S01]  /*4e70*/  @!PT LDS RZ, [RZ] ;  /* 0x00000000fffff984 */ /* 0x000fe20000000800 */
[----:B------:R-:W-:Y:S01]  /*4e80*/  @!PT LDS RZ, [RZ] ;  /* 0x00000000fffff984 */ /* 0x000fe20000000800 */
[----:B------:R4:W-:Y:S06]  /*4e90*/  MEMBAR.ALL.CTA ;  /* 0x0000000000007992 */ /* 0x0009ec0000008000 */
[----:B----4-:R-:W4:Y:S01]  /*4ea0*/  FENCE.VIEW.ASYNC.S ;  /* 0x00000000000073c6 */ /* 0x010f220000000000 */
[----:B---3--:R-:W-:Y:S11]  /*4eb0*/  LOP3.LUT P0, RZ, R6, 0x1, RZ, 0xc0, !PT ;  /* 0x0000000106ff7812 */ /* 0x008ff6000780c0ff */
[----:B------:R-:W-:Y:S02]  /*4ec0*/  @!UPT UIADD3 URZ, UPT, UPT, URZ, URZ, URZ ;  /* 0x000000fffffff290 */ /* 0x000fe4000fffe0ff */
[----:B----4-:R-:W-:Y:S01]  /*4ed0*/  VOTEU.ANY UP2, P0 ;  /* 0x0000000000ff7886 */ /* 0x010fe20000040100 */
[----:B------:R-:W-:Y:S11]  /*4ee0*/  PLOP3.LUT P0, PT, PT, PT, UP2, 0x80, 0x8 ;  /* 0x000000000008781c */ /* 0x000ff60003f0f028 */
[----:B------:R-:W-:Y:S02]  /*4ef0*/  @!UPT UIADD3 URZ, UPT, UPT, URZ, URZ, URZ ;  /* 0x000000fffffff290 */ /* 0x000fe4000fffe0ff */
[----:B--2---:R-:W-:Y:S02]  /*4f00*/  @P0 SHF.R.U32.HI R0, RZ, 0x10, R5 ;  /* 0x00000010ff000819 */ /* 0x004fe40000011605 */
[----:B------:R-:W-:Y:S02]  /*4f10*/  @P0 MOV R2, R4 ;  /* 0x0000000400020202 */ /* 0x000fe40000000f00 */
[----:B------:R-:W-:Y:S01]  /*4f20*/  @P0 R2UR UR4, R0 ;  /* 0x00000000000402ca */ /* 0x000fe200000e0000 */
[----:B------:R-:W-:Y:S01]  /*4f30*/  VIADD R0, R8, 0xc0 ;  /* 0x000000c008007836 */ /* 0x000fe20000000000 */
[----:B------:R-:W-:Y:S02]  /*4f40*/  @P0 LOP3.LUT R4, R5, 0xffff, RZ, 0xc0, !PT ;  /* 0x0000ffff05040812 */ /* 0x000fe400078ec0ff */
[----:B------:R-:W-:Y:S02]  /*4f50*/  @P0 R2UR UR6, R2 ;  /* 0x00000000020602ca */ /* 0x000fe400000e0000 */
[----:B------:R-:W-:Y:S02]  /*4f60*/  PRMT R0, RZ, 0x654, R0 ;  /* 0x00000654ff007816 */ /* 0x000fe40000000000 */
[----:B------:R-:W-:Y:S02]  /*4f70*/  @P0 R2UR UR5, R4 ;  /* 0x00000000040502ca */ /* 0x000fe400000e0000 */
[----:B------:R2:W-:Y:S03]  /*4f80*/  SYNCS.ARRIVE.TRANS64.RED.A1T0 RZ, [R0+URZ], RZ ;  /* 0x000000ff00ff79a7 */ /* 0x0005e600081004ff */
[----:B------:R-:W-:Y:S04]  /*4f90*/  @UP2 UMOV UR29, UR4 ;  /* 0x00000004001d2c82 */ /* 0x000fe80008000000 */
[----:B------:R-:W-:Y:S04]  /*4fa0*/  @UP2 UMOV UR14, UR6 ;  /* 0x00000006000e2c82 */ /* 0x000fe80008000000 */
[----:B------:R-:W-:Y:S01]  /*4fb0*/  @UP2 UMOV UR13, UR5 ;  /* 0x00000005000d2c82 */ /* 0x000fe20008000000 */
[----:B------:R-:W-:Y:S05]  /*4fc0*/  BRA.U !UP0, `(.L_x_83) ;  /* 0x0000000108c07547 */ /* 0x000fea000b800000 */
[----:B------:R-:W-:Y:S02]  /*4fd0*/  UIMAD.WIDE.U32 UR8, UR13, UR47, URZ ;  /* 0x0000002f0d0872a5 */ /* 0x000fe4000f8e00ff */
[----:B------:R-:W-:Y:S02]  /*4fe0*/  UP2UR UR12, UPR, URZ, 0x4 ;  /* 0x00000004ff0c7883 */ /* 0x000fe40008000000 */
[----:B------:R-:W-:Y:S02]  /*4ff0*/  UISETP.NE.AND UP2, UPT, UR46, 0x1, UPT ;  /* 0x000000012e00788c */ /* 0x000fe4000bf45270 */
[----:B------:R-:W-:Y:S02]  /*5000*/  UIMAD.WIDE.U32 UR10, UR14, UR44, URZ ;  /* 0x0000002c0e0a72a5 */ /* 0x000fe4000f8e00ff */
[----:B------:R-:W-:Y:S02]  /*5010*/  USEL UR4, UR34, UR37, !UP2 ;  /* 0x0000002522047287 */ /* 0x000fe4000d000000 */
[----:B------:R-:W-:Y:S02]  /*5020*/  UISETP.NE.AND UP0, UPT, UR15, 0x1, UPT ;  /* 0x000000010f00788c */ /* 0x000fe4000bf05270 */
[----:B------:R-:W-:Y:S02]  /*5030*/  UP2UR UR24, UPR, URZ, 0x2 ;  /* 0x00000002ff187883 */ /* 0x000fe40008000000 */
[----:B------:R-:W-:Y:S02]  /*5040*/  UISETP.NE.AND UP1, UPT, UR42, 0x1, UPT ;  /* 0x000000012a00788c */ /* 0x000fe4000bf25270 */
[----:B-1----:R-:W-:Y:S02]  /*5050*/  UIMAD.WIDE.U32 UR16, UR4, UR22, URZ ;  /* 0x00000016041072a5 */ /* 0x002fe4000f8e00ff */
[----:B------:R-:W-:Y:S01]  /*5060*/  USEL UR7, UR35, UR38, !UP0 ;  /* 0x0000002623077287 */ /* 0x000fe2000c000000 */
[----:B------:R-:W-:Y:S02]  /*5070*/  UMOV UR5, UR9 ;  /* 0x0000000900057c82 */ /* 0x000fe40008000000 */
[----:B------:R-:W-:Y:S02]  /*5080*/  USHF.R.U32.HI UR6, URZ, UR40, UR5 ;  /* 0x00000028ff067299 */ /* 0x000fe40008011605 */
[----:B------:R-:W-:Y:S02]  /*5090*/  UIMAD.WIDE.U32 UR18, UR7, UR22, URZ ;  /* 0x00000016071272a5 */ /* 0x000fe4000f8e00ff */
[----:B------:R-:W-:Y:S02]  /*50a0*/  USEL UR6, UR13, UR6, !UP2 ;  /* 0x000000060d067287 */ /* 0x000fe4000d000000 */
[----:B------:R-:W-:Y:S01]  /*50b0*/  UISETP.NE.AND UP2, UPT, UR12, URZ, UPT ;  /* 0x000000ff0c00728c */ /* 0x000fe2000bf45270 */
[----:B------:R-:W-:Y:S01]  /*50c0*/  UMOV UR5, UR11 ;  /* 0x0000000b00057c82 */ /* 0x000fe20008000000 */
[----:B------:R-:W-:Y:S02]  /*50d0*/  UIMAD.WIDE.U32 UR10, UR6, UR22, URZ ;  /* 0x00000016060a72a5 */ /* 0x000fe4000f8e00ff */
[----:B------:R-:W-:Y:S03]  /*50e0*/  USHF.R.U32.HI UR8, URZ, UR45, UR5 ;  /* 0x0000002dff087299 */ /* 0x000fe60008011605 */
[----:B------:R-:W-:Y:S02]  /*50f0*/  UMOV UR5, UR17 ;  /* 0x0000001100057c82 */ /* 0x000fe40008000000 */
[----:B------:R-:W-:Y:S03]  /*5100*/  @UP1 USHF.R.U32.HI UR4, URZ, UR23, UR5 ;  /* 0x00000017ff041299 */ /* 0x000fe60008011605 */
[----:B------:R-:W-:Y:S01]  /*5110*/  UMOV UR5, UR19 ;  /* 0x0000001300057c82 */ /* 0x000fe20008000000 */
[----:B------:R-:W-:Y:S02]  /*5120*/  UIMAD UR4, UR42, UR4, URZ ;  /* 0x000000042a0472a4 */ /* 0x000fe4000f8e02ff */
[----:B------:R-:W-:Y:S02]  /*5130*/  @UP1 USHF.R.U32.HI UR7, URZ, UR23, UR5 ;  /* 0x00000017ff071299 */ /* 0x000fe40008011605 */
[----:B------:R-:W-:Y:S02]  /*5140*/  USEL UR5, UR14, UR8, !UP0 ;  /* 0x000000080e057287 */ /* 0x000fe4000c000000 */
[----:B------:R-:W-:Y:S02]  /*5150*/  UIMAD UR8, UR42, UR7, URZ ;  /* 0x000000072a0872a4 */ /* 0x000fe4000f8e02ff */
[----:B------:R-:W-:Y:S03]  /*5160*/  UISETP.GE.AND UP0, UPT, UR6, UR4, UPT ;  /* 0x000000040600728c */ /* 0x000fe6000bf06270 */
[----:B------:R-:W-:Y:S01]  /*5170*/  UMOV UR4, UR11 ;  /* 0x0000000b00047c82 */ /* 0x000fe20008000000 */
[----:B------:R-:W-:Y:S02]  /*5180*/  UISETP.GE.OR UP0, UPT, UR5, UR8, UP0 ;  /* 0x000000080500728c */ /* 0x000fe40008706670 */
[----:B------:R-:W-:Y:S02]  /*5190*/  USHF.R.U32.HI UR4, URZ, UR23, UR4 ;  /* 0x00000017ff047299 */ /* 0x000fe40008011604 */
[----:B------:R-:W-:Y:S02]  /*51a0*/  UIMAD.WIDE.U32 UR8, UR5, UR22, URZ ;  /* 0x00000016050872a5 */ /* 0x000fe4000f8e00ff */
[----:B------:R-:W-:Y:S04]  /*51b0*/  USEL UR10, UR6, UR4, !UP1 ;  /* 0x00000004060a7287 */ /* 0x000fe8000c800000 */
[----:B------:R-:W-:Y:S01]  /*51c0*/  UIADD3 UR11, UPT, UPT, -UR10, URZ, URZ ;  /* 0x000000ff0a0b7290 */ /* 0x000fe2000fffe1ff */
[----:B------:R-:W-:Y:S02]  /*51d0*/  @!UP0 UMOV UR4, UR9 ;  /* 0x0000000900048c82 */ /* 0x000fe40008000000 */
[----:B------:R-:W-:Y:S02]  /*51e0*/  @!UP0 USHF.R.U32.HI UR4, URZ, UR23, UR4 ;  /* 0x00000017ff048299 */ /* 0x000fe40008011604 */
[----:B------:R-:W-:Y:S02]  /*51f0*/  UIMAD UR8, UR42, UR11, UR6 ;  /* 0x0000000b2a0872a4 */ /* 0x000fe4000f8e0206 */
[----:B------:R-:W-:Y:S02]  /*5200*/  @!UP0 USEL UR4, UR5, UR4, !UP1 ;  /* 0x0000000405048287 */ /* 0x000fe4000c800000 */
[----:B------:R-:W-:Y:S02]  /*5210*/  UISETP.NE.AND UP1, UPT, UR24, URZ, UPT ;  /* 0x000000ff1800728c */ /* 0x000fe4000bf25270 */
[----:B------:R-:W-:Y:S02]  /*5220*/  @!UP0 UIMAD UR7, UR7, UR8, UR4 ;  /* 0x00000008070782a4 */ /* 0x000fe4000f8e0204 */
[----:B------:R-:W-:Y:S02]  /*5230*/  @!UP0 UIADD3 UR9, UPT, UPT, UR10, -UR4, URZ ;  /* 0x800000040a098290 */ /* 0x000fe4000fffe0ff */
[----:B------:R-:W-:Y:S02]  /*5240*/  UIADD3 UR8, UPT, UPT, -UR6, URZ, URZ ;  /* 0x000000ff06087290 */ /* 0x000fe4000fffe1ff */
[----:B------:R-:W-:Y:S02]  /*5250*/  UIADD3 UR4, UPT, UPT, -UR5, URZ, URZ ;  /* 0x000000ff05047290 */ /* 0x000fe4000fffe1ff */
[----:B------:R-:W-:Y:S03]  /*5260*/  @!UP0 UIMAD UR6, UR9, UR42, UR5 ;  /* 0x0000002a090682a4 */ /* 0x000fe6000f8e0205 */
[----:B------:R-:W-:Y:S01]  /*5270*/  @!UP0 UMOV UR5, UR7 ;  /* 0x0000000700058c82 */ /* 0x000fe20008000000 */
[----:B------:R-:W-:Y:S02]  /*5280*/  UIMAD UR7, UR15, UR4, UR14 ;  /* 0x000000040f0772a4 */ /* 0x000fe4000f8e020e */
[----:B------:R-:W-:Y:S02]  /*5290*/  UIMAD UR4, UR46, UR8, UR13 ;  /* 0x000000082e0472a4 */ /* 0x000fe4000f8e020d */
[----:B------:R-:W-:Y:S02]  /*52a0*/  UIMAD UR14, UR5, UR15, UR7 ;  /* 0x0000000f050e72a4 */ /* 0x000fe4000f8e0207 */
[----:B------:R-:W-:Y:S11]  /*52b0*/  UIMAD UR13, UR6, UR46, UR4 ;  /* 0x0000002e060d72a4 */ /* 0x000ff6000f8e0204 */
[----:B------:R-:W-:Y:S01]  /*52c0*/  @!UPT UIADD3 URZ, UPT, UPT, URZ, URZ, URZ ;  /* 0x000000fffffff290 */ /* 0x000fe2000fffe0ff */
.L_x_83:
[----:B------:R-:W3:Y:S01]  /*52d0*/  @!UP4 LDCU.128 UR8, c[0x0][0xf10] ;  /* 0x0001e200ff08c7ac */ /* 0x000ee20008000c00 */
[----:B------:R-:W-:Y:S04]  /*52e0*/  ISETP.NE.U32.AND P0, PT, RZ, UR32, PT ;  /* 0x00000020ff007c0c */ /* 0x000fe8000bf05070 */
[----:B------:R-:W-:Y:S01]  /*52f0*/  ISETP.NE.AND.EX P0, PT, RZ, UR33, PT, P0 ;  /* 0x00000021ff007c0c */ /* 0x000fe2000bf05300 */
[----:B------:R-:W4:Y:S01]  /*5300*/  @!UP4 LDCU UR5, c[0x0][0xf0c] ;  /* 0x0001e180ff05c7ac */ /* 0x000f220008000800 */
[----:B------:R-:W-:Y:S02]  /*5310*/  USHF.L.U32 UR26, UR26, 0x6, URZ ;  /* 0x000000061a1a7899 */ /* 0x000fe400080006ff */
[----:B------:R-:W-:Y:S02]  /*5320*/  USHF.L.U32 UR27, UR20, 0x7, URZ ;  /* 0x00000007141b7899 */ /* 0x000fe400080006ff */
[----:B---3--:R-:W-:Y:S07]  /*5330*/  UIMAD.WIDE.U32 UR6, UR14, UR8, URZ ;  /* 0x000000080e0672a5 */ /* 0x008fee000f8e00ff */
[----:B------:R-:W-:Y:S01]  /*5340*/  @!UP4 UMOV UR4, UR7 ;  /* 0x000000070004cc82 */ /* 0x000fe20008000000 */
[----:B----4-:R-:W-:Y:S02]  /*5350*/  @!UP4 UISETP.NE.AND UP0, UPT, UR5, 0x1, UPT ;  /* 0x000000010500c88c */ /* 0x010fe4000bf05270 */
[----:B------:R-:W-:Y:S02]  /*5360*/  @!UP4 USHF.R.U32.HI UR4, URZ, UR9, UR4 ;  /* 0x00000009ff04c299 */ /* 0x000fe40008011604 */
[----:B------:R-:W-:Y:S02]  /*5370*/  UIMAD.WIDE.U32 UR6, UR13, UR11, URZ ;  /* 0x0000000b0d0672a5 */ /* 0x000fe4000f8e00ff */
[----:B------:R-:W-:Y:S02]  /*5380*/  @!UP4 USEL UR8, UR14, UR4, !UP0 ;  /* 0x000000040e08c287 */ /* 0x000fe4000c000000 */
[----:B------:R-:W-:Y:S03]  /*5390*/  @!UP4 UISETP.NE.AND UP0, UPT, UR10, 0x1, UPT ;  /* 0x000000010a00c88c */ /* 0x000fe6000bf05270 */
[----:B------:R-:W-:Y:S02]  /*53a0*/  @!UP4 UMOV UR6, UR7 ;  /* 0x000000070006cc82 */ /* 0x000fe40008000000 */
[----:B------:R-:W3:Y:S02]  /*53b0*/  @!UP4 LDCU UR4, c[0x0][0xf20] ;  /* 0x0001e400ff04c7ac */ /* 0x000ee40008000800 */
[----:B---3--:R-:W-:Y:S04]  /*53c0*/  @!UP4 USHF.R.U32.HI UR6, URZ, UR4, UR6 ;  /* 0x00000004ff06c299 */ /* 0x008fe80008011606 */
[----:B------:R-:W-:Y:S04]  /*53d0*/  @!UP4 USEL UR6, UR13, UR6, !UP0 ;  /* 0x000000060d06c287 */ /* 0x000fe8000c000000 */
[----:B------:R-:W-:Y:S02]  /*53e0*/  @!UP4 UIADD3 UR4, UPT, UPT, -UR8, UR6, URZ ;  /* 0x000000060804c290 */ /* 0x000fe4000fffe1ff */
[----:B------:R-:W-:Y:S02]  /*53f0*/  @!UP4 UIADD3 UR6, UPT, UPT, UR8, -UR6, URZ ;  /* 0x800000060806c290 */ /* 0x000fe4000fffe0ff */
[----:B------:R-:W-:Y:S02]  /*5400*/  @!UP4 UIMAD UR14, UR4, UR5, UR14 ;  /* 0x00000005040ec2a4 */ /* 0x000fe4000f8e020e */
[----:B------:R-:W-:Y:S01]  /*5410*/  @!UP4 UIMAD UR13, UR6, UR10, UR13 ;  /* 0x0000000a060dc2a4 */ /* 0x000fe2000f8e020d */
[----:B------:R-:W-:Y:S11]  /*5420*/  BRA.U UP3, `(.L_x_84) ;  /* 0x0000000103107547 */ /* 0x000ff6000b800000 */
[----:B------:R-:W-:Y:S04]  /*5430*/  MOV R2, UR39 ;  /* 0x0000002700027c02 */ /* 0x000fe80008000f00 */
[----:B------:R-:W-:Y:S04]  /*5440*/  SHF.L.U32 R2, R2, 0x1f, RZ ;  /* 0x0000001f02027819 */ /* 0x000fe800000006ff */
[----:B------:R-:W3:Y:S02]  /*5450*/  SYNCS.PHASECHK.TRANS64.TRYWAIT P1, [UR21+0xa8], R2 ;  /* 0x0000a802ff0075a7 */ /* 0x000ee40008021115 */
[----:B---3--:R-:W-:Y:S05]  /*5460*/  @!P1 BRA `(.L_x_85) ;  /* 0x0000006800389947 */ /* 0x008fea0003800000 */
.L_x_84:
[----:B------:R-:W-:Y:S05]  /*5470*/  BRA.U !UP5, `(.L_x_86) ;  /* 0x000000010d387547 */ /* 0x000fea000b800000 */
[----:B------:R-:W-:Y:S01]  /*5480*/  UPLOP3.LUT UP1, UPT, UPT, UPT, UP6, 0x80, 0x8 ;  /* 0x000000000008789c */ /* 0x000fe20003f2f060 */
[----:B--2---:R-:W-:Y:S01]  /*5490*/  HFMA2 R0, -RZ, RZ, 0, 5.9604644775390625e-08 ;  /* 0x00000001ff007431 */ /* 0x004fe200000001ff */
[----:B------:R-:W2:Y:S01]  /*54a0*/  LDCU.64 UR8, c[0x0][0x358] ;  /* 0x00006b00ff0877ac */ /* 0x000ea20008000a00 */
[----:B------:R-:W-:Y:S03]  /*54b0*/  IMAD.MOV.U32 R85, RZ, RZ, 0x1 ;  /* 0x00000001ff557424 */ /* 0x000fe600078e00ff */
[----:B------:R-:W-:Y:S05]  /*54c0*/  PLOP3.LUT P1, PT, PT, PT, UP1, 0x80, 0x8 ;  /* 0x000000000008781c */ /* 0x000fea0003f2f018 */
[----:B------:R-:W3:Y:S01]  /*54d0*/  @UP1 LDCU.64 UR4, c[0x0][0xc88] ;  /* 0x00019100ff0417ac */ /* 0x000ee20008000a00 */
[----:B------:R-:W-:Y:S07]  /*54e0*/  @UP1 UIMAD UR6, UR36, UR32, URZ ;  /* 0x00000020240612a4 */ /* 0x000fee000f8e02ff */
[----:B------:R-:W-:Y:S01]  /*54f0*/  @!P1 PRMT R85, R0, 0x7610, R85 ;  /* 0x0000761000559816 */ /* 0x000fe20000000055 */
[----:B---3--:R-:W-:Y:S06]  /*5500*/  @UP1 UIMAD.WIDE UR4, UR6, 0x4, UR4 ;  /* 0x00000004060418a5 */ /* 0x008fec000f8e0204 */
[----:B------:R-:W-:Y:S01]  /*5510*/  IMAD.U32 R4, RZ, RZ, UR4 ;  /* 0x00000004ff047e24 */ /* 0x000fe2000f8e00ff */
[----:B------:R-:W-:Y:S04]  /*5520*/  MOV R5, UR5 ;  /* 0x0000000500057c02 */ /* 0x000fe80008000f00 */
[----:B------:R-:W3:Y:S01]  /*5530*/  @!UP1 LDCU UR4, c[0x0][0xc80] ;  /* 0x00019000ff0497ac */ /* 0x000ee20008000800 */
[----:B--2--5:R4:W5:Y:S02]  /*5540*/  @P1 LDG.E R45, desc[UR8][R4.64] ;  /* 0x00000008042d1981 */ /* 0x024964000c1e1900 */
[----:B---34-:R-:W-:Y:S07]  /*5550*/  @!P1 IMAD.U32 R45, RZ, RZ, UR4 ;  /* 0x00000004ff2d9e24 */ /* 0x018fee000f8e00ff */
.L_x_86:
[----:B-----5:R-:W-:Y:S01]  /*5560*/  @!P0 FSETP.EQ.AND P2, PT, R45, RZ, PT ;  /* 0x000000ff2d00820b */ /* 0x020fe20003f42000 */
[----:B------:R-:W-:Y:S01]  /*5570*/  @!UPT UIADD3 URZ, UPT, UPT, URZ, URZ, URZ ;  /* 0x000000fffffff290 */ /* 0x000fe2000fffe0ff */
[----:B------:R-:W-:Y:S11]  /*5580*/  @!P0 BRA `(.L_x_87) ;  /* 0x0000000000148947 */ /* 0x000ff60003800000 */
[----:B------:R-:W-:Y:S02]  /*5590*/  LOP3.LUT P0, RZ, R85, 0xff, RZ, 0xc0, !PT ;  /* 0x000000ff55ff7812 */ /* 0x000fe4000780c0ff */
[----:B------:R-:W-:Y:S04]  /*55a0*/  PLOP3.LUT P2, PT, PT, PT, UP1, 0x80, 0x8 ;  /* 0x000000000008781c */ /* 0x000fe80003f4f018 */
[----:B------:R-:W-:Y:S07]  /*55b0*/  PLOP3.LUT P2, PT, P2, PT, PT, 0x8, 0x80 ;  /* 0x000000000080781c */ /* 0x000fee000174e170 */
[----:B------:R-:W-:Y:S11]  /*55c0*/  @P0 FSETP.EQ.AND P2, PT, R45, RZ, PT ;  /* 0x000000ff2d00020b */ /* 0x000ff60003f42000 */
[----:B------:R-:W-:Y:S02]  /*55d0*/  @!UPT UIADD3 URZ, UPT, UPT, URZ, URZ, URZ ;  /* 0x000000fffffff290 */ /* 0x000fe4000fffe0ff */
.L_x_87:
[----:B------:R-:W-:Y:S01]  /*55e0*/  ULEA UR4, UR25, UR21, 0x3 ;  /* 0x0000001519047291 */ /* 0x000fe2000f8e18ff */
[----:B--2---:R-:W-:Y:S02]  /*55f0*/  SHF.L.U32 R2, R11, 0x1f, RZ ;  /* 0x0000001f0b027819 */ /* 0x004fe400000006ff */
[----:B------:R-:W-:Y:S04]  /*5600*/  ELECT P1, URZ, PT ;  /* 0x0000000000ff782f */ /* 0x000fe80003820000 */
[----:B------:R-:W-:Y:S02]  /*5610*/  PLOP3.LUT P1, PT, P2, P1, PT, 0xf2, 0x2f ;  /* 0x00000000002f781c */ /* 0x000fe40001723e72 */
[----:B------:R-:W2:Y:S02]  /*5620*/  SYNCS.PHASECHK.TRANS64.TRYWAIT P0, [UR4+0x88], R2 ;  /* 0x00008802ff0075a7 */ /* 0x000ea40008001104 */
[----:B--2---:R-:W-:Y:S09]  /*5630*/  @!P0 BRA `(.L_x_88) ;  /* 0x0000006400dc8947 */ /* 0x004ff20003800000 */
.L_x_191:
[----:B------:R-:W-:Y:S01]  /*5640*/  VOTEU.ALL UP0, P1 ;  /* 0x0000000000ff7886 */ /* 0x000fe20000800000 */
[----:B--2---:R-:W-:Y:S01]  /*5650*/  @!P1 IADD3 R2, P0, PT, R12, 0x980, RZ ;  /* 0x000009800c029810 */ /* 0x004fe20007f1e0ff */
[----:B------:R-:W-:Y:S01]  /*5660*/  UMOV UR30, 0x0 ;  /* 0x00000000001e7882 */ /* 0x000fe20000000000 */
[----:B------:R-:W-:Y:S01]  /*5670*/  UMOV UR31, 0x10000000 ;  /* 0x10000000001f7882 */ /* 0x000fe20000000000 */
[----:B------:R-:W-:Y:S01]  /*5680*/  UMOV UR28, UR36 ;  /* 0x00000024001c7c82 */ /* 0x000fe20008000000 */
[----:B------:R-:W-:Y:S01]  /*5690*/  @!UP0 ULEA UR5, UR25, UR21, 0xc ;  /* 0x0000001519058291 */ /* 0x000fe2000f8e60ff */
[----:B------:R-:W-:Y:S01]  /*56a0*/  @!P1 IMAD.X R0, RZ, RZ, R13, P0 ;  /* 0x000000ffff009224 */ /* 0x000fe200000e060d */
[----:B------:R-:W-:Y:S01]  /*56b0*/  @!UP0 UIADD3 UR10, UPT, UPT, UR26, 0x20, URZ ;  /* 0x000000201a0a8890 */ /* 0x000fe2000fffe0ff */
[----:B------:R-:W-:Y:S01]  /*56c0*/  @!P1 R2UR UR7, R2 ;  /* 0x00000000020792ca */ /* 0x000fe200000e0000 */
[----:B------:R-:W-:Y:S02]  /*56d0*/  @!UP0 UIADD3 UR24, UPT, UPT, UR5, 0x200, URZ ;  /* 0x0000020005188890 */ /* 0x000fe4000fffe0ff */
[----:B------:R-:W-:Y:S02]  /*56e0*/  @!UP0 UIADD3 UR8, UPT, UPT, UR5, 0xa00, URZ ;  /* 0x00000a0005088890 */ /* 0x000fe4000fffe0ff */
[----:B------:R-:W-:Y:S02]  /*56f0*/  UIADD3 UR5, UPT, UPT, UR25, 0x1, URZ ;  /* 0x0000000119057890 */ /* 0x000fe4000fffe0ff */
[----:B------:R-:W-:Y:S02]  /*5700*/  UIADD3 UR25, UPT, UPT, UR4, 0x70, URZ ;  /* 0x0000007004197890 */ /* 0x000fe4000fffe0ff */
[----:B------:R-:W-:Y:S01]  /*5710*/  UISETP.NE.AND UP0, UPT, UR5, 0x3, UPT ;  /* 0x000000030500788c */ /* 0x000fe2000bf05270 */
[----:B------:R-:W-:Y:S01]  /*5720*/  UMOV UR11, UR27 ;  /* 0x0000001b000b7c82 */ /* 0x000fe20008000000 */
[----:B------:R-:W-:Y:S02]  /*5730*/  UMOV UR12, UR36 ;  /* 0x00000024000c7c82 */ /* 0x000fe40008000000 */
[----:B------:R-:W-:Y:S01]  /*5740*/  USEL UR6, UR5, URZ, UP0 ;  /* 0x000000ff05067287 */ /* 0x000fe20008000000 */
[----:B------:R-:W-:Y:S01]  /*5750*/  @!P1 R2UR UR5, R0 ;  /* 0x00000000000592ca */ /* 0x000fe200000e0000 */
[----:B------:R-:W-:Y:S01]  /*5760*/  IMAD.U32 R4, RZ, RZ, UR7 ;  /* 0x00000007ff047e24 */ /* 0x000fe2000f8e00ff */
[----:B------:R-:W-:Y:S01]  /*5770*/  USEL UR18, URZ, 0x1, UP0 ;  /* 0x00000001ff127887 */ /* 0x000fe20008000000 */
[----:B------:R-:W-:Y:S01]  /*5780*/  @!P1 IMAD.MOV.U32 R0, RZ, RZ, 0x1000 ;  /* 0x00001000ff009424 */ /* 0x000fe200078e00ff */
[----:B------:R-:W-:Y:S01]  /*5790*/  VOTEU.ALL UP0, P1 ;  /* 0x0000000000ff7886 */ /* 0x000fe20000800000 */
[----:B------:R-:W-:Y:S01]  /*57a0*/  UMOV UR9, UR25 ;  /* 0x0000001900097c82 */ /* 0x000fe20008000000 */
[----:B------:R-:W-:Y:S01]  /*57b0*/  @!P1 R2UR UR16, R4 ;  /* 0x00000000041092ca */ /* 0x000fe200000e0000 */
[----:B------:R-:W-:Y:S01]  /*57c0*/  UPRMT UR7, UR52, 0x654, UR25 ;  /* 0x0000065434077896 */ /* 0x000fe20008000019 */
[----:B------:R-:W-:Y:S04]  /*57d0*/  LOP3.LUT R11, R11, UR18, RZ, 0x3c, !PT ;  /* 0x000000120b0b7c12 */ /* 0x000fe8000f8e3cff */
[----:B------:R-:W-:Y:S01]  /*57e0*/  SHF.L.U32 R2, R11, 0x1f, RZ ;  /* 0x0000001f0b027819 */ /* 0x000fe200000006ff */
[----:B------:R-:W-:Y:S01]  /*57f0*/  IMAD.U32 R5, RZ, RZ, UR5 ;  /* 0x00000005ff057e24 */ /* 0x000fe2000f8e00ff */
[----:B------:R-:W-:Y:S04]  /*5800*/  ULEA UR5, UR6, UR21, 0x3 ;  /* 0x0000001506057291 */ /* 0x000fe8000f8e18ff */
[----:B------:R-:W-:Y:S11]  /*5810*/  @!P1 R2UR UR17, R5 ;  /* 0x00000000051192ca */ /* 0x000ff600000e0000 */
[----:B------:R-:W-:Y:S02]  /*5820*/  @!UPT UIADD3 URZ, UPT, UPT, URZ, URZ, URZ ;  /* 0x000000fffffff290 */ /* 0x000fe4000fffe0ff */
[----:B------:R2:W-:Y:S01]  /*5830*/  @!UP0 UTMALDG.3D [UR24], [UR16], desc[UR30] ;  /* 0x00001e18100085b4 */ /* 0x0005e20008011000 */
[----:B------:R-:W-:Y:S05]  /*5840*/  VOTEU.ALL UP0, P1 ;  /* 0x0000000000ff7886 */ /* 0x000fea0000800000 */
[----:B------:R2:W-:Y:S01]  /*5850*/  @!UP0 UTMALDG.3D [UR8], [UR16], desc[UR30] ;  /* 0x00001e08100085b4 */ /* 0x0005e20008011000 */
[----:B------:R2:W-:Y:S01]  /*5860*/  @!P1 SYNCS.ARRIVE.TRANS64.RED.A0TR RZ, [UR4+0x70], R0 ;  /* 0x00007000ffff99a7 */ /* 0x0005e20008300404 */
[----:B------:R-:W-:Y:S01]  /*5870*/  SYNCS.ARRIVE.TRANS64.RED.A1T0 RZ, [UR7], RZ ;  /* 0x000000ffffff79a7 */ /* 0x000fe20008100407 */
[----:B------:R-:W3:Y:S02]  /*5880*/  SYNCS.PHASECHK.TRANS64.TRYWAIT P0, [UR5+0x88], R2 ;  /* 0x00008802ff0075a7 */ /* 0x000ee40008001105 */
[----:B--23--:R-:W-:Y:S05]  /*5890*/  @!P0 BRA `(.L_x_89) ;  /* 0x00000064005c8947 */ /* 0x00cfea0003800000 */
.L_x_193:
[----:B------:R-:W-:Y:S01]  /*58a0*/  VOTEU.ALL UP0, P1 ;  /* 0x0000000000ff7886 */ /* 0x000fe20000800000 */
[----:B--2---:R-:W-:Y:S01]  /*58b0*/  @!P1 IADD3 R2, P0, PT, R12, 0x980, RZ ;  /* 0x000009800c029810 */ /* 0x004fe20007f1e0ff */
[----:B------:R-:W-:Y:S01]  /*58c0*/  UIADD3 UR17, UPT, UPT, UR5, 0x70, URZ ;  /* 0x0000007005117890 */ /* 0x000fe2000fffe0ff */
[----:B------:R-:W-:Y:S02]  /*58d0*/  UMOV UR30, 0x0 ;  /* 0x00000000001e7882 */ /* 0x000fe40000000000 */
[----:B------:R-:W-:Y:S01]  /*58e0*/  @!UP0 ULEA UR4, UR6, UR21, 0xc ;  /* 0x0000001506048291 */ /* 0x000fe2000f8e60ff */
[----:B------:R-:W-:Y:S01]  /*58f0*/  @!P1 IMAD.X R0, RZ, RZ, R13, P0 ;  /* 0x000000ffff009224 */ /* 0x000fe200000e060d */
[----:B------:R-:W-:Y:S01]  /*5900*/  @!UP0 UIADD3 UR19, UPT, UPT, UR27, 0x40, URZ ;  /* 0x000000401b138890 */ /* 0x000fe2000fffe0ff */
[----:B------:R-:W-:Y:S01]  /*5910*/  @!P1 R2UR UR7, R2 ;  /* 0x00000000020792ca */ /* 0x000fe200000e0000 */
[----:B------:R-:W-:Y:S02]  /*5920*/  @!UP0 UIADD3 UR16, UPT, UPT, UR4, 0x200, URZ ;  /* 0x0000020004108890 */ /* 0x000fe4000fffe0ff */
[----:B------:R-:W-:Y:S02]  /*5930*/  @!UP0 UIADD3 UR8, UPT, UPT, UR4, 0xa00, URZ ;  /* 0x00000a0004088890 */ /* 0x000fe4000fffe0ff */
[----:B------:R-:W-:Y:S02]  /*5940*/  UIADD3 UR4, UPT, UPT, UR6, 0x1, URZ ;  /* 0x0000000106047890 */ /* 0x000fe4000fffe0ff */
[----:B------:R-:W-:Y:S02]  /*5950*/  @!UP0 UIADD3 UR10, UPT, UPT, UR26, 0x20, URZ ;  /* 0x000000201a0a8890 */ /* 0x000fe4000fffe0ff */
[----:B------:R-:W-:Y:S01]  /*5960*/  UISETP.NE.AND UP0, UPT, UR4, 0x3, UPT ;  /* 0x000000030400788c */ /* 0x000fe2000bf05270 */
[----:B------:R-:W-:Y:S01]  /*5970*/  UMOV UR31, 0x10000000 ;  /* 0x10000000001f7882 */ /* 0x000fe20000000000 */
        /* <DEDUP_REMOVED lines=9> */
[----:B------:R-:W-:Y:S01]  /*5a10*/  UMOV UR12, UR36 ;  /* 0x00000024000c7c82 */ /* 0x000fe20008000000 */
[----:B------:R-:W-:Y:S01]  /*5a20*/  UMOV UR9, UR17 ;  /* 0x0000001100097c82 */ /* 0x000fe20008000000 */
[----:B------:R-:W-:Y:S01]  /*5a30*/  UMOV UR11, UR19 ;  /* 0x00000013000b7c82 */ /* 0x000fe20008000000 */
[----:B------:R-:W-:Y:S01]  /*5a40*/  UPRMT UR7, UR52, 0x654, UR17 ;  /* 0x0000065434077896 */ /* 0x000fe20008000011 */
[----:B------:R-:W-:Y:S02]  /*5a50*/  LOP3.LUT R11, R11, UR28, RZ, 0x3c, !PT ;  /* 0x0000001c0b0b7c12 */ /* 0x000fe4000f8e3cff */
[----:B------:R-:W-:Y:S01]  /*5a60*/  IMAD.U32 R5, RZ, RZ, UR4 ;  /* 0x00000004ff057e24 */ /* 0x000fe2000f8e00ff */
[----:B------:R-:W-:Y:S01]  /*5a70*/  ULEA UR4, UR6, UR21, 0x3 ;  /* 0x0000001506047291 */ /* 0x000fe2000f8e18ff */
[----:B------:R-:W-:Y:S03]  /*5a80*/  SHF.L.U32 R2, R11, 0x1f, RZ ;  /* 0x0000001f0b027819 */ /* 0x000fe600000006ff */
        /* <DEDUP_REMOVED lines=9> */
.L_x_195:
[----:B------:R-:W-:Y:S01]  /*5b20*/  VOTEU.ALL UP0, P1 ;  /* 0x0000000000ff7886 */ /* 0x000fe20000800000 */
[----:B--2---:R-:W-:Y:S01]  /*5b30*/  @!P1 IADD3 R2, P0, PT, R12, 0x980, RZ ;  /* 0x000009800c029810 */ /* 0x004fe20007f1e0ff */
[----:B------:R-:W-:Y:S01]  /*5b40*/  UIADD3 UR18, UPT, UPT, UR26, 0x10, URZ ;  /* 0x000000101a127890 */ /* 0x000fe2000fffe0ff */
[----:B------:R-:W-:Y:S01]  /*5b50*/  VIADD R10, R10, 0x1 ;  /* 0x000000010a0a7836 */ /* 0x000fe20000000000 */
[----:B------:R-:W-:Y:S01]  /*5b60*/  UIADD3 UR17, UPT, UPT, UR4, 0x70, URZ ;  /* 0x0000007004117890 */ /* 0x000fe2000fffe0ff */
[----:B------:R-:W-:Y:S01]  /*5b70*/  @!P1 R2UR UR7, R2 ;  /* 0x00000000020792ca */ /* 0x000fe200000e0000 */
[----:B------:R-:W-:Y:S01]  /*5b80*/  @!UP0 ULEA UR5, UR6, UR21, 0xc ;  /* 0x0000001506058291 */ /* 0x000fe2000f8e60ff */
[----:B------:R-:W-:Y:S01]  /*5b90*/  @!P1 IMAD.X R0, RZ, RZ, R13, P0 ;  /* 0x000000ffff009224 */ /* 0x000fe200000e060d */
[----:B------:R-:W-:Y:S01]  /*5ba0*/  @!UP0 UIADD3 UR10, UPT, UPT, UR26, 0x30, URZ ;  /* 0x000000301a0a8890 */ /* 0x000fe2000fffe0ff */
[----:B------:R-:W-:Y:S01]  /*5bb0*/  @!P1 IMAD.MOV.U32 R2, RZ, RZ, 0x1000 ;  /* 0x00001000ff029424 */ /* 0x000fe200078e00ff */
[----:B------:R-:W-:Y:S02]  /*5bc0*/  @!UP0 UIADD3 UR16, UPT, UPT, UR5, 0x200, URZ ;  /* 0x0000020005108890 */ /* 0x000fe4000fffe0ff */
[----:B------:R-:W-:Y:S02]  /*5bd0*/  @!UP0 UIADD3 UR8, UPT, UPT, UR5, 0xa00, URZ ;  /* 0x00000a0005088890 */ /* 0x000fe4000fffe0ff */
[----:B------:R-:W-:Y:S01]  /*5be0*/  UIADD3 UR5, UPT, UPT, UR6, 0x1, URZ ;  /* 0x0000000106057890 */ /* 0x000fe2000fffe0ff */
[----:B------:R-:W-:Y:S01]  /*5bf0*/  UMOV UR30, 0x0 ;  /* 0x00000000001e7882 */ /* 0x000fe20000000000 */
[----:B------:R-:W-:Y:S02]  /*5c00*/  UMOV UR31, 0x10000000 ;  /* 0x10000000001f7882 */ /* 0x000fe40000000000 */
[----:B------:R-:W-:Y:S01]  /*5c10*/  UISETP.NE.AND UP0, UPT, UR5, 0x3, UPT ;  /* 0x000000030500788c */ /* 0x000fe2000bf05270 */
[----:B------:R-:W-:Y:S01]  /*5c20*/  IMAD.U32 R4, RZ, RZ, UR7 ;  /* 0x00000007ff047e24 */ /* 0x000fe2000f8e00ff */
[----:B------:R-:W-:Y:S01]  /*5c30*/  UMOV UR19, UR27 ;  /* 0x0000001b00137c82 */ /* 0x000fe20008000000 */
[----:B------:R-:W-:Y:S01]  /*5c40*/  UMOV UR20, UR36 ;  /* 0x0000002400147c82 */ /* 0x000fe20008000000 */
[----:B------:R-:W-:Y:S01]  /*5c50*/  USEL UR6, UR5, URZ, UP0 ;  /* 0x000000ff05067287 */ /* 0x000fe20008000000 */
[----:B------:R-:W-:Y:S01]  /*5c60*/  @!P1 R2UR UR5, R0 ;  /* 0x00000000000592ca */ /* 0x000fe200000e0000 */
[----:B------:R-:W-:Y:S01]  /*5c70*/  USEL UR28, URZ, 0x1, UP0 ;  /* 0x00000001ff1c7887 */ /* 0x000fe20008000000 */
[----:B------:R-:W-:Y:S01]  /*5c80*/  @!P1 R2UR UR24, R4 ;  /* 0x00000000041892ca */ /* 0x000fe200000e0000 */
[----:B------:R-:W-:Y:S01]  /*5c90*/  VOTEU.ALL UP0, P1 ;  /* 0x0000000000ff7886 */ /* 0x000fe20000800000 */
[----:B------:R-:W-:Y:S01]  /*5ca0*/  UMOV UR11, UR27 ;  /* 0x0000001b000b7c82 */ /* 0x000fe20008000000 */
[----:B------:R-:W-:Y:S01]  /*5cb0*/  UMOV UR12, UR36 ;  /* 0x00000024000c7c82 */ /* 0x000fe20008000000 */
[----:B------:R-:W-:Y:S01]  /*5cc0*/  UMOV UR9, UR17 ;  /* 0x0000001100097c82 */ /* 0x000fe20008000000 */
        /* <DEDUP_REMOVED lines=14> */
.L_x_197:
[----:B------:R-:W-:Y:S01]  /*5db0*/  UIADD3 UR17, UPT, UPT, UR5, 0x70, URZ ;  /* 0x0000007005117890 */ /* 0x000fe2000fffe0ff */
[----:B--2---:R-:W-:Y:S01]  /*5dc0*/  @!P1 IADD3 R2, P0, PT, R12, 0x980, RZ ;  /* 0x000009800c029810 */ /* 0x004fe20007f1e0ff */
[----:B------:R-:W-:Y:S01]  /*5dd0*/  UPLOP3.LUT UP3, UPT, UPT, UPT, UPT, 0x80, 0x8 ;  /* 0x000000000008789c */ /* 0x000fe20003f6f070 */
[----:B------:R-:W-:Y:S01]  /*5de0*/  R2UR UR30, R91 ;  /* 0x000000005b1e72ca */ /* 0x000fe200000e0000 */
[----:B------:R-:W-:Y:S01]  /*5df0*/  UMOV UR20, UR36 ;  /* 0x0000002400147c82 */ /* 0x000fe20008000000 */
[----:B------:R-:W-:Y:S01]  /*5e00*/  UMOV UR12, UR36 ;  /* 0x00000024000c7c82 */ /* 0x000fe20008000000 */
[----:B------:R-:W-:Y:S01]  /*5e10*/  VOTEU.ALL UP0, P1 ;  /* 0x0000000000ff7886 */ /* 0x000fe20000800000 */
[----:B------:R-:W-:Y:S01]  /*5e20*/  UMOV UR9, UR17 ;  /* 0x0000001100097c82 */ /* 0x000fe20008000000 */
[----:B------:R-:W-:Y:S01]  /*5e30*/  @!P1 IMAD.X R0, RZ, RZ, R13, P0 ;  /* 0x000000ffff009224 */ /* 0x000fe200000e060d */
[----:B------:R-:W-:Y:S01]  /*5e40*/  R2UR UR28, R92 ;  /* 0x000000005c1c72ca */ /* 0x000fe200000e0000 */
[----:B------:R-:W-:Y:S01]  /*5e50*/  UMOV UR36, UR29 ;  /* 0x0000001d00247c82 */ /* 0x000fe20008000000 */
[----:B------:R-:W-:Y:S01]  /*5e60*/  @!UP0 ULEA UR4, UR6, UR21, 0xc ;  /* 0x0000001506048291 */ /* 0x000fe2000f8e60ff */
[C---:B------:R-:W-:Y:S01]  /*5e70*/  ISETP.NE.AND P0, PT, R10.reuse, 0x2, PT ;  /* 0x000000020a00780c */ /* 0x040fe20003f05270 */
[----:B------:R-:W-:Y:S02]  /*5e80*/  @!UP0 UIADD3 UR19, UPT, UPT, UR27, 0x40, URZ ;  /* 0x000000401b138890 */ /* 0x000fe4000fffe0ff */
[----:B------:R-:W-:Y:S01]  /*5e90*/  @!UP0 UIADD3 UR16, UPT, UPT, UR4, 0x200, URZ ;  /* 0x0000020004108890 */ /* 0x000fe2000fffe0ff */
[----:B------:R-:W-:Y:S01]  /*5ea0*/  SEL R10, R10, RZ, P0 ;  /* 0x000000ff0a0a7207 */ /* 0x000fe20000000000 */
[----:B------:R-:W-:Y:S02]  /*5eb0*/  @!UP0 UIADD3 UR8, UPT, UPT, UR4, 0xa00, URZ ;  /* 0x00000a0004088890 */ /* 0x000fe4000fffe0ff */
[----:B------:R-:W-:Y:S01]  /*5ec0*/  UIADD3 UR4, UPT, UPT, UR6, 0x1, URZ ;  /* 0x0000000106047890 */ /* 0x000fe2000fffe0ff */
[----:B------:R-:W-:Y:S01]  /*5ed0*/  @!P1 R2UR UR6, R2 ;  /* 0x00000000020692ca */ /* 0x000fe200000e0000 */
[----:B------:R-:W-:Y:S02]  /*5ee0*/  @!UP0 UIADD3 UR10, UPT, UPT, UR26, 0x30, URZ ;  /* 0x000000301a0a8890 */ /* 0x000fe4000fffe0ff */
[----:B------:R-:W-:Y:S01]  /*5ef0*/  UISETP.NE.AND UP0, UPT, UR4, 0x3, UPT ;  /* 0x000000030400788c */ /* 0x000fe2000bf05270 */
[----:B------:R-:W-:Y:S01]  /*5f00*/  UMOV UR26, 0x0 ;  /* 0x00000000001a7882 */ /* 0x000fe20000000000 */
[----:B------:R-:W-:Y:S02]  /*5f10*/  UMOV UR27, 0x10000000 ;  /* 0x10000000001b7882 */ /* 0x000fe40000000000 */
[----:B------:R-:W-:Y:S01]  /*5f20*/  USEL UR25, UR4, URZ, UP0 ;  /* 0x000000ff04197287 */ /* 0x000fe20008000000 */
[----:B------:R-:W-:Y:S01]  /*5f30*/  @!P1 R2UR UR4, R0 ;  /* 0x00000000000492ca */ /* 0x000fe200000e0000 */
[----:B------:R-:W-:Y:S01]  /*5f40*/  USEL UR24, URZ, 0x1, UP0 ;  /* 0x00000001ff187887 */ /* 0x000fe20008000000 */
[----:B------:R-:W-:Y:S01]  /*5f50*/  SEL R0, RZ, 0x1, P0 ;  /* 0x00000001ff007807 */ /* 0x000fe20000000000 */
[----:B------:R-:W-:Y:S01]  /*5f60*/  VOTEU.ALL UP0, P1 ;  /* 0x0000000000ff7886 */ /* 0x000fe20000800000 */
[----:B------:R-:W-:Y:S01]  /*5f70*/  UMOV UR11, UR19 ;  /* 0x00000013000b7c82 */ /* 0x000fe20008000000 */
[----:B------:R-:W-:Y:S01]  /*5f80*/  IMAD.U32 R4, RZ, RZ, UR6 ;  /* 0x00000006ff047e24 */ /* 0x000fe2000f8e00ff */
[----:B------:R-:W-:Y:S02]  /*5f90*/  LOP3.LUT R9, R9, R0, RZ, 0x3c, !PT ;  /* 0x0000000009097212 */ /* 0x000fe400078e3cff */
[----:B------:R-:W-:Y:S02]  /*5fa0*/  LOP3.LUT R11, R11, UR24, RZ, 0x3c, !PT ;  /* 0x000000180b0b7c12 */ /* 0x000fe4000f8e3cff */
[----:B------:R-:W-:Y:S03]  /*5fb0*/  @!P1 R2UR UR6, R4 ;  /* 0x00000000040692ca */ /* 0x000fe600000e0000 */
[----:B------:R-:W-:Y:S01]  /*5fc0*/  IMAD.U32 R5, RZ, RZ, UR4 ;  /* 0x00000004ff057e24 */ /* 0x000fe2000f8e00ff */
[----:B------:R-:W-:Y:S04]  /*5fd0*/  UPRMT UR4, UR52, 0x654, UR17 ;  /* 0x0000065434047896 */ /* 0x000fe80008000011 */
[----:B------:R-:W-:Y:S11]  /*5fe0*/  @!P1 R2UR UR7, R5 ;  /* 0x00000000050792ca */ /* 0x000ff600000e0000 */
[----:B------:R-:W-:Y:S02]  /*5ff0*/  @!UPT UIADD3 URZ, UPT, UPT, URZ, URZ, URZ ;  /* 0x000000fffffff290 */ /* 0x000fe4000fffe0ff */
[----:B------:R2:W-:Y:S01]  /*6000*/  @!UP0 UTMALDG.3D [UR16], [UR6], desc[UR26] ;  /* 0x00001a10060085b4 */ /* 0x0005e20008011000 */
[----:B------:R-:W-:Y:S05]  /*6010*/  VOTEU.ALL UP0, P1 ;  /* 0x0000000000ff7886 */ /* 0x000fea0000800000 */
[----:B------:R3:W-:Y:S01]  /*6020*/  @!UP0 UTMALDG.3D [UR8], [UR6], desc[UR26] ;  /* 0x00001a08060085b4 */ /* 0x0007e20008011000 */
[----:B------:R4:W-:Y:S01]  /*6030*/  @!P1 SYNCS.ARRIVE.TRANS64.RED.A0TR RZ, [UR5+0x70], R3 ;  /* 0x00007003ffff99a7 */ /* 0x0009e20008300405 */
[----:B------:R-:W-:Y:S01]  /*6040*/  SYNCS.ARRIVE.TRANS64.RED.A1T0 RZ, [UR4], RZ ;  /* 0x000000ffffff79a7 */ /* 0x000fe20008100404 */
[----:B--2---:R-:W-:Y:S02]  /*6050*/  UIADD3 UR20, UPT, UPT, UR14, UR28, URZ ;  /* 0x0000001c0e147290 */ /* 0x004fe4000fffe0ff */
[----:B---3--:R-:W-:Y:S01]  /*6060*/  UIADD3 UR26, UPT, UPT, UR13, UR30, URZ ;  /* 0x0000001e0d1a7290 */ /* 0x008fe2000fffe0ff */
[----:B------:R-:W-:Y:S11]  /*6070*/  BRA.U UP2, `(.L_x_92) ;  /* 0xffffffed02587547 */ /* 0x000ff6000b83ffff */
[----:B------:R-:W-:Y:S01]  /*6080*/  UIADD3 UR21, UPT, UPT, UR21, 0x88, URZ ;  /* 0x0000008815157890 */ /* 0x000fe2000fffe0ff */
[----:B------:R-:W-:-:S03]  /*6090*/  SHF.L.U32 R2, R11, 0x1f, RZ ;  /* 0x0000001f0b027819 */ /* 0x000fc600000006ff */
[----:B------:R-:W-:-:S09]  /*60a0*/  ULEA UR4, UR25, UR21, 0x3 ;  /* 0x0000001519047291 */ /* 0x000fd2000f8e18ff */
[----:B------:R-:W2:Y:S02]  /*60b0*/  SYNCS.PHASECHK.TRANS64.TRYWAIT P0, [UR4], R2 ;  /* 0x00000002ff0075a7 */ /* 0x000ea40008001104 */
[----:B--2---:R-:W-:Y:S05]  /*60c0*/  @!P0 BRA `(.L_x_93) ;  /* 0x0000005c00988947 */ /* 0x004fea0003800000 */
.L_x_199:
[----:B------:R-:W-:-:S04]  /*60d0*/  UIADD3 UR4, UPT, UPT, UR25, 0x1, URZ ;  /* 0x0000000119047890 */ /* 0x000fc8000fffe0ff */
[----:B------:R-:W-:-:S04]  /*60e0*/  UISETP.NE.AND UP0, UPT, UR4, 0x3, UPT ;  /* 0x000000030400788c */ /* 0x000fc8000bf05270 */
[----:B------:R-:W-:Y:S02]  /*60f0*/  USEL UR6, URZ, 0x1, UP0 ;  /* 0x00000001ff067887 */ /* 0x000fe40008000000 */
[----:B------:R-:W-:-:S04]  /*6100*/  USEL UR4, UR4, URZ, UP0 ;  /* 0x000000ff04047287 */ /* 0x000fc80008000000 */
[----:B------:R-:W-:Y:S01]  /*6110*/  ULEA UR5, UR4, UR21, 0x3 ;  /* 0x0000001504057291 */ /* 0x000fe2000f8e18ff */
[----:B------:R-:W-:-:S04]  /*6120*/  LOP3.LUT R11, R11, UR6, RZ, 0x3c, !PT ;  /* 0x000000060b0b7c12 */ /* 0x000fc8000f8e3cff */
[----:B--2---:R-:W-:-:S04]  /*6130*/  SHF.L.U32 R2, R11, 0x1f, RZ ;  /* 0x0000001f0b027819 */ /* 0x004fc800000006ff */
[----:B------:R-:W2:Y:S02]  /*6140*/  SYNCS.PHASECHK.TRANS64.TRYWAIT P0, [UR5], R2 ;  /* 0x00000002ff0075a7 */ /* 0x000ea40008001105 */
[----:B--2---:R-:W-:Y:S05]  /*6150*/  @!P0 BRA `(.L_x_94) ;  /* 0x0000005c008c8947 */ /* 0x004fea0003800000 */
.L_x_201:
[----:B------:R-:W-:-:S04]  /*6160*/  UIADD3 UR4, UPT, UPT, UR4, 0x1, URZ ;  /* 0x0000000104047890 */ /* 0x000fc8000fffe0ff */
[----:B------:R-:W-:-:S04]  /*6170*/  UISETP.NE.AND UP0, UPT, UR4, 0x3, UPT ;  /* 0x000000030400788c */ /* 0x000fc8000bf05270 */
[----:B------:R-:W-:Y:S02]  /*6180*/  USEL UR5, URZ, 0x1, UP0 ;  /* 0x00000001ff057887 */ /* 0x000fe40008000000 */
[----:B------:R-:W-:-:S04]  /*6190*/  USEL UR4, UR4, URZ, UP0 ;  /* 0x000000ff04047287 */ /* 0x000fc80008000000 */
[----:B------:R-:W-:Y:S01]  /*61a0*/  ULEA UR4, UR4, UR21, 0x3 ;  /* 0x0000001504047291 */ /* 0x000fe2000f8e18ff */
[----:B--2---:R-:W-:-:S04]  /*61b0*/  LOP3.LUT R2, R11, UR5, RZ, 0x3c, !PT ;  /* 0x000000050b027c12 */ /* 0x004fc8000f8e3cff */
[----:B------:R-:W-:Y:S01]  /*61c0*/  SHF.L.U32 R2, R2, 0x1f, RZ ;  /* 0x0000001f02027819 */ /* 0x000fe200000006ff */
[----:B------:R-:W-:-:S07]  /*61d0*/  IMAD.U32 R0, RZ, RZ, UR4 ;  /* 0x00000004ff007e24 */ /* 0x000fce000f8e00ff */
.L_x_95:
[----:B--2---:R2:W3:Y:S02]  /*61e0*/  SYNCS.PHASECHK.TRANS64.TRYWAIT P0, [R0+URZ], R2 ;  /* 0x00000002000075a7 */ /* 0x0044e400080011ff */
[----:B---3--:R-:W-:Y:S05]  /*61f0*/  @!P0 NANOSLEEP.SYNCS 0x989680 ;  /* 0x009896800000895d */ /* 0x008fea0003900000 */
[----:B------:R-:W3:Y:S02]  /*6200*/  @!P0 SYNCS.PHASECHK.TRANS64 P0, [R0+URZ], R2 ;  /* 0x00000002000085a7 */ /* 0x000ee400080010ff */
[----:B-1-3--:R-:W-:Y:S05]  /*6210*/  @P0 EXIT ;  /* 0x000000000000094d */ /* 0x00afea0003800000 */
[----:B------:R-:W-:Y:S05]  /*6220*/  BRA `(.L_x_95) ;  /* 0xfffffffc00ec7947 */ /* 0x000fea000383ffff */
.L_x_81:
[----:B------:R-:W-:-:S06]  /*6230*/  UISETP.GE.AND UP0, UPT, UR18, 0x4, UPT ;  /* 0x000000041200788c */ /* 0x000fcc000bf06270 */
[----:B------:R-:W-:-:S13]  /*6240*/  PLOP3.LUT P0, PT, PT, PT, UP0, 0x80, 0x8 ;  /* 0x000000000008781c */ /* 0x000fda0003f0f008 */
[----:B-1----:R-:W-:Y:S05]  /*6250*/  @!P0 EXIT ;  /* 0x000000000000894d */ /* 0x002fea0003800000 */
[----:B------:R-:W-:Y:S01]  /*6260*/  BAR.SYNC.DEFER_BLOCKING 0x6, 0xa0 ;  /* 0x0182800000007b1d */ /* 0x000fe20000010000 */
[C---:B------:R-:W-:Y:S01]  /*6270*/  IMAD.SHL.U32 R83, R81.reuse, 0x10, RZ ;  /* 0x0000001051537824 */ /* 0x040fe200078e00ff */
[C---:B------:R-:W-:Y:S01]  /*6280*/  LOP3.LUT R84, R86.reuse, 0x3, RZ, 0xc0, !PT ;  /* 0x0000000356547812 */ /* 0x040fe200078ec0ff */
[C---:B------:R-:W-:Y:S01]  /*6290*/  IMAD.SHL.U32 R82, R81.reuse, 0x2, RZ ;  /* 0x0000000251527824 */ /* 0x040fe200078e00ff */
[----:B------:R-:W-:Y:S01]  /*62a0*/  CS2R R78, SRZ ;  /* 0x00000000004e7805 */ /* 0x000fe2000001ff00 */
[----:B------:R-:W-:Y:S01]  /*62b0*/  IMAD.SHL.U32 R2, R86, 0x200, RZ ;  /* 0x0000020056027824 */ /* 0x000fe200078e00ff */
[----:B------:R-:W-:Y:S01]  /*62c0*/  UMOV UR4, 0x400 ;  /* 0x0000040000047882 */ /* 0x000fe20000000000 */
[----:B------:R-:W1:Y:S01]  /*62d0*/  LDCU UR5, c[0x0][0x370] ;  /* 0x00006e00ff0577ac */ /* 0x000e620008000800 */
[----:B------:R-:W2:Y:S01]  /*62e0*/  LDC.64 R74, c[0x0][0xcb0] ;  /* 0x00032c00ff4a7b82 */ /* 0x000ea20000000a00 */
[----:B------:R-:W-:Y:S01]  /*62f0*/  IMAD.U32 R81, R81, 0x10000, RZ ;  /* 0x0001000051517824 */ /* 0x000fe200078e00ff */
[C---:B------:R-:W-:Y:S01]  /*6300*/  LOP3.LUT R6, R83.reuse, 0x40, RZ, 0xc0, !PT ;  /* 0x0000004053067812 */ /* 0x040fe200078ec0ff */
[----:B------:R-:W-:Y:S01]  /*6310*/  ULEA UR4, UR52, UR4, 0x18 ;  /* 0x0000000434047291 */ /* 0x000fe2000f8ec0ff */
[----:B------:R-:W-:Y:S01]  /*6320*/  LOP3.LUT R3, R83, 0x1b0, RZ, 0xc0, !PT ;  /* 0x000001b053037812 */ /* 0x000fe200078ec0ff */
[----:B------:R-:W3:Y:S01]  /*6330*/  LDCU.64 UR6, c[0x0][0xc90] ;  /* 0x00019200ff0677ac */ /* 0x000ee20008000a00 */
[----:B------:R-:W-:Y:S01]  /*6340*/  LOP3.LUT R82, R6, 0x8, R82, 0xf8, !PT ;  /* 0x0000000806527812 */ /* 0x000fe200078ef852 */
[----:B------:R-:W-:Y:S01]  /*6350*/  IMAD.MOV.U32 R80, RZ, RZ, RZ ;  /* 0x000000ffff507224 */ /* 0x000fe200078e00ff */
[----:B------:R-:W4:Y:S01]  /*6360*/  LDC.64 R72, c[0x0][0xca8] ;  /* 0x00032a00ff487b82 */ /* 0x000f220000000a00 */
[----:B------:R-:W-:Y:S01]  /*6370*/  LOP3.LUT R2, R3, 0x200, R2, 0xf8, !PT ;  /* 0x0000020003027812 */ /* 0x000fe200078ef802 */
[----:B------:R-:W-:Y:S01]  /*6380*/  IMAD.MOV.U32 R77, RZ, RZ, RZ ;  /* 0x000000ffff4d7224 */ /* 0x000fe200078e00ff */
[----:B------:R-:W-:Y:S01]  /*6390*/  LOP3.LUT R81, R81, 0x200000, RZ, 0xc0, !PT ;  /* 0x0020000051517812 */ /* 0x000fe200078ec0ff */
[----:B------:R-:W2:Y:S01]  /*63a0*/  LDCU UR43, c[0x0][0xf0c] ;  /* 0x0001e180ff2b77ac */ /* 0x000ea20008000800 */
[----:B------:R-:W-:-:S02]  /*63b0*/  LOP3.LUT P0, RZ, R83, 0x40, RZ, 0xc0, !PT ;  /* 0x0000004053ff7812 */ /* 0x000fc4000780c0ff */
[----:B------:R-:W-:Y:S01]  /*63c0*/  LOP3.LUT R82, R2, R82, RZ, 0xfc, !PT ;  /* 0x0000005202527212 */ /* 0x000fe200078efcff */
[----:B------:R-:W2:Y:S01]  /*63d0*/  LDS R0, [UR4+0x140] ;  /* 0x00014004ff007984 */ /* 0x000ea20008000800 */
[----:B-1----:R-:W-:Y:S01]  /*63e0*/  IMAD.U32 R90, RZ, RZ, UR5 ;  /* 0x00000005ff5a7e24 */ /* 0x002fe2000f8e00ff */
[----:B------:R-:W1:Y:S01]  /*63f0*/  LDCU UR5, c[0x0][0x374] ;  /* 0x00006e80ff0577ac */ /* 0x000e620008000800 */
[----:B------:R-:W-:Y:S01]  /*6400*/  P2R R2, PR, RZ, 0x1 ;  /* 0x00000001ff027803 */ /* 0x000fe20000000000 */
[----:B------:R-:W-:Y:S01]  /*6410*/  UIADD3 UR4, UPT, UPT, UR4, 0x200, URZ ;  /* 0x0000020004047890 */ /* 0x000fe2000fffe0ff */
[----:B---3--:R-:W-:Y:S01]  /*6420*/  IMAD.U32 R88, RZ, RZ, UR6 ;  /* 0x00000006ff587e24 */ /* 0x008fe2000f8e00ff */
[----:B------:R-:W-:Y:S01]  /*6430*/  MOV R87, UR7 ;  /* 0x0000000700577c02 */ /* 0x000fe20008000f00 */
[----:B------:R-:W3:Y:S03]  /*6440*/  LDCU UR39, c[0x0][0xf30] ;  /* 0x0001e600ff2777ac */ /* 0x000ee60008000800 */
[----:B------:R-:W-:Y:S01]  /*6450*/  MOV R94, UR4 ;  /* 0x00000004005e7c02 */ /* 0x000fe20008000f00 */
[----:B------:R-:W2:Y:S01]  /*6460*/  LDCU.64 UR58, c[0x0][0xc88] ;  /* 0x00019100ff3a77ac */ /* 0x000ea20008000a00 */
[----:B------:R-:W2:Y:S01]  /*6470*/  LDCU.64 UR40, c[0x0][0xf28] ;  /* 0x0001e500ff2877ac */ /* 0x000ea20008000a00 */
[----:B-1----:R-:W-:Y:S01]  /*6480*/  IMAD.U32 R89, RZ, RZ, UR5 ;  /* 0x00000005ff597e24 */ /* 0x002fe2000f8e00ff */
[----:B------:R-:W1:Y:S01]  /*6490*/  LDCU.128 UR60, c[0x0][0xf10] ;  /* 0x0001e200ff3c77ac */ /* 0x000e620008000c00 */
[----:B------:R-:W-:Y:S01]  /*64a0*/  UMOV UR57, 0x1 ;  /* 0x0000000100397882 */ /* 0x000fe20000000000 */
[----:B------:R-:W-:Y:S01]  /*64b0*/  UMOV UR45, URZ ;  /* 0x000000ff002d7c82 */ /* 0x000fe20008000000 */
[----:B------:R-:W-:Y:S01]  /*64c0*/  UMOV UR56, URZ ;  /* 0x000000ff00387c82 */ /* 0x000fe20008000000 */
[----:B------:R-:W-:Y:S01]  /*64d0*/  UMOV UR52, URZ ;  /* 0x000000ff00347c82 */ /* 0x000fe20008000000 */
[----:B-1234-:R-:W-:-:S07]  /*64e0*/  IMAD.IADD R81, R0, 0x1, R81 ;  /* 0x0000000100517824 */ /* 0x01efce00078e0251 */
.L_x_154:
[----:B-1----:R-:W1:Y:S01]  /*64f0*/  S2UR UR44, SR_CgaCtaId ;  /* 0x00000000002c79c3 */ /* 0x002e620000008800 */
[----:B------:R-:W-:Y:S01]  /*6500*/  UMOV UR4, 0x400 ;  /* 0x0000040000047882 */ /* 0x000fe20000000000 */
[----:B------:R-:W-:Y:S01]  /*6510*/  SHF.L.U32 R2, R78, 0x1f, RZ ;  /* 0x0000001f4e027819 */ /* 0x000fe200000006ff */
[----:B-1----:R-:W-:Y:S06]  /*6520*/  ULEA UR44, UR44, UR4, 0x18 ;  /* 0x000000042c2c7291 */ /* 0x002fec000f8ec0ff */
[C---:B------:R-:W-:Y:S02]  /*6530*/  LEA R0, R77.reuse, UR44, 0x3 ;  /* 0x0000002c4d007c11 */ /* 0x040fe4000f8e18ff */
[----:B------:R-:W-:Y:S02]  /*6540*/  LEA R4, R77, UR44, 0x4 ;  /* 0x0000002c4d047c11 */ /* 0x000fe4000f8e20ff */
[----:B------:R-:W1:Y:S02]  /*6550*/  SYNCS.PHASECHK.TRANS64.TRYWAIT P0, [R0+URZ+0xb0], R2 ;  /* 0x0000b002000075a7 */ /* 0x000e6400080011ff */
[----:B-1----:R-:W-:Y:S05]  /*6560*/  @!P0 BRA `(.L_x_96) ;  /* 0x0000005800a08947 */ /* 0x002fea0003800000 */
.L_x_202:
[----:B------:R-:W-:Y:S01]  /*6570*/  R2UR UR7, R93 ;  /* 0x000000005d0772ca */ /* 0x000fe200000e0000 */
[----:B------:R-:W2:Y:S01]  /*6580*/  LDS.128 R4, [R4+0x120] ;  /* 0x0001200004047984 */ /* 0x000ea20000000c00 */
[----:B-1----:R-:W-:Y:S01]  /*6590*/  VIADD R0, R0, 0xc0 ;  /* 0x000000c000007836 */ /* 0x002fe20000000000 */
[----:B------:R-:W-:Y:S04]  /*65a0*/  UISETP.GE.AND UP0, UPT, UR42, 0x1, UPT ;  /* 0x000000012a00788c */ /* 0x000fe8000bf06270 */
[----:B------:R-:W-:Y:S01]  /*65b0*/  PRMT R0, RZ, 0x654, R0 ;  /* 0x00000654ff007816 */ /* 0x000fe20000000000 */
[----:B------:R-:W-:Y:S01]  /*65c0*/  @!PT LDS RZ, [RZ] ;  /* 0x00000000fffff984 */ /* 0x000fe20000000800 */
[----:B------:R-:W-:Y:S01]  /*65d0*/  @!PT LDS RZ, [RZ] ;  /* 0x00000000fffff984 */ /* 0x000fe20000000800 */
[----:B------:R-:W-:Y:S01]  /*65e0*/  @!PT LDS RZ, [RZ] ;  /* 0x00000000fffff984 */ /* 0x000fe20000000800 */
[----:B------:R-:W-:Y:S01]  /*65f0*/  @!PT LDS RZ, [RZ] ;  /* 0x00000000fffff984 */ /* 0x000fe20000000800 */
[----:B------:R1:W-:Y:S06]  /*6600*/  MEMBAR.ALL.CTA ;  /* 0x0000000000007992 */ /* 0x0003ec0000008000 */
[----:B-1----:R-:W1:Y:S02]  /*6610*/  FENCE.VIEW.ASYNC.S ;  /* 0x00000000000073c6 */ /* 0x002e640000000000 */
[----:B-1----:R1:W-:Y:S01]  /*6620*/  SYNCS.ARRIVE.TRANS64.RED.A1T0 RZ, [R0+URZ], RZ ;  /* 0x000000ff00ff79a7 */ /* 0x0023e200081004ff */
[----:B--2---:R-:W-:Y:S11]  /*6630*/  LOP3.LUT P0, RZ, R6, 0x1, RZ, 0xc0, !PT ;  /* 0x0000000106ff7812 */ /* 0x004ff6000780c0ff */
[----:B------:R-:W-:Y:S02]  /*6640*/  @!UPT UIADD3 URZ, UPT, UPT, URZ, URZ, URZ ;  /* 0x000000fffffff290 */ /* 0x000fe4000fffe0ff */
[----:B------:R-:W-:Y:S01]  /*6650*/  VOTEU.ANY UP1, P0 ;  /* 0x0000000000ff7886 */ /* 0x000fe20000020100 */
[----:B------:R-:W-:Y:S01]  /*6660*/  PLOP3.LUT P0, PT, PT, PT, UP1, 0x80, 0x8 ;  /* 0x000000000008781c */ /* 0x000fe20003f0f018 */
[----:B------:R-:W-:Y:S06]  /*6670*/  UP2UR UR4, UPR, URZ, 0x2 ;  /* 0x00000002ff047883 */ /* 0x000fec0008000000 */
[----:B------:R-:W-:Y:S06]  /*6680*/  IMAD.U32 R95, RZ, RZ, UR4 ;  /* 0x00000004ff5f7e24 */ /* 0x000fec000f8e00ff */
[----:B------:R-:W-:Y:S02]  /*6690*/  @P0 SHF.R.U32.HI R2, RZ, 0x10, R5 ;  /* 0x00000010ff020819 */ /* 0x000fe40000011605 */
[----:B------:R-:W-:Y:S02]  /*66a0*/  @P0 MOV R3, R4 ;  /* 0x0000000400030202 */ /* 0x000fe40000000f00 */
[----:B------:R-:W-:Y:S02]  /*66b0*/  @P0 R2UR UR4, R2 ;  /* 0x00000000020402ca */ /* 0x000fe400000e0000 */
[----:B------:R-:W-:Y:S02]  /*66c0*/  @P0 LOP3.LUT R4, R5, 0xffff, RZ, 0xc0, !PT ;  /* 0x0000ffff05040812 */ /* 0x000fe400078ec0ff */
[----:B------:R-:W-:Y:S02]  /*66d0*/  @P0 R2UR UR6, R3 ;  /* 0x00000000030602ca */ /* 0x000fe400000e0000 */
[----:B------:R-:W-:Y:S07]  /*66e0*/  @P0 R2UR UR5, R4 ;  /* 0x00000000040502ca */ /* 0x000fee00000e0000 */
[----:B------:R-:W-:Y:S02]  /*66f0*/  @UP1 UMOV UR7, UR4 ;  /* 0x0000000400071c82 */ /* 0x000fe40008000000 */
[----:B------:R-:W-:Y:S02]  /*6700*/  IMAD.U32 R93, RZ, RZ, UR7 ;  /* 0x00000007ff5d7e24 */ /* 0x000fe4000f8e00ff */
[----:B------:R-:W-:Y:S02]  /*6710*/  @UP1 UMOV UR38, UR6 ;  /* 0x0000000600261c82 */ /* 0x000fe40008000000 */
[----:B------:R-:W-:Y:S01]  /*6720*/  @UP1 UMOV UR37, UR5 ;  /* 0x0000000500251c82 */ /* 0x000fe20008000000 */
[----:B-1----:R-:W-:Y:S05]  /*6730*/  BRA.U !UP0, `(.L_x_97) ;  /* 0x0000000108d47547 */ /* 0x002fea000b800000 */
[----:B------:R-:W1:Y:S01]  /*6740*/  LDCU UR13, c[0x0][0xf20] ;  /* 0x0001e400ff0d77ac */ /* 0x000e620008000800 */
[----:B------:R-:W-:Y:S02]  /*6750*/  R2UR UR14, R89 ;  /* 0x00000000590e72ca */ /* 0x000fe400000e0000 */
[----:B------:R-:W-:Y:S01]  /*6760*/  R2UR UR12, R90 ;  /* 0x000000005a0c72ca */ /* 0x000fe200000e0000 */
[----:B------:R-:W-:Y:S02]  /*6770*/  UISETP.NE.AND UP0, UPT, UR62, 0x1, UPT ;  /* 0x000000013e00788c */ /* 0x000fe4000bf05270 */
[----:B------:R-:W-:Y:S02]  /*6780*/  UIMAD.WIDE.U32 UR8, UR37, UR63, URZ ;  /* 0x0000003f250872a5 */ /* 0x000fe4000f8e00ff */
[----:B------:R-:W-:Y:S02]  /*6790*/  UIMAD.WIDE.U32 UR10, UR38, UR60, URZ ;  /* 0x0000003c260a72a5 */ /* 0x000fe4000f8e00ff */
[----:B------:R-:W-:Y:S02]  /*67a0*/  UISETP.NE.AND UP1, UPT, UR43, 0x1, UPT ;  /* 0x000000012b00788c */ /* 0x000fe4000bf25270 */
[----:B------:R-:W-:Y:S02]  /*67b0*/  UISETP.NE.AND UP2, UPT, UR42, 0x1, UPT ;  /* 0x000000012a00788c */ /* 0x000fe4000bf45270 */
[----:B------:R-:W-:Y:S02]  /*67c0*/  UIMAD.WIDE.U32 UR4, UR14, UR63, URZ ;  /* 0x0000003f0e0472a5 */ /* 0x000fe4000f8e00ff */
[----:B------:R-:W-:Y:S05]  /*67d0*/  UIMAD.WIDE.U32 UR6, UR12, UR60, URZ ;  /* 0x0000003c0c0672a5 */ /* 0x000fea000f8e00ff */
[----:B------:R-:W-:Y:S02]  /*67e0*/  UMOV UR4, UR5 ;  /* 0x0000000500047c82 */ /* 0x000fe40008000000 */
[----:B-1----:R-:W-:Y:S03]  /*67f0*/  USHF.R.U32.HI UR5, URZ, UR13, UR4 ;  /* 0x0000000dff057299 */ /* 0x002fe60008011604 */
[----:B------:R-:W-:Y:S02]  /*6800*/  UMOV UR4, UR7 ;  /* 0x0000000700047c82 */ /* 0x000fe40008000000 */
[----:B------:R-:W-:Y:S02]  /*6810*/  USHF.R.U32.HI UR7, URZ, UR61, UR4 ;  /* 0x0000003dff077299 */ /* 0x000fe40008011604 */
[----:B------:R-:W-:Y:S02]  /*6820*/  USEL UR4, UR14, UR5, !UP0 ;  /* 0x000000050e047287 */ /* 0x000fe4000c000000 */
[----:B------:R-:W-:Y:S01]  /*6830*/  USEL UR7, UR12, UR7, !UP1 ;  /* 0x000000070c077287 */ /* 0x000fe2000c800000 */
[----:B------:R-:W-:Y:S01]  /*6840*/  UMOV UR5, UR9 ;  /* 0x0000000900057c82 */ /* 0x000fe20008000000 */
[----:B------:R-:W-:Y:S02]  /*6850*/  UIMAD.WIDE.U32 UR8, UR4, UR40, URZ ;  /* 0x00000028040872a5 */ /* 0x000fe4000f8e00ff */
[----:B------:R-:W-:Y:S03]  /*6860*/  USHF.R.U32.HI UR6, URZ, UR13, UR5 ;  /* 0x0000000dff067299 */ /* 0x000fe60008011605 */
[----:B------:R-:W-:Y:S01]  /*6870*/  UMOV UR5, UR11 ;  /* 0x0000000b00057c82 */ /* 0x000fe20008000000 */
[----:B------:R-:W-:Y:S02]  /*6880*/  UIMAD.WIDE.U32 UR10, UR7, UR40, URZ ;  /* 0x00000028070a72a5 */ /* 0x000fe4000f8e00ff */
[----:B------:R-:W-:Y:S02]  /*6890*/  USHF.R.U32.HI UR12, URZ, UR61, UR5 ;  /* 0x0000003dff0c7299 */ /* 0x000fe40008011605 */
[----:B------:R-:W-:Y:S01]  /*68a0*/  USEL UR6, UR37, UR6, !UP0 ;  /* 0x0000000625067287 */ /* 0x000fe2000c000000 */
[----:B------:R-:W-:Y:S02]  /*68b0*/  UMOV UR5, UR9 ;  /* 0x0000000900057c82 */ /* 0x000fe40008000000 */
[----:B------:R-:W-:Y:S01]  /*68c0*/  UMOV UR10, UR11 ;  /* 0x0000000b000a7c82 */ /* 0x000fe20008000000 */
[----:B------:R-:W-:Y:S02]  /*68d0*/  @UP2 USHF.R.U32.HI UR4, URZ, UR41, UR5 ;  /* 0x00000029ff042299 */ /* 0x000fe40008011605 */
[----:B------:R-:W-:Y:S02]  /*68e0*/  @UP2 USHF.R.U32.HI UR7, URZ, UR41, UR10 ;  /* 0x00000029ff072299 */ /* 0x000fe4000801160a */
[----:B------:R-:W-:Y:S02]  /*68f0*/  UIMAD UR4, UR42, UR4, URZ ;  /* 0x000000042a0472a4 */ /* 0x000fe4000f8e02ff */
[----:B------:R-:W-:Y:S02]  /*6900*/  UIMAD.WIDE.U32 UR10, UR6, UR40, URZ ;  /* 0x00000028060a72a5 */ /* 0x000fe4000f8e00ff */
[----:B------:R-:W-:Y:S02]  /*6910*/  USEL UR5, UR38, UR12, !UP1 ;  /* 0x0000000c26057287 */ /* 0x000fe4000c800000 */
[----:B------:R-:W-:Y:S02]  /*6920*/  UIMAD UR8, UR42, UR7, URZ ;  /* 0x000000072a0872a4 */ /* 0x000fe4000f8e02ff */
[----:B------:R-:W-:Y:S03]  /*6930*/  UISETP.GE.AND UP0, UPT, UR6, UR4, UPT ;  /* 0x000000040600728c */ /* 0x000fe6000bf06270 */
[----:B------:R-:W-:Y:S01]  /*6940*/  UMOV UR4, UR11 ;  /* 0x0000000b00047c82 */ /* 0x000fe20008000000 */
[----:B------:R-:W-:Y:S02]  /*6950*/  UISETP.GE.OR UP0, UPT, UR5, UR8, UP0 ;  /* 0x000000080500728c */ /* 0x000fe40008706670 */
[----:B------:R-:W-:Y:S02]  /*6960*/  USHF.R.U32.HI UR4, URZ, UR41, UR4 ;  /* 0x00000029ff047299 */ /* 0x000fe40008011604 */
[----:B------:R-:W-:Y:S02]  /*6970*/  UIMAD.WIDE.U32 UR8, UR5, UR40, URZ ;  /* 0x00000028050872a5 */ /* 0x000fe4000f8e00ff */
[----:B------:R-:W-:Y:S02]  /*6980*/  USEL UR11, UR6, UR4, !UP2 ;  /* 0x00000004060b7287 */ /* 0x000fe4000d000000 */
[----:B------:R-:W-:Y:S02]  /*6990*/  UIADD3 UR8, UPT, UPT, -UR5, URZ, URZ ;  /* 0x000000ff05087290 */ /* 0x000fe4000fffe1ff */
[----:B------:R-:W-:Y:S01]  /*69a0*/  UIADD3 UR10, UPT, UPT, -UR11, URZ, URZ ;  /* 0x000000ff0b0a7290 */ /* 0x000fe2000fffe1ff */
[----:B------:R-:W-:Y:S01]  /*69b0*/  @!UP0 UMOV UR4, UR9 ;  /* 0x0000000900048c82 */ /* 0x000fe20008000000 */
[----:B------:R-:W-:Y:S02]  /*69c0*/  UIADD3 UR9, UPT, UPT, -UR6, URZ, URZ ;  /* 0x000000ff06097290 */ /* 0x000fe4000fffe1ff */
[----:B------:R-:W-:Y:S02]  /*69d0*/  @!UP0 USHF.R.U32.HI UR4, URZ, UR41, UR4 ;  /* 0x00000029ff048299 */ /* 0x000fe40008011604 */
[----:B------:R-:W-:Y:S02]  /*69e0*/  UIMAD UR10, UR42, UR10, UR6 ;  /* 0x0000000a2a0a72a4 */ /* 0x000fe4000f8e0206 */
[----:B------:R-:W-:Y:S04]  /*69f0*/  @!UP0 USEL UR4, UR5, UR4, !UP2 ;  /* 0x0000000405048287 */ /* 0x000fe8000d000000 */
[----:B------:R-:W-:Y:S02]  /*6a00*/  @!UP0 UIMAD UR10, UR7, UR10, UR4 ;  /* 0x0000000a070a82a4 */ /* 0x000fe4000f8e0204 */
[----:B------:R-:W-:Y:S02]  /*6a10*/  @!UP0 UIADD3 UR11, UPT, UPT, UR11, -UR4, URZ ;  /* 0x800000040b0b8290 */ /* 0x000fe4000fffe0ff */
[----:B------:R-:W-:Y:S02]  /*6a20*/  UIMAD UR7, UR43, UR8, UR38 ;  /* 0x000000082b0772a4 */ /* 0x000fe4000f8e0226 */
[----:B------:R-:W-:Y:S02]  /*6a30*/  @!UP0 UIMAD UR6, UR11, UR42, UR5 ;  /* 0x0000002a0b0682a4 */ /* 0x000fe4000f8e0205 */
[----:B------:R-:W-:Y:S01]  /*6a40*/  UIMAD UR4, UR62, UR9, UR37 ;  /* 0x000000093e0472a4 */ /* 0x000fe2000f8e0225 */
[----:B------:R-:W-:Y:S02]  /*6a50*/  @!UP0 UMOV UR5, UR10 ;  /* 0x0000000a00058c82 */ /* 0x000fe40008000000 */
[----:B------:R-:W-:Y:S02]  /*6a60*/  UIMAD UR38, UR5, UR43, UR7 ;  /* 0x0000002b052672a4 */ /* 0x000fe4000f8e0207 */
[----:B------:R-:W-:Y:S11]  /*6a70*/  UIMAD UR37, UR6, UR62, UR4 ;  /* 0x0000003e062572a4 */ /* 0x000ff6000f8e0204 */
[----:B------:R-:W-:Y:S01]  /*6a80*/  @!UPT UIADD3 URZ, UPT, UPT, URZ, URZ, URZ ;  /* 0x000000fffffff290 */ /* 0x000fe2000fffe0ff */
.L_x_97:
[----:B------:R-:W-:Y:S01]  /*6a90*/  UISETP.NE.AND UP0, UPT, UR39, 0x1, UPT ;  /* 0x000000012700788c */ /* 0x000fe2000bf05270 */
[----:B------:R-:W-:Y:S01]  /*6aa0*/  R2UR UR11, R94 ;  /* 0x000000005e0b72ca */ /* 0x000fe200000e0000 */
[----:B------:R-:W-:Y:S01]  /*6ab0*/  USHF.L.U32 UR50, UR20, 0x7, URZ ;  /* 0x0000000714327899 */ /* 0x000fe200080006ff */
[----:B------:R-:W-:Y:S01]  /*6ac0*/  IADD3 R77, PT, PT, R77, 0x1, RZ ;  /* 0x000000014d4d7810 */ /* 0x000fe20007ffe0ff */
[----:B------:R-:W-:Y:S07]  /*6ad0*/  USHF.L.U32 UR49, UR26, 0x6, URZ ;  /* 0x000000061a317899 */ /* 0x000fee00080006ff */
[----:B------:R-:W1:Y:S01]  /*6ae0*/  @!UP0 LDCU.128 UR12, c[0x0][0xf10] ;  /* 0x0001e200ff0c87ac */ /* 0x000e620008000c00 */
[----:B------:R-:W2:Y:S01]  /*6af0*/  @!UP0 LDCU UR5, c[0x0][0xf0c] ;  /* 0x0001e180ff0587ac */ /* 0x000ea20008000800 */
[----:B------:R-:W3:Y:S01]  /*6b00*/  @!UP0 LDCU UR10, c[0x0][0xf20] ;  /* 0x0001e400ff0a87ac */ /* 0x000ee20008000800 */
[----:B-1----:R-:W-:Y:S02]  /*6b10*/  UIMAD.WIDE.U32 UR8, UR38, UR12, URZ ;  /* 0x0000000c260872a5 */ /* 0x002fe4000f8e00ff */
[----:B------:R-:W-:Y:S02]  /*6b20*/  UIMAD.WIDE.U32 UR6, UR37, UR15, URZ ;  /* 0x0000000f250672a5 */ /* 0x000fe4000f8e00ff */
[----:B------:R-:W-:Y:S03]  /*6b30*/  @!UP0 UISETP.NE.AND UP1, UPT, UR14, 0x1, UPT ;  /* 0x000000010e00888c */ /* 0x000fe6000bf25270 */
[----:B------:R-:W-:Y:S01]  /*6b40*/  @!UP0 UMOV UR4, UR9 ;  /* 0x0000000900048c82 */ /* 0x000fe20008000000 */
[----:B--2---:R-:W-:Y:S02]  /*6b50*/  @!UP0 UISETP.NE.AND UP2, UPT, UR5, 0x1, UPT ;  /* 0x000000010500888c */ /* 0x004fe4000bf45270 */
[----:B------:R-:W-:Y:S01]  /*6b60*/  @!UP0 USHF.R.U32.HI UR4, URZ, UR13, UR4 ;  /* 0x0000000dff048299 */ /* 0x000fe20008011604 */
[----:B------:R-:W-:Y:S02]  /*6b70*/  @!UP0 UMOV UR6, UR7 ;  /* 0x0000000700068c82 */ /* 0x000fe40008000000 */
[----:B---3--:R-:W-:Y:S02]  /*6b80*/  @!UP0 USHF.R.U32.HI UR6, URZ, UR10, UR6 ;  /* 0x0000000aff068299 */ /* 0x008fe40008011606 */
[----:B------:R-:W-:Y:S02]  /*6b90*/  @!UP0 USEL UR7, UR38, UR4, !UP2 ;  /* 0x0000000426078287 */ /* 0x000fe4000d000000 */
[----:B------:R-:W-:Y:S04]  /*6ba0*/  @!UP0 USEL UR6, UR37, UR6, !UP1 ;  /* 0x0000000625068287 */ /* 0x000fe8000c800000 */
[----:B------:R-:W-:Y:S02]  /*6bb0*/  @!UP0 UIADD3 UR4, UPT, UPT, -UR7, UR6, URZ ;  /* 0x0000000607048290 */ /* 0x000fe4000fffe1ff */
[----:B------:R-:W-:Y:S02]  /*6bc0*/  @!UP0 UIADD3 UR6, UPT, UPT, UR7, -UR6, URZ ;  /* 0x8000000607068290 */ /* 0x000fe4000fffe0ff */
[----:B------:R-:W-:Y:S02]  /*6bd0*/  @!UP0 UIMAD UR38, UR4, UR5, UR38 ;  /* 0x00000005042682a4 */ /* 0x000fe4000f8e0226 */
[----:B------:R-:W-:Y:S02]  /*6be0*/  @!UP0 UIMAD UR37, UR6, UR14, UR37 ;  /* 0x0000000e062582a4 */ /* 0x000fe4000f8e0225 */
[----:B------:R-:W-:Y:S09]  /*6bf0*/  ULOP3.LUT UP0, URZ, UR11, 0x90, URZ, 0xc0, !UPT ;  /* 0x000000900bff7892 */ /* 0x000ff2000f80c0ff */
[----:B------:R-:W-:Y:S05]  /*6c00*/  BRA.U !UP0, `(.L_x_98) ;  /* 0x00000001087c7547 */ /* 0x000fea000b800000 */
[----:B------:R-:W1:Y:S01]  /*6c10*/  LDCU.64 UR8, c[0x4][0x80] ;  /* 0x01001000ff0877ac */ /* 0x000e620008000a00 */
[----:B------:R-:W-:Y:S01]  /*6c20*/  MOV R2, 0x0 ;  /* 0x0000000000027802 */ /* 0x000fe20000000f00 */
[----:B------:R-:W-:Y:S02]  /*6c30*/  HFMA2 R12, -RZ, RZ, 0, 5.9604644775390625e-08 ;  /* 0x00000001ff0c7431 */ /* 0x000fe400000001ff */
[----:B------:R-:W-:Y:S01]  /*6c40*/  IMAD.MOV.U32 R8, RZ, RZ, 0x70 ;  /* 0x00000070ff087424 */ /* 0x000fe200078e00ff */
[----:B------:R2:W3:Y:S01]  /*6c50*/  LDC.64 R14, c[0x4][R2] ;  /* 0x01000000020e7b82 */ /* 0x0004e20000000a00 */
[----:B------:R-:W4:Y:S01]  /*6c60*/  LDCU.64 UR6, c[0x4][0x88] ;  /* 0x01001100ff0677ac */ /* 0x000f220008000a00 */
[----:B------:R-:W-:Y:S01]  /*6c70*/  IMAD.MOV.U32 R13, RZ, RZ, RZ ;  /* 0x000000ffff0d7224 */ /* 0x000fe200078e00ff */
[----:B------:R-:W2:Y:S01]  /*6c80*/  LDCU.64 UR4, c[0x4][0x8] ;  /* 0x01000100ff0477ac */ /* 0x000ea20008000a00 */
[----:B-1----:R-:W-:Y:S01]  /*6c90*/  MOV R5, UR9 ;  /* 0x0000000900057c02 */ /* 0x002fe20008000f00 */
[----:B------:R-:W-:Y:S01]  /*6ca0*/  IMAD.U32 R4, RZ, RZ, UR8 ;  /* 0x00000008ff047e24 */ /* 0x000fe2000f8e00ff */
[----:B----4-:R-:W-:Y:S01]  /*6cb0*/  MOV R7, UR7 ;  /* 0x0000000700077c02 */ /* 0x010fe20008000f00 */
[----:B------:R-:W-:Y:S01]  /*6cc0*/  IMAD.U32 R6, RZ, RZ, UR6 ;  /* 0x00000006ff067e24 */ /* 0x000fe2000f8e00ff */
[----:B--2---:R-:W-:Y:S01]  /*6cd0*/  MOV R11, UR5 ;  /* 0x00000005000b7c02 */ /* 0x004fe20008000f00 */
[----:B------:R-:W-:Y:S02]  /*6ce0*/  IMAD.U32 R10, RZ, RZ, UR4 ;  /* 0x00000004ff0a7e24 */ /* 0x000fe4000f8e00ff */
[----:B------:R-:W-:Y:S07]  /*6cf0*/  LEPC R20, `(.L_x_99) ;  /* 0x000000001014794e */ /* 0x000fee0000000000 */
[----:B---3-5:R-:W-:Y:S05]  /*6d00*/  CALL.ABS.NOINC R14 ;  /* 0x000000000e007343 */ /* 0x028fea0003c00000 */
.L_x_99:
[----:B------:R-:W1:Y:S01]  /*6d10*/  LDCU.64 UR8, c[0x4][0x80] ;  /* 0x01001000ff0877ac */ /* 0x000e620008000a00 */
[----:B------:R-:W2:Y:S01]  /*6d20*/  LDC.64 R2, c[0x4][R2] ;  /* 0x0100000002027b82 */ /* 0x000ea20000000a00 */
[----:B------:R-:W-:Y:S02]  /*6d30*/  HFMA2 R12, -RZ, RZ, 0, 5.9604644775390625e-08 ;  /* 0x00000001ff0c7431 */ /* 0x000fe400000001ff */
[----:B------:R-:W-:Y:S02]  /*6d40*/  IMAD.MOV.U32 R8, RZ, RZ, 0x70 ;  /* 0x00000070ff087424 */ /* 0x000fe400078e00ff */
[----:B------:R-:W-:Y:S01]  /*6d50*/  IMAD.MOV.U32 R13, RZ, RZ, RZ ;  /* 0x000000ffff0d7224 */ /* 0x000fe200078e00ff */
[----:B------:R-:W3:Y:S01]  /*6d60*/  LDCU.64 UR6, c[0x4][0x88] ;  /* 0x01001100ff0677ac */ /* 0x000ee20008000a00 */
[----:B------:R-:W4:Y:S01]  /*6d70*/  LDCU.64 UR4, c[0x4][0x8] ;  /* 0x01000100ff0477ac */ /* 0x000f220008000a00 */
[----:B-1----:R-:W-:Y:S02]  /*6d80*/  MOV R4, UR8 ;  /* 0x0000000800047c02 */ /* 0x002fe40008000f00 */
[----:B------:R-:W-:Y:S02]  /*6d90*/  MOV R5, UR9 ;  /* 0x0000000900057c02 */ /* 0x000fe40008000f00 */
[----:B---3--:R-:W-:Y:S01]  /*6da0*/  MOV R7, UR7 ;  /* 0x0000000700077c02 */ /* 0x008fe20008000f00 */
[----:B------:R-:W-:Y:S01]  /*6db0*/  IMAD.U32 R6, RZ, RZ, UR6 ;  /* 0x00000006ff067e24 */ /* 0x000fe2000f8e00ff */
[----:B----4-:R-:W-:Y:S01]  /*6dc0*/  MOV R11, UR5 ;  /* 0x00000005000b7c02 */ /* 0x010fe20008000f00 */
[----:B------:R-:W-:Y:S02]  /*6dd0*/  IMAD.U32 R10, RZ, RZ, UR4 ;  /* 0x00000004ff0a7e24 */ /* 0x000fe4000f8e00ff */
[----:B------:R-:W-:Y:S07]  /*6de0*/  LEPC R20, `(.L_x_98) ;  /* 0x000000001014794e */ /* 0x000fee0000000000 */
[----:B--2---:R-:W-:Y:S05]  /*6df0*/  CALL.ABS.NOINC R2 ;  /* 0x0000000002007343 */ /* 0x004fea0003c00000 */
.L_x_98:
[----:B------:R-:W-:Y:S02]  /*6e00*/  R2UR UR6, R96 ;  /* 0x00000000600672ca */ /* 0x000fe400000e0000 */
[----:B------:R-:W-:Y:S02]  /*6e10*/  R2UR UR5, R88 ;  /* 0x00000000580572ca */ /* 0x000fe400000e0000 */
[----:B------:R-:W-:Y:S02]  /*6e20*/  R2UR UR4, R87 ;  /* 0x00000000570472ca */ /* 0x000fe400000e0000 */
[----:B------:R-:W-:Y:S02]  /*6e30*/  ISETP.NE.U32.AND P4, PT, R74, RZ, PT ;  /* 0x000000ff4a00720c */ /* 0x000fe40003f85070 */
[----:B------:R-:W-:Y:S02]  /*6e40*/  ISETP.NE.U32.AND P2, PT, RZ, UR58, PT ;  /* 0x0000003aff007c0c */ /* 0x000fe4000bf45070 */
[----:B------:R-:W-:Y:S02]  /*6e50*/  ISETP.NE.AND.EX P4, PT, R75, RZ, PT, P4 ;  /* 0x000000ff4b00720c */ /* 0x000fe40003f85340 */
[----:B------:R-:W-:Y:S01]  /*6e60*/  ISETP.NE.AND.EX P2, PT, RZ, UR59, PT, P2 ;  /* 0x0000003bff007c0c */ /* 0x000fe2000bf45320 */
[----:B------:R-:W-:Y:S02]  /*6e70*/  UISETP.NE.AND UP2, UPT, UR6, URZ, UPT ;  /* 0x000000ff0600728c */ /* 0x000fe4000bf45270 */
[----:B------:R-:W-:Y:S04]  /*6e80*/  UISETP.NE.U32.AND UP0, UPT, UR5, URZ, UPT ;  /* 0x000000ff0500728c */ /* 0x000fe8000bf05070 */
[----:B------:R-:W-:Y:S01]  /*6e90*/  UISETP.NE.AND.EX UP1, UPT, UR4, URZ, UPT, UP0 ;  /* 0x000000ff0400728c */ /* 0x000fe2000bf25300 */
[----:B------:R-:W-:Y:S01]  /*6ea0*/  PLOP3.LUT P1, PT, PT, PT, UP2, 0x80, 0x8 ;  /* 0x000000000008781c */ /* 0x000fe20003f2f028 */
[----:B------:R-:W-:Y:S03]  /*6eb0*/  UPLOP3.LUT UP0, UPT, UPT, UPT, UPT, 0x40, 0x4 ;  /* 0x000000000004789c */ /* 0x000fe60003f0e870 */
[----:B------:R-:W-:Y:S06]  /*6ec0*/  @UP2 UPLOP3.LUT UP0, UPT, UPT, UPT, UP1, 0x80, 0x8 ;  /* 0x000000000008289c */ /* 0x000fec0003f0f010 */
[----:B------:R-:W-:Y:S01]  /*6ed0*/  PLOP3.LUT P0, PT, PT, PT, UP0, 0x80, 0x8 ;  /* 0x000000000008781c */ /* 0x000fe20003f0f008 */
[----:B------:R-:W-:Y:S01]  /*6ee0*/  @!UPT UIADD3 URZ, UPT, UPT, URZ, URZ, URZ ;  /* 0x000000fffffff290 */ /* 0x000fe2000fffe0ff */
[----:B------:R-:W-:Y:S11]  /*6ef0*/  BRA.U !UP1, `(.L_x_100) ;  /* 0x0000000109407547 */ /* 0x000ff6000b800000 */
[----:B------:R-:W-:Y:S01]  /*6f00*/  UISETP.NE.U32.AND UP0, UPT, UR58, URZ, UPT ;  /* 0x000000ff3a00728c */ /* 0x000fe2000bf05070 */
[----:B------:R-:W-:Y:S01]  /*6f10*/  R2UR UR6, R88 ;  /* 0x00000000580672ca */ /* 0x000fe200000e0000 */
[----:B------:R-:W1:Y:S01]  /*6f20*/  LDCU.64 UR8, c[0x0][0x358] ;  /* 0x00006b00ff0877ac */ /* 0x000e620008000a00 */
[----:B------:R-:W-:Y:S02]  /*6f30*/  HFMA2 R85, -RZ, RZ, 0, 5.9604644775390625e-08 ;  /* 0x00000001ff557431 */ /* 0x000fe400000001ff */
[----:B------:R-:W-:Y:S01]  /*6f40*/  IMAD.MOV.U32 R0, RZ, RZ, 0x1 ;  /* 0x00000001ff007424 */ /* 0x000fe200078e00ff */
[----:B------:R-:W-:Y:S06]  /*6f50*/  UISETP.NE.AND.EX UP0, UPT, UR59, URZ, UPT, UP0 ;  /* 0x000000ff3b00728c */ /* 0x000fec000bf05300 */
[----:B------:R-:W-:Y:S05]  /*6f60*/  PLOP3.LUT P3, PT, PT, PT, UP0, 0x80, 0x8 ;  /* 0x000000000008781c */ /* 0x000fea0003f6f008 */
[----:B------:R-:W2:Y:S01]  /*6f70*/  @UP0 LDCU.64 UR4, c[0x0][0xc88] ;  /* 0x00019100ff0407ac */ /* 0x000ea20008000a00 */
[----:B------:R-:W-:Y:S07]  /*6f80*/  @UP0 UIMAD UR6, UR36, UR6, URZ ;  /* 0x00000006240602a4 */ /* 0x000fee000f8e02ff */
[----:B------:R-:W-:Y:S01]  /*6f90*/  @!P3 PRMT R85, R0, 0x7610, R85 ;  /* 0x000076100055b816 */ /* 0x000fe20000000055 */
[----:B--2---:R-:W-:Y:S06]  /*6fa0*/  @UP0 UIMAD.WIDE UR4, UR6, 0x4, UR4 ;  /* 0x00000004060408a5 */ /* 0x004fec000f8e0204 */
[----:B------:R-:W-:Y:S02]  /*6fb0*/  IMAD.U32 R2, RZ, RZ, UR4 ;  /* 0x00000004ff027e24 */ /* 0x000fe4000f8e00ff */
[----:B------:R-:W-:Y:S03]  /*6fc0*/  IMAD.U32 R3, RZ, RZ, UR5 ;  /* 0x00000005ff037e24 */ /* 0x000fe6000f8e00ff */
[----:B------:R-:W2:Y:S02]  /*6fd0*/  @!UP0 LDCU UR4, c[0x0][0xc80] ;  /* 0x00019000ff0487ac */ /* 0x000ea40008000800 */
[----:B-1---5:R1:W5:Y:S02]  /*6fe0*/  @P3 LDG.E R45, desc[UR8][R2.64] ;  /* 0x00000008022d3981 */ /* 0x022364000c1e1900 */
[----:B-12---:R-:W-:Y:S02]  /*6ff0*/  @!P3 MOV R45, UR4 ;  /* 0x00000004002dbc02 */ /* 0x006fe40008000f00 */
.L_x_100:
[----:B------:R-:W-:Y:S05]  /*7000*/  @!P4 BRA `(.L_x_101) ;  /* 0x000000000024c947 */ /* 0x000fea0003800000 */
[----:B------:R-:W-:Y:S01]  /*7010*/  ISETP.NE.U32.AND P3, PT, R72, RZ, PT ;  /* 0x000000ff4800720c */ /* 0x000fe20003f65070 */
[----:B------:R-:W1:Y:S03]  /*7020*/  LDCU.64 UR4, c[0x0][0x358] ;  /* 0x00006b00ff0477ac */ /* 0x000e660008000a00 */
[----:B------:R-:W-:Y:S11]  /*7030*/  ISETP.NE.AND.EX P3, PT, R73, RZ, PT, P3 ;  /* 0x000000ff4900720c */ /* 0x000ff60003f65330 */
[----:B------:R-:W-:Y:S02]  /*7040*/  @!UPT UIADD3 URZ, UPT, UPT, URZ, URZ, URZ ;  /* 0x000000fffffff290 */ /* 0x000fe4000fffe0ff */
[----:B------:R-:W2:Y:S01]  /*7050*/  @P3 LDC.64 R2, c[0x0][0xca8] ;  /* 0x00032a00ff023b82 */ /* 0x000ea20000000a00 */
[----:B------:R-:W-:Y:S04]  /*7060*/  @P3 IMAD R0, R74, UR36, RZ ;  /* 0x000000244a003c24 */ /* 0x000fe8000f8e02ff */
[----:B--2---:R-:W-:Y:S05]  /*7070*/  @P3 IMAD.WIDE R2, R0, 0x4, R2 ;  /* 0x0000000400023825 */ /* 0x004fea00078e0202 */
[----:B-1---5:R1:W5:Y:S02]  /*7080*/  @P3 LDG.E R43, desc[UR4][R2.64] ;  /* 0x00000004022b3981 */ /* 0x022364000c1e1900 */
[----:B-1----:R-:W2:Y:S02]  /*7090*/  @!P3 LDC R43, c[0x0][0xca0] ;  /* 0x00032800ff2bbb82 */ /* 0x002ea40000000800 */
.L_x_101:
[----:B-----5:R-:W-:Y:S01]  /*70a0*/  FSETP.NEU.AND P3, PT, R45, RZ, PT ;  /* 0x000000ff2d00720b */ /* 0x020fe20003f6d000 */
[----:B------:R-:W-:Y:S01]  /*70b0*/  ULOP3.LUT UR4, UR57, 0x1, URZ, 0x3c, !UPT ;  /* 0x0000000139047892 */ /* 0x000fe2000f8e3cff */
[----:B------:R-:W-:Y:S01]  /*70c0*/  SEL R4, RZ, 0xffffffff, P2 ;  /* 0xffffffffff047807 */ /* 0x000fe20001000000 */
[----:B------:R-:W-:Y:S01]  /*70d0*/  IMAD.U32 R51, RZ, RZ, UR45 ;  /* 0x0000002dff337e24 */ /* 0x000fe2000f8e00ff */
[----:B------:R-:W-:Y:S01]  /*70e0*/  @P1 LOP3.LUT P2, RZ, R85, 0xff, RZ, 0xc0, !PT ;  /* 0x000000ff55ff1812 */ /* 0x000fe2000784c0ff */
[----:B------:R-:W-:Y:S01]  /*70f0*/  IMAD.MOV.U32 R98, RZ, RZ, 0x10 ;  /* 0x00000010ff627424 */ /* 0x000fe200078e00ff */
[----:B------:R-:W-:Y:S01]  /*7100*/  @P1 SEL R0, RZ, 0xffffffff, P3 ;  /* 0xffffffffff001807 */ /* 0x000fe20001800000 */
[----:B------:R-:W-:Y:S01]  /*7110*/  IMAD.U32 R112, RZ, RZ, UR4 ;  /* 0x00000004ff707e24 */ /* 0x000fe2000f8e00ff */
[----:B------:R-:W-:Y:S01]  /*7120*/  LEA R104, R80, UR44, 0x3 ;  /* 0x0000002c50687c11 */ /* 0x000fe2000f8e18ff */
[----:B------:R-:W-:Y:S01]  /*7130*/  IMAD.SHL.U32 R99, R82, 0x2, RZ ;  /* 0x0000000252637824 */ /* 0x000fe200078e00ff */
[----:B------:R-:W-:Y:S01]  /*7140*/  @P0 SEL R0, R4, R0, !P2 ;  /* 0x0000000004000207 */ /* 0x000fe20005000000 */
[----:B------:R-:W-:Y:S01]  /*7150*/  IMAD.SHL.U32 R51, R51, 0x1000, RZ ;  /* 0x0000100033337824 */ /* 0x000fe200078e00ff */
[----:B------:R-:W-:Y:S01]  /*7160*/  PLOP3.LUT P2, PT, PT, PT, UP1, 0x80, 0x8 ;  /* 0x000000000008781c */ /* 0x000fe20003f4f018 */
[----:B------:R-:W-:Y:S01]  /*7170*/  BSSY B1, `(.L_x_102) ;  /* 0x000003b000017945 */ /* 0x000fe20003800000 */
[----:B------:R-:W-:Y:S01]  /*7180*/  @P1 LOP3.LUT R0, R0, 0x1, RZ, 0xc0, !PT ;  /* 0x0000000100001812 */ /* 0x000fe200078ec0ff */
[----:B------:R-:W-:Y:S01]  /*7190*/  IMAD.MOV.U32 R107, RZ, RZ, 0x1 ;  /* 0x00000001ff6b7424 */ /* 0x000fe200078e00ff */
[----:B------:R-:W-:Y:S01]  /*71a0*/  LOP3.LUT P4, R76, R85, 0xff, RZ, 0xc0, !PT ;  /* 0x000000ff554c7812 */ /* 0x000fe2000788c0ff */
[----:B------:R-:W-:Y:S01]  /*71b0*/  IMAD R105, R80, 0x40, R81 ;  /* 0x0000004050697824 */ /* 0x000fe200078e0251 */
[----:B------:R-:W-:Y:S01]  /*71c0*/  ISETP.NE.U32.OR P5, PT, R0, 0x1, !P1 ;  /* 0x000000010000780c */ /* 0x000fe20004fa5470 */
[----:B------:R-:W-:Y:S01]  /*71d0*/  IMAD.U32 R0, RZ, RZ, UR45 ;  /* 0x0000002dff007e24 */ /* 0x000fe2000f8e00ff */
[----:B------:R-:W-:Y:S01]  /*71e0*/  SEL R3, RZ, 0xffffffff, P3 ;  /* 0xffffffffff037807 */ /* 0x000fe20001800000 */
[----:B------:R-:W-:Y:S01]  /*71f0*/  IMAD.U32 R106, RZ, RZ, UR45 ;  /* 0x0000002dff6a7e24 */ /* 0x000fe2000f8e00ff */
[----:B------:R-:W-:Y:S02]  /*7200*/  LOP3.LUT P6, RZ, R83, 0x40, RZ, 0xc0, !PT ;  /* 0x0000004053ff7812 */ /* 0x000fe400078cc0ff */
[----:B------:R-:W-:Y:S02]  /*7210*/  CS2R R70, SRZ ;  /* 0x0000000000467805 */ /* 0x000fe4000001ff00 */
[----:B------:R-:W-:Y:S02]  /*7220*/  LEA R0, R0, UR44, 0x3 ;  /* 0x0000002c00007c11 */ /* 0x000fe4000f8e18ff */
[----:B------:R-:W-:Y:S02]  /*7230*/  CS2R R68, SRZ ;  /* 0x0000000000447805 */ /* 0x000fe4000001ff00 */
[----:B------:R-:W-:Y:S02]  /*7240*/  @P2 SEL R3, R4, R3, !P4 ;  /* 0x0000000304032207 */ /* 0x000fe40006000000 */
[----:B------:R-:W-:Y:S02]  /*7250*/  CS2R R66, SRZ ;  /* 0x0000000000427805 */ /* 0x000fe4000001ff00 */
[----:B------:R-:W-:Y:S02]  /*7260*/  SEL R98, R98, 0xfffffff0, !P6 ;  /* 0xfffffff062627807 */ /* 0x000fe40007000000 */
[----:B------:R-:W-:Y:S02]  /*7270*/  CS2R R64, SRZ ;  /* 0x0000000000407805 */ /* 0x000fe4000001ff00 */
[----:B------:R-:W-:Y:S02]  /*7280*/  LOP3.LUT R3, R3, 0x1, RZ, 0xc0, !PT ;  /* 0x0000000103037812 */ /* 0x000fe400078ec0ff */
[----:B------:R-:W-:Y:S02]  /*7290*/  CS2R R58, SRZ ;  /* 0x00000000003a7805 */ /* 0x000fe4000001ff00 */
[----:B------:R-:W-:Y:S02]  /*72a0*/  @P5 SHF.L.U32 R2, R112, 0x1f, RZ ;  /* 0x0000001f70025819 */ /* 0x000fe400000006ff */
[----:B------:R-:W-:Y:S02]  /*72b0*/  CS2R R56, SRZ ;  /* 0x0000000000387805 */ /* 0x000fe4000001ff00 */
[----:B------:R-:W-:Y:S02]  /*72c0*/  IADD3 R50, PT, PT, R51, UR44, R99 ;  /* 0x0000002c33327c10 */ /* 0x000fe4000fffe063 */
[----:B------:R-:W-:Y:S01]  /*72d0*/  CS2R R54, SRZ ;  /* 0x0000000000367805 */ /* 0x000fe2000001ff00 */
[----:B------:R1:W3:Y:S01]  /*72e0*/  @P5 SYNCS.PHASECHK.TRANS64.TRYWAIT P1, [R0+URZ+0x70], R2 ;  /* 0x00007002000055a7 */ /* 0x0002e200080211ff */
[----:B------:R-:W-:Y:S02]  /*72f0*/  ISETP.NE.U32.AND P2, PT, R3, 0x1, PT ;  /* 0x000000010300780c */ /* 0x000fe40003f45070 */
[----:B------:R-:W-:Y:S02]  /*7300*/  CS2R R52, SRZ ;  /* 0x0000000000347805 */ /* 0x000fe4000001ff00 */
[----:B------:R-:W-:Y:S01]  /*7310*/  P2R R97, PR, RZ, 0x20 ;  /* 0x00000020ff617803 */ /* 0x000fe20000000000 */
[----:B------:R-:W-:Y:S01]  /*7320*/  IMAD.IADD R49, R50, 0x1, R98 ;  /* 0x0000000132317824 */ /* 0x000fe200078e0262 */
[----:B------:R-:W-:Y:S02]  /*7330*/  P2R R113, PR, RZ, 0x4 ;  /* 0x00000004ff717803 */ /* 0x000fe40000000000 */
[----:B-1----:R-:W-:Y:S04]  /*7340*/  SHF.L.U32 R2, R79, 0x1f, RZ ;  /* 0x0000001f4f027819 */ /* 0x002fe800000006ff */
[----:B------:R1:W4:Y:S01]  /*7350*/  SYNCS.PHASECHK.TRANS64.TRYWAIT P0, [R104+URZ+0xd0], R2 ;  /* 0x0000d002680075a7 */ /* 0x00032200080011ff */
[----:B---3--:R-:W-:Y:S01]  /*7360*/  @P5 SEL R107, RZ, 0x1, !P1 ;  /* 0x00000001ff6b5807 */ /* 0x008fe20004800000 */
[----:B-1----:R-:W-:Y:S06]  /*7370*/  @!P5 BRA `(.L_x_103) ;  /* 0x000000000068d947 */ /* 0x002fec0003800000 */
[----:B------:R-:W-:Y:S01]  /*7380*/  ISETP.NE.AND P1, PT, R107, RZ, PT ;  /* 0x000000ff6b00720c */ /* 0x000fe20003f25270 */
[----:B------:R-:W-:Y:S01]  /*7390*/  BSSY B0, `(.L_x_104) ;  /* 0x000000d000007945 */ /* 0x000fe20003800000 */
[----:B------:R-:W-:Y:S02]  /*73a0*/  CS2R R54, SRZ ;  /* 0x0000000000367805 */ /* 0x000fe4000001ff00 */
[----:B------:R-:W-:Y:S02]  /*73b0*/  CS2R R52, SRZ ;  /* 0x0000000000347805 */ /* 0x000fe4000001ff00 */
[----:B------:R-:W-:Y:S02]  /*73c0*/  CS2R R58, SRZ ;  /* 0x00000000003a7805 */ /* 0x000fe4000001ff00 */
[----:B------:R-:W-:Y:S02]  /*73d0*/  CS2R R56, SRZ ;  /* 0x0000000000387805 */ /* 0x000fe4000001ff00 */
[----:B------:R-:W-:Y:S02]  /*73e0*/  CS2R R66, SRZ ;  /* 0x0000000000427805 */ /* 0x000fe4000001ff00 */
[----:B------:R-:W-:Y:S02]  /*73f0*/  CS2R R64, SRZ ;  /* 0x0000000000407805 */ /* 0x000fe4000001ff00 */
[----:B------:R-:W-:Y:S02]  /*7400*/  CS2R R70, SRZ ;  /* 0x0000000000467805 */ /* 0x000fe4000001ff00 */
[----:B------:R-:W-:Y:S01]  /*7410*/  CS2R R68, SRZ ;  /* 0x0000000000447805 */ /* 0x000fe2000001ff00 */
[----:B------:R-:W-:Y:S06]  /*7420*/  @P1 BRA `(.L_x_105) ;  /* 0x00000000000c1947 */ /* 0x000fec0003800000 */
[----:B------:R-:W-:Y:S04]  /*7430*/  SHF.L.U32 R3, R112, 0x1f, RZ ;  /* 0x0000001f70037819 */ /* 0x000fe800000006ff */
[----:B------:R-:W1:Y:S02]  /*7440*/  SYNCS.PHASECHK.TRANS64.TRYWAIT P1, [R0+URZ+0x70], R3 ;  /* 0x00007003000075a7 */ /* 0x000e6400080211ff */
[----:B-1----:R-:W-:Y:S05]  /*7450*/  @!P1 BRA `(.L_x_106) ;  /* 0x0000004800f89947 */ /* 0x002fea0003800000 */
.L_x_105:
[----:B------:R-:W-:Y:S05]  /*7460*/  BSYNC B0 ;  /* 0x0000000000007941 */ /* 0x000fea0003800000 */
.L_x_104:
[----:B------:R-:W-:Y:S01]  /*7470*/  ISETP.NE.AND P1, PT, R113, RZ, PT ;  /* 0x000000ff7100720c */ /* 0x000fe20003f25270 */
[----:B------:R-:W-:Y:S04]  /*7480*/  UIADD3 UR4, UPT, UPT, UR45, 0x1, URZ ;  /* 0x000000012d047890 */ /* 0x000fe8000fffe0ff */
[----:B------:R-:W-:Y:S04]  /*7490*/  UISETP.NE.AND UP0, UPT, UR4, 0x3, UPT ;  /* 0x000000030400788c */ /* 0x000fe8000bf05270 */
[----:B------:R-:W-:Y:S02]  /*74a0*/  USEL UR5, URZ, 0x1, UP0 ;  /* 0x00000001ff057887 */ /* 0x000fe40008000000 */
[----:B------:R-:W-:Y:S02]  /*74b0*/  USEL UR4, UR4, URZ, UP0 ;  /* 0x000000ff04047287 */ /* 0x000fe40008000000 */
[----:B------:R3:W1:Y:S02]  /*74c0*/  @P1 LDS.128 R52, [R50+0x200] ;  /* 0x0002000032341984 */ /* 0x0006640000000c00 */
[----:B------:R-:W-:Y:S02]  /*74d0*/  LOP3.LUT R112, R112, UR5, RZ, 0x3c, !PT ;  /* 0x0000000570707c12 */ /* 0x000fe4000f8e3cff */
[----:B------:R3:W1:Y:S01]  /*74e0*/  @P1 LDS.128 R56, [R49+0x200] ;  /* 0x0002000031381984 */ /* 0x0006620000000c00 */
[----:B------:R-:W-:Y:S03]  /*74f0*/  IMAD.U32 R106, RZ, RZ, UR4 ;  /* 0x00000004ff6a7e24 */ /* 0x000fe6000f8e00ff */
[----:B------:R3:W1:Y:S04]  /*7500*/  @P1 LDS.128 R64, [R50+0xa00] ;  /* 0x000a000032401984 */ /* 0x0006680000000c00 */
[----:B------:R3:W1:Y:S02]  /*7510*/  @P1 LDS.128 R68, [R49+0xa00] ;  /* 0x000a000031441984 */ /* 0x0006640000000c00 */
.L_x_103:
[----:B------:R-:W-:Y:S05]  /*7520*/  BSYNC B1 ;  /* 0x0000000000017941 */ /* 0x000fea0003800000 */
.L_x_102:
[----:B------:R-:W-:Y:S01]  /*7530*/  HFMA2 R39, -RZ, RZ, 0, 0 ;  /* 0x00000000ff277431 */ /* 0x000fe200000001ff */
[----:B-1----:R-:W-:Y:S01]  /*7540*/  SHF.R.U32.HI R0, RZ, 0x15, R105 ;  /* 0x00000015ff007819 */ /* 0x002fe20000011669 */
[----:B----4-:R-:W-:Y:S06]  /*7550*/  @P0 BRA `(.L_x_107) ;  /* 0x0000000000080947 */ /* 0x010fec0003800000 */
[----:B------:R-:W1:Y:S02]  /*7560*/  SYNCS.PHASECHK.TRANS64.TRYWAIT P0, [R104+URZ+0xd0], R2 ;  /* 0x0000d002680075a7 */ /* 0x000e6400080011ff */
[----:B-1----:R-:W-:Y:S05]  /*7570*/  @!P0 BRA `(.L_x_108) ;  /* 0x0000004800c48947 */ /* 0x002fea0003800000 */
.L_x_107:
[----:B-1----:R-:W-:Y:S01]  /*7580*/  LOP3.LUT R2, R0, 0x3, RZ, 0xc0, !PT ;  /* 0x0000000300027812 */ /* 0x002fe200078ec0ff */
[----:B------:R-:W-:Y:S01]  /*7590*/  IMAD.MOV.U32 R38, RZ, RZ, RZ ;  /* 0x000000ffff267224 */ /* 0x000fe200078e00ff */
[----:B------:R-:W-:Y:S02]  /*75a0*/  CS2R R36, SRZ ;  /* 0x0000000000247805 */ /* 0x000fe4000001ff00 */
[----:B------:R-:W-:Y:S02]  /*75b0*/  CS2R R34, SRZ ;  /* 0x0000000000227805 */ /* 0x000fe4000001ff00 */
[----:B------:R-:W-:Y:S02]  /*75c0*/  ISETP.NE.AND P0, PT, R84, R2, PT ;  /* 0x000000025400720c */ /* 0x000fe40003f05270 */
[----:B------:R-:W-:Y:S02]  /*75d0*/  CS2R R32, SRZ ;  /* 0x0000000000207805 */ /* 0x000fe4000001ff00 */
        /* <DEDUP_REMOVED lines=13> */
[----:B------:R-:W-:Y:S11]  /*76b0*/  LOP3.LUT P0, RZ, R0, 0x3, R86, 0x48, !PT ;  /* 0x0000000300ff7812 */ /* 0x000ff60007804856 */
[----:B------:R-:W-:Y:S02]  /*76c0*/  @!UPT UIADD3 URZ, UPT, UPT, URZ, URZ, URZ ;  /* 0x000000fffffff290 */ /* 0x000fe4000fffe0ff */
[----:B------:R-:W-:Y:S05]  /*76d0*/  @!P0 BRA `(.L_x_110) ;  /* 0x0000000000408947 */ /* 0x000fea0003800000 */
[----:B------:R-:W1:Y:S01]  /*76e0*/  LDCU.64 UR8, c[0x4][0x70] ;  /* 0x01000e00ff0877ac */ /* 0x000e620008000a00 */
[----:B------:R-:W-:Y:S01]  /*76f0*/  MOV R15, 0x0 ;  /* 0x00000000000f7802 */ /* 0x000fe20000000f00 */
[----:B------:R-:W-:Y:S02]  /*7700*/  HFMA2 R12, -RZ, RZ, 0, 5.9604644775390625e-08 ;  /* 0x00000001ff0c7431 */ /* 0x000fe400000001ff */
[----:B------:R-:W-:Y:S02]  /*7710*/  IMAD.MOV.U32 R8, RZ, RZ, 0x192 ;  /* 0x00000192ff087424 */ /* 0x000fe400078e00ff */
[----:B------:R-:W-:Y:S01]  /*7720*/  IMAD.MOV.U32 R13, RZ, RZ, RZ ;  /* 0x000000ffff0d7224 */ /* 0x000fe200078e00ff */
[----:B------:R-:W4:Y:S01]  /*7730*/  LDCU.64 UR6, c[0x4][0x78] ;  /* 0x01000f00ff0677ac */ /* 0x000f220008000a00 */
[----:B------:R-:W2:Y:S01]  /*7740*/  LDC.64 R14, c[0x4][R15] ;  /* 0x010000000f0e7b82 */ /* 0x000ea20000000a00 */
[----:B------:R-:W5:Y:S01]  /*7750*/  LDCU.64 UR4, c[0x4][0x10] ;  /* 0x01000200ff0477ac */ /* 0x000f620008000a00 */
[----:B-1----:R-:W-:Y:S01]  /*7760*/  MOV R5, UR9 ;  /* 0x0000000900057c02 */ /* 0x002fe20008000f00 */
[----:B------:R-:W-:Y:S01]  /*7770*/  IMAD.U32 R4, RZ, RZ, UR8 ;  /* 0x00000008ff047e24 */ /* 0x000fe2000f8e00ff */
[----:B----4-:R-:W-:Y:S01]  /*7780*/  MOV R7, UR7 ;  /* 0x0000000700077c02 */ /* 0x010fe20008000f00 */
[----:B------:R-:W-:Y:S01]  /*7790*/  IMAD.U32 R6, RZ, RZ, UR6 ;  /* 0x00000006ff067e24 */ /* 0x000fe2000f8e00ff */
[----:B-----5:R-:W-:Y:S01]  /*77a0*/  MOV R11, UR5 ;  /* 0x00000005000b7c02 */ /* 0x020fe20008000f00 */
[----:B------:R-:W-:Y:S02]  /*77b0*/  IMAD.U32 R10, RZ, RZ, UR4 ;  /* 0x00000004ff0a7e24 */ /* 0x000fe4000f8e00ff */
[----:B------:R-:W-:Y:S07]  /*77c0*/  LEPC R20, `(.L_x_110) ;  /* 0x000000001014794e */ /* 0x000fee0000000000 */
[----:B--23--:R-:W-:Y:S05]  /*77d0*/  CALL.ABS.NOINC R14 ;  /* 0x000000000e007343 */ /* 0x00cfea0003c00000 */
.L_x_110:
[----:B------:R-:W-:Y:S05]  /*77e0*/  WARPSYNC.ALL ;  /* 0x0000000000007948 */ /* 0x000fea0003800000 */
[C---:B------:R-:W-:Y:S01]  /*77f0*/  R2UR UR4, R105.reuse ;  /* 0x00000000690472ca */ /* 0x040fe200000e0000 */
[----:B------:R-:W-:Y:S05]  /*7800*/  VIADD R0, R105, 0x20 ;  /* 0x0000002069007836 */ /* 0x000fea0000000000 */
[----:B------:R-:W-:Y:S04]  /*7810*/  SHF.R.U32.HI R0, RZ, 0x15, R0 ;  /* 0x00000015ff007819 */ /* 0x000fe80000011600 */
[----:B------:R-:W-:Y:S03]  /*7820*/  LOP3.LUT P0, RZ, R0, 0x3, R86, 0x48, !PT ;  /* 0x0000000300ff7812 */ /* 0x000fe60007804856 */
[----:B------:R-:W1:Y:S10]  /*7830*/  LDTM.x16 R24, tmem[UR4] ;  /* 0x00000004001879ee */ /* 0x000e740008240000 */
[----:B-1----:R-:W-:Y:S05]  /*7840*/  @!P0 BRA `(.L_x_111) ;  /* 0x0000000000408947 */ /* 0x002fea0003800000 */
        /* <DEDUP_REMOVED lines=16> */
.L_x_111:
[----:B------:R-:W-:Y:S05]  /*7950*/  WARPSYNC.ALL ;  /* 0x0000000000007948 */ /* 0x000fea0003800000 */
[----:B------:R-:W-:Y:S11]  /*7960*/  R2UR UR4, R105 ;  /* 0x00000000690472ca */ /* 0x000ff600000e0000 */
[----:B------:R-:W-:Y:S02]  /*7970*/  @!UPT UIADD3 URZ, UPT, UPT, URZ, URZ, URZ ;  /* 0x000000fffffff290 */ /* 0x000fe4000fffe0ff */
[----:B------:R-:W1:Y:S02]  /*7980*/  LDTM.x16 R4, tmem[UR4+0x20] ;  /* 0x00002004000479ee */ /* 0x000e640008240000 */
[----:B-1----:R-:W-:Y:S01]  /*7990*/  NOP ;  /* 0x0000000000007918 */ /* 0x002fe20000000000 */
.L_x_109:
[----:B------:R-:W-:Y:S01]  /*79a0*/  SHF.L.U32 R20, R52, 0x10, RZ ;  /* 0x0000001034147819 */ /* 0x000fe200000006ff */
[C---:B--2---:R-:W-:Y:S01]  /*79b0*/  FMUL R0, R43.reuse, R24 ;  /* 0x000000182b007220 */ /* 0x044fe20000400000 */
[----:B------:R-:W-:Y:S01]  /*79c0*/  ISETP.NE.AND P0, PT, R84, R2, PT ;  /* 0x000000025400720c */ /* 0x000fe20003f05270 */
[----:B------:R-:W-:Y:S01]  /*79d0*/  FMUL R2, R43, R25 ;  /* 0x000000192b027220 */ /* 0x000fe20000400000 */
[----:B------:R-:W-:Y:S01]  /*79e0*/  LOP3.LUT R21, R52, 0xffff0000, RZ, 0xc0, !PT ;  /* 0xffff000034157812 */ /* 0x000fe200078ec0ff */
[----:B------:R-:W-:Y:S01]  /*79f0*/  FFMA R0, R45, R20, R0 ;  /* 0x000000142d007223 */ /* 0x000fe20000000000 */
[----:B------:R-:W-:Y:S01]  /*7a00*/  SHF.L.U32 R22, R53, 0x10, RZ ;  /* 0x0000001035167819 */ /* 0x000fe200000006ff */
[----:B------:R-:W-:Y:S01]  /*7a10*/  FMUL R3, R43, R26 ;  /* 0x0000001a2b037220 */ /* 0x000fe20000400000 */
[----:B------:R-:W-:Y:S01]  /*7a20*/  LOP3.LUT R23, R53, 0xffff0000, RZ, 0xc0, !PT ;  /* 0xffff000035177812 */ /* 0x000fe200078ec0ff */
[----:B------:R-:W-:Y:S01]  /*7a30*/  FFMA R2, R45, R21, R2 ;  /* 0x000000152d027223 */ /* 0x000fe20000000002 */
[C---:B------:R-:W-:Y:S01]  /*7a40*/  SHF.L.U32 R40, R54.reuse, 0x10, RZ ;  /* 0x0000001036287819 */ /* 0x040fe200000006ff */
[----:B------:R-:W-:Y:S01]  /*7a50*/  FMUL R20, R43, R27 ;  /* 0x0000001b2b147220 */ /* 0x000fe20000400000 */
[----:B------:R-:W-:Y:S01]  /*7a60*/  LOP3.LUT R41, R54, 0xffff0000, RZ, 0xc0, !PT ;  /* 0xffff000036297812 */ /* 0x000fe200078ec0ff */
[----:B------:R-:W-:Y:S01]  /*7a70*/  FFMA R3, R45, R22, R3 ;  /* 0x000000162d037223 */ /* 0x000fe20000000003 */
[----:B------:R-:W-:Y:S01]  /*7a80*/  F2FP.BF16.F32.PACK_AB R60, R2, R0 ;  /* 0x00000000023c723e */ /* 0x000fe200000010ff */
[----:B------:R-:W-:Y:S01]  /*7a90*/  FMUL R21, R43, R28 ;  /* 0x0000001c2b157220 */ /* 0x000fe20000400000 */
[----:B------:R-:W-:Y:S01]  /*7aa0*/  LOP3.LUT R42, R69, 0xffff0000, RZ, 0xc0, !PT ;  /* 0xffff0000452a7812 */ /* 0x000fe200078ec0ff */
[----:B------:R-:W-:Y:S01]  /*7ab0*/  FMUL R22, R43, R29 ;  /* 0x0000001d2b167220 */ /* 0x000fe20000400000 */
[----:B------:R-:W-:Y:S01]  /*7ac0*/  SHF.L.U32 R44, R70, 0x10, RZ ;  /* 0x00000010462c7819 */ /* 0x000fe200000006ff */
[----:B------:R-:W-:Y:S01]  /*7ad0*/  FFMA R20, R45, R23, R20 ;  /* 0x000000172d147223 */ /* 0x000fe20000000014 */
[----:B------:R-:W-:Y:S01]  /*7ae0*/  SHF.L.U32 R23, R55, 0x10, RZ ;  /* 0x0000001037177819 */ /* 0x000fe200000006ff */
[----:B------:R-:W-:Y:S01]  /*7af0*/  FFMA R21, R45, R40, R21 ;  /* 0x000000282d157223 */ /* 0x000fe20000000015 */
[----:B------:R-:W-:Y:S01]  /*7b00*/  LOP3.LUT R40, R55, 0xffff0000, RZ, 0xc0, !PT ;  /* 0xffff000037287812 */ /* 0x000fe200078ec0ff */
[----:B------:R-:W-:Y:S01]  /*7b10*/  FFMA R22, R45, R41, R22 ;  /* 0x000000292d167223 */ /* 0x000fe20000000016 */
[----:B------:R-:W-:Y:S01]  /*7b20*/  F2FP.BF16.F32.PACK_AB R61, R20, R3 ;  /* 0x00000003143d723e */ /* 0x000fe200000010ff */
[C---:B------:R-:W-:Y:S01]  /*7b30*/  FMUL R0, R43.reuse, R30 ;  /* 0x0000001e2b007220 */ /* 0x040fe20000400000 */
[----:B------:R-:W-:Y:S01]  /*7b40*/  LOP3.LUT R41, R58, 0xffff0000, RZ, 0xc0, !PT ;  /* 0xffff00003a297812 */ /* 0x000fe200078ec0ff */
[----:B------:R-:W-:Y:S01]  /*7b50*/  FMUL R2, R43, R31 ;  /* 0x0000001f2b027220 */ /* 0x000fe20000400000 */
[----:B------:R-:W-:Y:S01]  /*7b60*/  F2FP.BF16.F32.PACK_AB R62, R22, R21 ;  /* 0x00000015163e723e */ /* 0x000fe200000010ff */
[C---:B------:R-:W-:Y:S01]  /*7b70*/  FFMA R0, R45.reuse, R23, R0 ;  /* 0x000000172d007223 */ /* 0x040fe20000000000 */
[C---:B------:R-:W-:Y:S01]  /*7b80*/  SHF.L.U32 R22, R56.reuse, 0x10, RZ ;  /* 0x0000001038167819 */ /* 0x040fe200000006ff */
[----:B------:R-:W-:Y:S01]  /*7b90*/  FFMA R2, R45, R40, R2 ;  /* 0x000000282d027223 */ /* 0x000fe20000000002 */
[----:B------:R-:W-:Y:S01]  /*7ba0*/  LOP3.LUT R23, R56, 0xffff0000, RZ, 0xc0, !PT ;  /* 0xffff000038177812 */ /* 0x000fe200078ec0ff */
[----:B------:R-:W-:Y:S01]  /*7bb0*/  FMUL R3, R43, R32 ;  /* 0x000000202b037220 */ /* 0x000fe20000400000 */
[----:B------:R-:W-:Y:S01]  /*7bc0*/  SHF.L.U32 R40, R57, 0x10, RZ ;  /* 0x0000001039287819 */ /* 0x000fe200000006ff */
[C---:B------:R-:W-:Y:S01]  /*7bd0*/  FMUL R20, R43.reuse, R33 ;  /* 0x000000212b147220 */ /* 0x040fe20000400000 */
[----:B------:R-:W-:Y:S01]  /*7be0*/  F2FP.BF16.F32.PACK_AB R63, R2, R0 ;  /* 0x00000000023f723e */ /* 0x000fe200000010ff */
[----:B------:R-:W-:Y:S01]  /*7bf0*/  FMUL R21, R43, R34 ;  /* 0x000000222b157220 */ /* 0x000fe20000400000 */
[----:B------:R-:W-:Y:S01]  /*7c00*/  LOP3.LUT R46, R70, 0xffff0000, RZ, 0xc0, !PT ;  /* 0xffff0000462e7812 */ /* 0x000fe200078ec0ff */
[----:B------:R-:W-:Y:S01]  /*7c10*/  FFMA R3, R45, R22, R3 ;  /* 0x000000162d037223 */ /* 0x000fe20000000003 */
[----:B------:R-:W-:Y:S01]  /*7c20*/  SHF.L.U32 R47, R71, 0x10, RZ ;  /* 0x00000010472f7819 */ /* 0x000fe200000006ff */
[----:B------:R-:W-:Y:S01]  /*7c30*/  FFMA R20, R45, R23, R20 ;  /* 0x000000172d147223 */ /* 0x000fe20000000014 */
[----:B------:R-:W-:Y:S01]  /*7c40*/  LOP3.LUT R23, R57, 0xffff0000, RZ, 0xc0, !PT ;  /* 0xffff000039177812 */ /* 0x000fe200078ec0ff */
[----:B------:R-:W-:Y:S01]  /*7c50*/  FFMA R21, R45, R40, R21 ;  /* 0x000000282d157223 */ /* 0x000fe20000000015 */
[----:B------:R-:W-:Y:S01]  /*7c60*/  SHF.L.U32 R40, R58, 0x10, RZ ;  /* 0x000000103a287819 */ /* 0x000fe200000006ff */
[C---:B------:R-:W-:Y:S01]  /*7c70*/  FMUL R0, R43.reuse, R35 ;  /* 0x000000232b007220 */ /* 0x040fe20000400000 */
[----:B------:R-:W-:Y:S01]  /*7c80*/  F2FP.BF16.F32.PACK_AB R100, R20, R3 ;  /* 0x000000031464723e */ /* 0x000fe200000010ff */
[----:B------:R-:W-:Y:S01]  /*7c90*/  FMUL R2, R43, R36 ;  /* 0x000000242b027220 */ /* 0x000fe20000400000 */
[----:B------:R-:W-:Y:S01]  /*7ca0*/  LOP3.LUT R48, R71, 0xffff0000, RZ, 0xc0, !PT ;  /* 0xffff000047307812 */ /* 0x000fe200078ec0ff */
[----:B------:R-:W-:Y:S01]  /*7cb0*/  FMUL R22, R43, R37 ;  /* 0x000000252b167220 */ /* 0x000fe20000400000 */
[----:B------:R-:W-:Y:S01]  /*7cc0*/  ISETP.NE.AND P1, PT, R84, RZ, PT ;  /* 0x000000ff5400720c */ /* 0x000fe20003f25270 */
[----:B------:R-:W-:Y:S01]  /*7cd0*/  FFMA R0, R45, R23, R0 ;  /* 0x000000172d007223 */ /* 0x000fe20000000000 */
[----:B------:R-:W-:Y:S01]  /*7ce0*/  SHF.L.U32 R23, R59, 0x10, RZ ;  /* 0x000000103b177819 */ /* 0x000fe200000006ff */
[----:B------:R-:W-:Y:S01]  /*7cf0*/  FFMA R2, R45, R40, R2 ;  /* 0x000000282d027223 */ /* 0x000fe20000000002 */
[----:B------:R-:W-:Y:S01]  /*7d00*/  LOP3.LUT R40, R59, 0xffff0000, RZ, 0xc0, !PT ;  /* 0xffff00003b287812 */ /* 0x000fe200078ec0ff */
[----:B------:R1:W-:Y:S01]  /*7d10*/  @!P0 STS.128 [R50+0x200], R60 ;  /* 0x0002003c32008388 */ /* 0x0003e20000000c00 */
[----:B------:R-:W-:Y:S01]  /*7d20*/  F2FP.BF16.F32.PACK_AB R101, R0, R21 ;  /* 0x000000150065723e */ /* 0x000fe200000010ff */
[----:B------:R-:W-:Y:S01]  /*7d30*/  FFMA R22, R45, R41, R22 ;  /* 0x000000292d167223 */ /* 0x000fe20000000016 */
[----:B------:R-:W-:Y:S01]  /*7d40*/  LOP3.LUT R41, R66, 0xffff0000, RZ, 0xc0, !PT ;  /* 0xffff000042297812 */ /* 0x000fe200078ec0ff */
[C---:B------:R-:W-:Y:S01]  /*7d50*/  FMUL R3, R43.reuse, R38 ;  /* 0x000000262b037220 */ /* 0x040fe20000400000 */
[C---:B------:R-:W-:Y:S01]  /*7d60*/  FMUL R20, R43.reuse, R39 ;  /* 0x000000272b147220 */ /* 0x040fe20000400000 */
        /* <DEDUP_REMOVED lines=8> */
[----:B------:R-:W-:Y:S01]  /*7df0*/  FMUL R21, R43, R6 ;  /* 0x000000062b157220 */ /* 0x000fe20000400000 */
[C---:B------:R-:W-:Y:S01]  /*7e00*/  FFMA R0, R45.reuse, R22, R0 ;  /* 0x000000162d007223 */ /* 0x040fe20000000000 */
[C---:B------:R-:W-:Y:S01]  /*7e10*/  FFMA R2, R45.reuse, R23, R2 ;  /* 0x000000172d027223 */ /* 0x040fe20000000002 */
[----:B------:R-:W-:Y:S01]  /*7e20*/  F2FP.BF16.F32.PACK_AB R103, R20, R3 ;  /* 0x000000031467723e */ /* 0x000fe200000010ff */
[----:B------:R-:W-:Y:S01]  /*7e30*/  FFMA R21, R45, R40, R21 ;  /* 0x000000282d157223 */ /* 0x000fe20000000015 */
[----:B------:R-:W-:Y:S01]  /*7e40*/  LOP3.LUT R23, R65, 0xffff0000, RZ, 0xc0, !PT ;  /* 0xffff000041177812 */ /* 0x000fe200078ec0ff */
[C---:B------:R-:W-:Y:S01]  /*7e50*/  FMUL R3, R43.reuse, R7 ;  /* 0x000000072b037220 */ /* 0x040fe20000400000 */
[----:B------:R-:W-:Y:S01]  /*7e60*/  SHF.L.U32 R40, R66, 0x10, RZ ;  /* 0x0000001042287819 */ /* 0x000fe200000006ff */
[----:B------:R1:W-:Y:S01]  /*7e70*/  @!P0 STS.128 [R49+0x200], R100 ;  /* 0x0002006431008388 */ /* 0x0003e20000000c00 */
[C---:B------:R-:W-:Y:S01]  /*7e80*/  FMUL R20, R43.reuse, R8 ;  /* 0x000000082b147220 */ /* 0x040fe20000400000 */
[----:B------:R-:W-:Y:S01]  /*7e90*/  FMUL R22, R43, R9 ;  /* 0x000000092b167220 */ /* 0x000fe20000400000 */
[C---:B------:R-:W-:Y:S01]  /*7ea0*/  FFMA R3, R45.reuse, R23, R3 ;  /* 0x000000172d037223 */ /* 0x040fe20000000003 */
[----:B------:R-:W-:Y:S01]  /*7eb0*/  F2FP.BF16.F32.PACK_AB R108, R2, R0 ;  /* 0x00000000026c723e */ /* 0x000fe200000010ff */
[----:B------:R-:W-:Y:S01]  /*7ec0*/  FFMA R20, R45, R40, R20 ;  /* 0x000000282d147223 */ /* 0x000fe20000000014 */
[----:B------:R-:W-:Y:S01]  /*7ed0*/  SHF.L.U32 R23, R67, 0x10, RZ ;  /* 0x0000001043177819 */ /* 0x000fe200000006ff */
[----:B------:R-:W-:Y:S01]  /*7ee0*/  FMUL R0, R43, R10 ;  /* 0x0000000a2b007220 */ /* 0x000fe20000400000 */
[----:B------:R-:W-:Y:S01]  /*7ef0*/  LOP3.LUT R40, R67, 0xffff0000, RZ, 0xc0, !PT ;  /* 0xffff000043287812 */ /* 0x000fe200078ec0ff */
[----:B------:R-:W-:Y:S01]  /*7f00*/  FFMA R22, R45, R41, R22 ;  /* 0x000000292d167223 */ /* 0x000fe20000000016 */
[----:B------:R-:W-:Y:S01]  /*7f10*/  FMUL R2, R43, R11 ;  /* 0x0000000b2b027220 */ /* 0x000fe20000400000 */
[----:B------:R-:W-:Y:S01]  /*7f20*/  FFMA R0, R45, R23, R0 ;  /* 0x000000172d007223 */ /* 0x000fe20000000000 */
[----:B------:R-:W-:Y:S01]  /*7f30*/  F2FP.BF16.F32.PACK_AB R109, R3, R21 ;  /* 0x00000015036d723e */ /* 0x000fe200000010ff */
[----:B------:R-:W-:Y:S01]  /*7f40*/  FMUL R3, R43, R12 ;  /* 0x0000000c2b037220 */ /* 0x000fe20000400000 */
[----:B------:R-:W-:Y:S01]  /*7f50*/  FFMA R2, R45, R40, R2 ;  /* 0x000000282d027223 */ /* 0x000fe20000000002 */
[----:B------:R-:W-:Y:S01]  /*7f60*/  SHF.L.U32 R23, R68, 0x10, RZ ;  /* 0x0000001044177819 */ /* 0x000fe200000006ff */
[C---:B------:R-:W-:Y:S01]  /*7f70*/  FMUL R21, R43.reuse, R14 ;  /* 0x0000000e2b157220 */ /* 0x040fe20000400000 */
[----:B------:R-:W-:Y:S01]  /*7f80*/  F2FP.BF16.F32.PACK_AB R110, R22, R20 ;  /* 0x00000014166e723e */ /* 0x000fe200000010ff */
[C---:B------:R-:W-:Y:S01]  /*7f90*/  FMUL R20, R43.reuse, R13 ;  /* 0x0000000d2b147220 */ /* 0x040fe20000400000 */
[----:B------:R-:W-:Y:S01]  /*7fa0*/  LOP3.LUT R40, R68, 0xffff0000, RZ, 0xc0, !PT ;  /* 0xffff000044287812 */ /* 0x000fe200078ec0ff */
[----:B------:R-:W-:Y:S01]  /*7fb0*/  FMUL R22, R43, R15 ;  /* 0x0000000f2b167220 */ /* 0x000fe20000400000 */
[----:B------:R-:W-:Y:S01]  /*7fc0*/  SHF.L.U32 R41, R69, 0x10, RZ ;  /* 0x0000001045297819 */ /* 0x000fe200000006ff */
[----:B------:R-:W-:Y:S01]  /*7fd0*/  FFMA R3, R45, R23, R3 ;  /* 0x000000172d037223 */ /* 0x000fe20000000003 */
[----:B------:R-:W-:Y:S01]  /*7fe0*/  FMUL R23, R43, R16 ;  /* 0x000000102b177220 */ /* 0x000fe20000400000 */
[----:B------:R-:W-:Y:S01]  /*7ff0*/  FFMA R20, R45, R40, R20 ;  /* 0x000000282d147223 */ /* 0x000fe20000000014 */
[----:B------:R-:W-:Y:S01]  /*8000*/  FMUL R40, R43, R17 ;  /* 0x000000112b287220 */ /* 0x000fe20000400000 */
[C---:B------:R-:W-:Y:S01]  /*8010*/  FFMA R21, R45.reuse, R41, R21 ;  /* 0x000000292d157223 */ /* 0x040fe20000000015 */
[----:B------:R-:W-:Y:S01]  /*8020*/  FFMA R22, R45, R42, R22 ;  /* 0x0000002a2d167223 */ /* 0x000fe20000000016 */
[C---:B------:R-:W-:Y:S01]  /*8030*/  FMUL R41, R43.reuse, R18 ;  /* 0x000000122b297220 */ /* 0x040fe20000400000 */
[----:B------:R-:W-:Y:S01]  /*8040*/  FMUL R42, R43, R19 ;  /* 0x000000132b2a7220 */ /* 0x000fe20000400000 */
[----:B------:R-:W-:Y:S01]  /*8050*/  F2FP.BF16.F32.PACK_AB R111, R2, R0 ;  /* 0x00000000026f723e */ /* 0x000fe200000010ff */
[C---:B------:R-:W-:Y:S01]  /*8060*/  FFMA R23, R45.reuse, R44, R23 ;  /* 0x0000002c2d177223 */ /* 0x040fe20000000017 */
[C---:B------:R-:W-:Y:S01]  /*8070*/  FFMA R40, R45.reuse, R46, R40 ;  /* 0x0000002e2d287223 */ /* 0x040fe20000000028 */
[C---:B------:R-:W-:Y:S01]  /*8080*/  FFMA R41, R45.reuse, R47, R41 ;  /* 0x0000002f2d297223 */ /* 0x040fe20000000029 */
[----:B------:R-:W-:Y:S01]  /*8090*/  FFMA R42, R45, R48, R42 ;  /* 0x000000302d2a7223 */ /* 0x000fe2000000002a */
[----:B------:R1:W-:Y:S01]  /*80a0*/  @!P0 STS.128 [R50+0xa00], R108 ;  /* 0x000a006c32008388 */ /* 0x0003e20000000c00 */
[----:B------:R-:W-:Y:S02]  /*80b0*/  F2FP.BF16.F32.PACK_AB R21, R22, R21 ;  /* 0x000000151615723e */ /* 0x000fe400000010ff */
[----:B------:R-:W-:Y:S02]  /*80c0*/  F2FP.BF16.F32.PACK_AB R22, R40, R23 ;  /* 0x000000172816723e */ /* 0x000fe400000010ff */
[----:B------:R-:W-:Y:S02]  /*80d0*/  F2FP.BF16.F32.PACK_AB R20, R20, R3 ;  /* 0x000000031414723e */ /* 0x000fe400000010ff */
[----:B------:R-:W-:Y:S05]  /*80e0*/  F2FP.BF16.F32.PACK_AB R23, R42, R41 ;  /* 0x000000292a17723e */ /* 0x000fea00000010ff */
[----:B------:R1:W-:Y:S01]  /*80f0*/  @!P0 STS.128 [R49+0xa00], R20 ;  /* 0x000a001431008388 */ /* 0x0003e20000000c00 */
[----:B------:R-:W-:Y:S01]  /*8100*/  @!PT LDS RZ, [RZ] ;  /* 0x00000000fffff984 */ /* 0x000fe20000000800 */
[----:B------:R-:W-:Y:S01]  /*8110*/  @!PT LDS RZ, [RZ] ;  /* 0x00000000fffff984 */ /* 0x000fe20000000800 */
[----:B------:R-:W-:Y:S01]  /*8120*/  @!PT LDS RZ, [RZ] ;  /* 0x00000000fffff984 */ /* 0x000fe20000000800 */
[----:B------:R-:W-:Y:S01]  /*8130*/  @!PT LDS RZ, [RZ] ;  /* 0x00000000fffff984 */ /* 0x000fe20000000800 */
[----:B------:R2:W-:Y:S07]  /*8140*/  MEMBAR.ALL.CTA ;  /* 0x0000000000007992 */ /* 0x0005ee0000008000 */
[----:B--2---:R-:W2:Y:S01]  /*8150*/  FENCE.VIEW.ASYNC.S ;  /* 0x00000000000073c6 */ /* 0x004ea20000000000 */
[----:B------:R-:W-:Y:S05]  /*8160*/  WARPSYNC.ALL ;  /* 0x0000000000007948 */ /* 0x000fea0003800000 */
[----:B------:R-:W-:Y:S01]  /*8170*/  BSSY.RECONVERGENT B0, `(.L_x_112) ;  /* 0x0000011000007945 */ /* 0x000fe20003800200 */
[----:B--2---:R-:W-:Y:S06]  /*8180*/  BAR.SYNC.DEFER_BLOCKING 0x1, 0x80 ;  /* 0x0042000000007b1d */ /* 0x004fec0000010000 */
[----:B------:R-:W-:Y:S05]  /*8190*/  @P1 BRA `(.L_x_113) ;  /* 0x0000000000381947 */ /* 0x000fea0003800000 */
[----:B------:R-:W2:Y:S01]  /*81a0*/  LDCU.64 UR6, c[0x0][0x348] ;  /* 0x00006900ff0677ac */ /* 0x000ea20008000a00 */
[----:B------:R-:W-:Y:S01]  /*81b0*/  R2UR UR5, R51 ;  /* 0x00000000330572ca */ /* 0x000fe200000e0000 */
[----:B------:R-:W-:Y:S01]  /*81c0*/  UMOV UR51, UR36 ;  /* 0x0000002400337c82 */ /* 0x000fe20008000000 */
[----:B------:R-:W-:Y:S01]  /*81d0*/  UIADD3 UR9, UPT, UPT, UR49, 0x20, URZ ;  /* 0x0000002031097890 */ /* 0x000fe2000fffe0ff */
[----:B------:R-:W-:Y:S01]  /*81e0*/  UMOV UR10, UR50 ;  /* 0x00000032000a7c82 */ /* 0x000fe20008000000 */
[----:B------:R-:W-:Y:S09]  /*81f0*/  UMOV UR11, UR36 ;  /* 0x00000024000b7c82 */ /* 0x000ff20008000000 */
[----:B------:R-:W-:Y:S02]  /*8200*/  UIADD3 UR5, UPT, UPT, UR44, UR5, URZ ;  /* 0x000000052c057290 */ /* 0x000fe4000fffe0ff */
[----:B--2---:R-:W-:Y:S02]  /*8210*/  UIADD3 UR4, UP0, UPT, UR6, 0xa80, URZ ;  /* 0x00000a8006047890 */ /* 0x004fe4000ff1e0ff */
[----:B------:R-:W-:Y:S02]  /*8220*/  UIADD3 UR48, UPT, UPT, UR5, 0x200, URZ ;  /* 0x0000020005307890 */ /* 0x000fe4000fffe0ff */
[----:B------:R-:W-:Y:S02]  /*8230*/  UIADD3 UR8, UPT, UPT, UR5, 0xa00, URZ ;  /* 0x00000a0005087890 */ /* 0x000fe4000fffe0ff */
[----:B------:R-:W-:Y:S09]  /*8240*/  UIADD3.X UR5, UPT, UPT, URZ, UR7, URZ, UP0, !UPT ;  /* 0x00000007ff057290 */ /* 0x000ff200087fe4ff */
[----:B------:R2:W-:Y:S01]  /*8250*/  UTMASTG.3D [UR48], [UR4] ;  /* 0x00000030040073b5 */ /* 0x0005e20008010000 */
[----:B------:R2:W-:Y:S02]  /*8260*/  UTMASTG.3D [UR8], [UR4] ;  /* 0x00000008040073b5 */ /* 0x0005e40008010000 */
[----:B--2---:R0:W-:Y:S02]  /*8270*/  UTMACMDFLUSH ;  /* 0x00000000000079b7 */ /* 0x0041e40000000000 */
.L_x_113:
[----:B------:R-:W-:Y:S05]  /*8280*/  BSYNC.RECONVERGENT B0 ;  /* 0x0000000000007941 */ /* 0x000fea0003800200 */
.L_x_112:
[----:B------:R-:W-:Y:S01]  /*8290*/  UIADD3 UR47, UPT, UPT, UR45, 0x1, URZ ;  /* 0x000000012d2f7890 */ /* 0x000fe2000fffe0ff */
[----:B------:R-:W-:Y:S03]  /*82a0*/  BSSY.RECONVERGENT B0, `(.L_x_114) ;  /* 0x0000005000007945 */ /* 0x000fe60003800200 */
[----:B------:R-:W-:Y:S04]  /*82b0*/  UISETP.NE.AND UP0, UPT, UR47, 0x3, UPT ;  /* 0x000000032f00788c */ /* 0x000fe8000bf05270 */
[----:B------:R-:W-:Y:S01]  /*82c0*/  USEL UR46, UR47, URZ, UP0 ;  /* 0x000000ff2f2e7287 */ /* 0x000fe20008000000 */
[----:B------:R-:W-:Y:S11]  /*82d0*/  @P1 BRA `(.L_x_115) ;  /* 0x0000000000041947 */ /* 0x000ff60003800000 */
[----:B------:R-:W-:Y:S04]  /*82e0*/  DEPBAR.LE SB0, 0x1 ;  /* 0x000080400000791a */ /* 0x000fe80000000000 */
.L_x_115:
[----:B------:R-:W-:Y:S05]  /*82f0*/  BSYNC.RECONVERGENT B0 ;  /* 0x0000000000007941 */ /* 0x000fea0003800200 */
.L_x_114:
[----:B------:R-:W-:Y:S01]  /*8300*/  BAR.SYNC.DEFER_BLOCKING 0x1, 0x80 ;  /* 0x0042000000007b1d */ /* 0x000fe20000010000 */
[----:B------:R-:W-:Y:S01]  /*8310*/  ISETP.NE.AND P1, PT, R97, RZ, PT ;  /* 0x000000ff6100720c */ /* 0x000fe20003f25270 */
[----:B------:R-:W-:Y:S01]  /*8320*/  UISETP.NE.AND UP0, UPT, UR56, URZ, UPT ;  /* 0x000000ff3800728c */ /* 0x000fe2000bf05270 */
[----:B-1----:R-:W-:Y:S11]  /*8330*/  LEA R20, R106, UR44, 0x3 ;  /* 0x0000002c6a147c11 */ /* 0x002ff6000f8e18ff */
[----:B------:R-:W-:Y:S01]  /*8340*/  @P1 SHF.L.U32 R3, R112, 0x1f, RZ ;  /* 0x0000001f70031819 */ /* 0x000fe200000006ff */
[----:B------:R-:W-:Y:S06]  /*8350*/  BRA.U !UP0, `(.L_x_116) ;  /* 0x0000000108247547 */ /* 0x000fec000b800000 */
[----:B------:R-:W1:Y:S01]  /*8360*/  S2R R0, SR_CgaCtaId ;  /* 0x0000000000007919 */ /* 0x000e620000008800 */
[----:B------:R-:W-:Y:S01]  /*8370*/  IMAD.U32 R2, RZ, RZ, UR52 ;  /* 0x00000034ff027e24 */ /* 0x000fe2000f8e00ff */
[----:B------:R-:W-:Y:S04]  /*8380*/  UIADD3 UR4, UPT, UPT, UR52, 0x1, URZ ;  /* 0x0000000134047890 */ /* 0x000fe8000fffe0ff */
[----:B------:R-:W-:Y:S01]  /*8390*/  @P1 LEA R2, R2, UR44, 0x3 ;  /* 0x0000002c02021c11 */ /* 0x000fe2000f8e18ff */
[----:B------:R-:W-:Y:S04]  /*83a0*/  UISETP.NE.AND UP0, UPT, UR4, 0x3, UPT ;  /* 0x000000030400788c */ /* 0x000fe8000bf05270 */
[----:B------:R-:W-:Y:S01]  /*83b0*/  @P1 VIADD R2, R2, 0x88 ;  /* 0x0000008802021836 */ /* 0x000fe20000000000 */
[----:B------:R-:W-:Y:S04]  /*83c0*/  USEL UR52, UR4, URZ, UP0 ;  /* 0x000000ff04347287 */ /* 0x000fe80008000000 */
[----:B-1----:R-:W-:Y:S04]  /*83d0*/  @P1 PRMT R0, R0, 0x654, R2 ;  /* 0x0000065400001816 */ /* 0x002fe80000000002 */
[----:B------:R1:W-:Y:S04]  /*83e0*/  @P1 SYNCS.ARRIVE.TRANS64.RED.A1T0 RZ, [R0+URZ], RZ ;  /* 0x000000ff00ff19a7 */ /* 0x0003e800081004ff */
.L_x_116:
[----:B------:R-:W2:Y:S01]  /*83f0*/  @P1 SYNCS.PHASECHK.TRANS64.TRYWAIT P0, [R20+URZ+0x70], R3 ;  /* 0x00007003140015a7 */ /* 0x000ea200080011ff */
[----:B------:R-:W-:Y:S01]  /*8400*/  BSSY B1, `(.L_x_117) ;  /* 0x0000019000017945 */ /* 0x000fe20003800000 */
[----:B--2---:R-:W-:Y:S03]  /*8410*/  @P1 SEL R107, RZ, 0x1, !P0 ;  /* 0x00000001ff6b1807 */ /* 0x004fe60004000000 */
[----:B------:R-:W-:Y:S05]  /*8420*/  @!P1 BRA `(.L_x_118) ;  /* 0x0000000000589947 */ /* 0x000fea0003800000 */
[----:B------:R-:W-:Y:S01]  /*8430*/  ISETP.NE.AND P1, PT, R113, RZ, PT ;  /* 0x000000ff7100720c */ /* 0x000fe20003f25270 */
[----:B------:R-:W-:Y:S01]  /*8440*/  BSSY B0, `(.L_x_119) ;  /* 0x0000009000007945 */ /* 0x000fe20003800000 */
[----:B------:R-:W-:Y:S11]  /*8450*/  ISETP.NE.AND P0, PT, R107, RZ, PT ;  /* 0x000000ff6b00720c */ /* 0x000ff60003f05270 */
[----:B------:R-:W-:Y:S05]  /*8460*/  @P1 IMAD R3, R106, 0x1000, R99 ;  /* 0x000010006a031824 */ /* 0x000fea00078e0263 */
[----:B------:R-:W-:Y:S05]  /*8470*/  @P1 IADD3 R2, PT, PT, R3, UR44, RZ ;  /* 0x0000002c03021c10 */ /* 0x000fea000fffe0ff */
[----:B------:R-:W-:Y:S01]  /*8480*/  @P1 IMAD.IADD R2, R98, 0x1, R2 ;  /* 0x0000000162021824 */ /* 0x000fe200078e0202 */
[----:B------:R-:W-:Y:S06]  /*8490*/  @P0 BRA `(.L_x_120) ;  /* 0x00000000000c0947 */ /* 0x000fec0003800000 */
[----:B-1----:R-:W-:Y:S04]  /*84a0*/  SHF.L.U32 R0, R112, 0x1f, RZ ;  /* 0x0000001f70007819 */ /* 0x002fe800000006ff */
[----:B------:R-:W1:Y:S02]  /*84b0*/  SYNCS.PHASECHK.TRANS64.TRYWAIT P0, [R20+URZ+0x70], R0 ;  /* 0x00007000140075a7 */ /* 0x000e6400080011ff */
[----:B-1----:R-:W-:Y:S05]  /*84c0*/  @!P0 BRA `(.L_x_121) ;  /* 0x0000003c00048947 */ /* 0x002fea0003800000 */
.L_x_120:
[----:B------:R-:W-:Y:S05]  /*84d0*/  BSYNC B0 ;  /* 0x0000000000007941 */ /* 0x000fea0003800000 */
.L_x_119:
[----:B------:R-:W-:Y:S01]  /*84e0*/  ISETP.NE.AND P0, PT, R113, RZ, PT ;  /* 0x000000ff7100720c */ /* 0x000fe20003f05270 */
[----:B------:R-:W-:Y:S11]  /*84f0*/  VIADD R106, R106, 0x1 ;  /* 0x000000016a6a7836 */ /* 0x000ff60000000000 */
[----:B------:R-:W-:Y:S01]  /*8500*/  @!UPT UIADD3 URZ, UPT, UPT, URZ, URZ, URZ ;  /* 0x000000fffffff290 */ /* 0x000fe2000fffe0ff */
[----:B------:R2:W4:Y:S04]  /*8510*/  @P0 LDS.128 R52, [R3+UR44+0x200] ;  /* 0x0002002c03340984 */ /* 0x0005280008000c00 */
[----:B------:R2:W2:Y:S04]  /*8520*/  @P0 LDS.128 R64, [R3+UR44+0xa00] ;  /* 0x000a002c03400984 */ /* 0x0004a80008000c00 */
[----:B------:R2:W2:Y:S04]  /*8530*/  @P0 LDS.128 R56, [R2+0x200] ;  /* 0x0002000002380984 */ /* 0x0004a80000000c00 */
[----:B------:R2:W2:Y:S01]  /*8540*/  @P0 LDS.128 R68, [R2+0xa00] ;  /* 0x000a000002440984 */ /* 0x0004a20000000c00 */
[C---:B------:R-:W-:Y:S04]  /*8550*/  ISETP.NE.AND P0, PT, R106.reuse, 0x3, PT ;  /* 0x000000036a00780c */ /* 0x040fe80003f05270 */
[----:B-1----:R-:W-:Y:S02]  /*8560*/  SEL R0, RZ, 0x1, P0 ;  /* 0x00000001ff007807 */ /* 0x002fe40000000000 */
[----:B------:R-:W-:Y:S02]  /*8570*/  SEL R106, R106, RZ, P0 ;  /* 0x000000ff6a6a7207 */ /* 0x000fe40000000000 */
[----:B------:R-:W-:Y:S02]  /*8580*/  LOP3.LUT R112, R112, R0, RZ, 0x3c, !PT ;  /* 0x0000000070707212 */ /* 0x000fe400078e3cff */
.L_x_118:
[----:B------:R-:W-:Y:S05]  /*8590*/  BSYNC B1 ;  /* 0x0000000000017941 */ /* 0x000fea0003800000 */
.L_x_117:
[----:B--2---:R-:W-:Y:S05]  /*85a0*/  VIADD R3, R105, 0x400000 ;  /* 0x0040000069037836 */ /* 0x004fea0000000000 */
[----:B-1----:R-:W-:Y:S04]  /*85b0*/  SHF.R.U32.HI R0, RZ, 0x15, R3 ;  /* 0x00000015ff007819 */ /* 0x002fe80000011603 */
[----:B------:R-:W-:Y:S04]  /*85c0*/  LOP3.LUT R2, R0, 0x3, RZ, 0xc0, !PT ;  /* 0x0000000300027812 */ /* 0x000fe800078ec0ff */
[----:B------:R-:W-:Y:S11]  /*85d0*/  ISETP.NE.AND P0, PT, R84, R2, PT ;  /* 0x000000025400720c */ /* 0x000ff60003f05270 */
[----:B------:R-:W-:Y:S02]  /*85e0*/  @!UPT UIADD3 URZ, UPT, UPT, URZ, URZ, URZ ;  /* 0x000000fffffff290 */ /* 0x000fe4000fffe0ff */
[----:B------:R-:W-:Y:S05]  /*85f0*/  @P0 BRA `(.L_x_122) ;  /* 0x0000000000bc0947 */ /* 0x000fea0003800000 */
[----:B------:R-:W-:Y:S02]  /*8600*/  LOP3.LUT P0, RZ, R0, 0x3, R86, 0x48, !PT ;  /* 0x0000000300ff7812 */ /* 0x000fe40007804856 */
[----:B------:R-:W-:Y:S11]  /*8610*/  MOV R16, R3 ;  /* 0x0000000300107202 */ /* 0x000ff60000000f00 */
[----:B------:R-:W-:Y:S05]  /*8620*/  @!P0 BRA `(.L_x_123) ;  /* 0x0000000000408947 */ /* 0x000fea0003800000 */
[----:B------:R-:W1:Y:S01]  /*8630*/  LDCU.64 UR8, c[0x4][0x70] ;  /* 0x01000e00ff0877ac */ /* 0x000e620008000a00 */
[----:B------:R-:W-:Y:S01]  /*8640*/  MOV R15, 0x0 ;  /* 0x00000000000f7802 */ /* 0x000fe20000000f00 */
[----:B------:R-:W-:Y:S02]  /*8650*/  HFMA2 R12, -RZ, RZ, 0, 5.9604644775390625e-08 ;  /* 0x00000001ff0c7431 */ /* 0x000fe400000001ff */
[----:B------:R-:W-:Y:S02]  /*8660*/  IMAD.MOV.U32 R8, RZ, RZ, 0x192 ;  /* 0x00000192ff087424 */ /* 0x000fe400078e00ff */
[----:B------:R-:W-:Y:S01]  /*8670*/  IMAD.MOV.U32 R13, RZ, RZ, RZ ;  /* 0x000000ffff0d7224 */ /* 0x000fe200078e00ff */
[----:B------:R-:W2:Y:S01]  /*8680*/  LDCU.64 UR6, c[0x4][0x78] ;  /* 0x01000f00ff0677ac */ /* 0x000ea20008000a00 */
[----:B------:R-:W3:Y:S01]  /*8690*/  LDC.64 R14, c[0x4][R15] ;  /* 0x010000000f0e7b82 */ /* 0x000ee20000000a00 */
[----:B------:R-:W5:Y:S01]  /*86a0*/  LDCU.64 UR4, c[0x4][0x10] ;  /* 0x01000200ff0477ac */ /* 0x000f620008000a00 */
[----:B-1----:R-:W-:Y:S01]  /*86b0*/  MOV R5, UR9 ;  /* 0x0000000900057c02 */ /* 0x002fe20008000f00 */
[----:B------:R-:W-:Y:S01]  /*86c0*/  IMAD.U32 R4, RZ, RZ, UR8 ;  /* 0x00000008ff047e24 */ /* 0x000fe2000f8e00ff */
[----:B--2---:R-:W-:Y:S01]  /*86d0*/  MOV R7, UR7 ;  /* 0x0000000700077c02 */ /* 0x004fe20008000f00 */
[----:B------:R-:W-:Y:S01]  /*86e0*/  IMAD.U32 R6, RZ, RZ, UR6 ;  /* 0x00000006ff067e24 */ /* 0x000fe2000f8e00ff */
[----:B-----5:R-:W-:Y:S01]  /*86f0*/  MOV R11, UR5 ;  /* 0x00000005000b7c02 */ /* 0x020fe20008000f00 */
[----:B------:R-:W-:Y:S02]  /*8700*/  IMAD.U32 R10, RZ, RZ, UR4 ;  /* 0x00000004ff0a7e24 */ /* 0x000fe4000f8e00ff */
[----:B------:R-:W-:Y:S07]  /*8710*/  LEPC R20, `(.L_x_123) ;  /* 0x000000001014794e */ /* 0x000fee0000000000 */
[----:B---34-:R-:W-:Y:S05]  /*8720*/  CALL.ABS.NOINC R14 ;  /* 0x000000000e007343 */ /* 0x018fea0003c00000 */
.L_x_123:
        /* <DEDUP_REMOVED lines=23> */
.L_x_124:
[----:B------:R-:W-:Y:S05]  /*88a0*/  WARPSYNC.ALL ;  /* 0x0000000000007948 */ /* 0x000fea0003800000 */
[----:B------:R-:W-:Y:S11]  /*88b0*/  R2UR UR4, R16 ;  /* 0x00000000100472ca */ /* 0x000ff600000e0000 */
[----:B------:R-:W-:Y:S02]  /*88c0*/  @!UPT UIADD3 URZ, UPT, UPT, URZ, URZ, URZ ;  /* 0x000000fffffff290 */ /* 0x000fe4000fffe0ff */
[----:B------:R-:W1:Y:S02]  /*88d0*/  LDTM.x16 R4, tmem[UR4+0x20] ;  /* 0x00002004000479ee */ /* 0x000e640008240000 */
[----:B-1----:R-:W-:Y:S01]  /*88e0*/  NOP ;  /* 0x0000000000007918 */ /* 0x002fe20000000000 */
.L_x_122:
[----:B----4-:R-:W-:Y:S01]  /*88f0*/  SHF.L.U32 R3, R52, 0x10, RZ ;  /* 0x0000001034037819 */ /* 0x010fe200000006ff */
[C---:B------:R-:W-:Y:S01]  /*8900*/  FMUL R0, R43.reuse, R24 ;  /* 0x000000182b007220 */ /* 0x040fe20000400000 */
[----:B------:R-:W-:Y:S01]  /*8910*/  ISETP.NE.AND P1, PT, R84, R2, PT ;  /* 0x000000025400720c */ /* 0x000fe20003f25270 */
[----:B------:R-:W-:Y:S01]  /*8920*/  FMUL R2, R43, R25 ;  /* 0x000000192b027220 */ /* 0x000fe20000400000 */
[----:B------:R-:W-:Y:S01]  /*8930*/  LOP3.LUT R21, R52, 0xffff0000, RZ, 0xc0, !PT ;  /* 0xffff000034157812 */ /* 0x000fe200078ec0ff */
[----:B------:R-:W-:Y:S01]  /*8940*/  FFMA R0, R45, R3, R0 ;  /* 0x000000032d007223 */ /* 0x000fe20000000000 */
[----:B------:R-:W-:Y:S01]  /*8950*/  SHF.L.U32 R22, R53, 0x10, RZ ;  /* 0x0000001035167819 */ /* 0x000fe200000006ff */
[----:B------:R-:W-:Y:S01]  /*8960*/  FMUL R3, R43, R26 ;  /* 0x0000001a2b037220 */ /* 0x000fe20000400000 */
[----:B------:R-:W-:Y:S01]  /*8970*/  LOP3.LUT R23, R53, 0xffff0000, RZ, 0xc0, !PT ;  /* 0xffff000035177812 */ /* 0x000fe200078ec0ff */
[----:B------:R-:W-:Y:S01]  /*8980*/  FMUL R20, R43, R27 ;  /* 0x0000001b2b147220 */ /* 0x000fe20000400000 */
[----:B------:R-:W-:Y:S01]  /*8990*/  SHF.L.U32 R40, R54, 0x10, RZ ;  /* 0x0000001036287819 */ /* 0x000fe200000006ff */
[----:B------:R-:W-:Y:S01]  /*89a0*/  FFMA R2, R45, R21, R2 ;  /* 0x000000152d027223 */ /* 0x000fe20000000002 */
[----:B------:R-:W-:Y:S01]  /*89b0*/  LOP3.LUT R41, R57, 0xffff0000, RZ, 0xc0, !PT ;  /* 0xffff000039297812 */ /* 0x000fe200078ec0ff */
[C---:B------:R-:W-:Y:S01]  /*89c0*/  FFMA R3, R45.reuse, R22, R3 ;  /* 0x000000162d037223 */ /* 0x040fe20000000003 */
[----:B------:R-:W-:Y:S01]  /*89d0*/  LOP3.LUT R42, R66, 0xffff0000, RZ, 0xc0, !PT ;  /* 0xffff0000422a7812 */ /* 0x000fe200078ec0ff */
[----:B------:R-:W-:Y:S01]  /*89e0*/  FFMA R20, R45, R23, R20 ;  /* 0x000000172d147223 */ /* 0x000fe20000000014 */
[----:B------:R-:W-:Y:S01]  /*89f0*/  LOP3.LUT R23, R54, 0xffff0000, RZ, 0xc0, !PT ;  /* 0xffff000036177812 */ /* 0x000fe200078ec0ff */
[C---:B------:R-:W-:Y:S01]  /*8a00*/  FMUL R21, R43.reuse, R28 ;  /* 0x0000001c2b157220 */ /* 0x040fe20000400000 */
[----:B------:R-:W-:Y:S01]  /*8a10*/  F2FP.BF16.F32.PACK_AB R48, R2, R0 ;  /* 0x000000000230723e */ /* 0x000fe200000010ff */
[----:B------:R-:W-:Y:S01]  /*8a20*/  FMUL R22, R43, R29 ;  /* 0x0000001d2b167220 */ /* 0x000fe20000400000 */
[----:B---3--:R-:W-:Y:S01]  /*8a30*/  F2FP.BF16.F32.PACK_AB R49, R20, R3 ;  /* 0x000000031431723e */ /* 0x008fe200000010ff */
[----:B------:R-:W-:Y:S01]  /*8a40*/  FFMA R21, R45, R40, R21 ;  /* 0x000000282d157223 */ /* 0x000fe20000000015 */
[----:B------:R-:W-:Y:S01]  /*8a50*/  SHF.L.U32 R20, R55, 0x10, RZ ;  /* 0x0000001037147819 */ /* 0x000fe200000006ff */
[----:B------:R-:W-:Y:S01]  /*8a60*/  FFMA R22, R45, R23, R22 ;  /* 0x000000172d167223 */ /* 0x000fe20000000016 */
[----:B------:R-:W-:Y:S01]  /*8a70*/  LOP3.LUT R23, R55, 0xffff0000, RZ, 0xc0, !PT ;  /* 0xffff000037177812 */ /* 0x000fe200078ec0ff */
[C---:B------:R-:W-:Y:S01]  /*8a80*/  FMUL R0, R43.reuse, R30 ;  /* 0x0000001e2b007220 */ /* 0x040fe20000400000 */
[----:B------:R-:W-:Y:S01]  /*8a90*/  SHF.L.U32 R40, R56, 0x10, RZ ;  /* 0x0000001038287819 */ /* 0x000fe200000006ff */
[C---:B------:R-:W-:Y:S01]  /*8aa0*/  FMUL R2, R43.reuse, R31 ;  /* 0x0000001f2b027220 */ /* 0x040fe20000400000 */
[----:B------:R-:W-:Y:S01]  /*8ab0*/  F2FP.BF16.F32.PACK_AB R50, R22, R21 ;  /* 0x000000151632723e */ /* 0x000fe200000010ff */
[----:B------:R-:W-:Y:S01]  /*8ac0*/  FMUL R3, R43, R32 ;  /* 0x000000202b037220 */ /* 0x000fe20000400000 */
[----:B------:R-:W-:Y:S01]  /*8ad0*/  SHF.L.U32 R44, R67, 0x10, RZ ;  /* 0x00000010432c7819 */ /* 0x000fe200000006ff */
[----:B------:R-:W-:Y:S01]  /*8ae0*/  FFMA R0, R45, R20, R0 ;  /* 0x000000142d007223 */ /* 0x000fe20000000000 */
[----:B------:R-:W-:Y:S01]  /*8af0*/  LOP3.LUT R46, R67, 0xffff0000, RZ, 0xc0, !PT ;  /* 0xffff0000432e7812 */ /* 0x000fe200078ec0ff */
[C---:B------:R-:W-:Y:S01]  /*8b00*/  FFMA R2, R45.reuse, R23, R2 ;  /* 0x000000172d027223 */ /* 0x040fe20000000002 */
[----:B------:R-:W-:Y:S01]  /*8b10*/  LOP3.LUT R23, R56, 0xffff0000, RZ, 0xc0, !PT ;  /* 0xffff000038177812 */ /* 0x000fe200078ec0ff */
[----:B------:R-:W-:Y:S01]  /*8b20*/  FFMA R3, R45, R40, R3 ;  /* 0x000000282d037223 */ /* 0x000fe20000000003 */
[----:B------:R-:W-:Y:S01]  /*8b30*/  SHF.L.U32 R40, R57, 0x10, RZ ;  /* 0x0000001039287819 */ /* 0x000fe200000006ff */
[C---:B------:R-:W-:Y:S01]  /*8b40*/  FMUL R20, R43.reuse, R33 ;  /* 0x000000212b147220 */ /* 0x040fe20000400000 */
[----:B------:R-:W-:Y:S01]  /*8b50*/  F2FP.BF16.F32.PACK_AB R51, R2, R0 ;  /* 0x000000000233723e */ /* 0x000fe200000010ff */
[C---:B------:R-:W-:Y:S01]  /*8b60*/  FMUL R21, R43.reuse, R34 ;  /* 0x000000222b157220 */ /* 0x040fe20000400000 */
[----:B------:R-:W-:Y:S01]  /*8b70*/  MOV R47, UR46 ;  /* 0x0000002e002f7c02 */ /* 0x000fe20008000f00 */
[----:B------:R-:W-:Y:S01]  /*8b80*/  FMUL R22, R43, R35 ;  /* 0x000000232b167220 */ /* 0x000fe20000400000 */
[----:B------:R-:W-:Y:S01]  /*8b90*/  ISETP.NE.AND P0, PT, R84, RZ, PT ;  /* 0x000000ff5400720c */ /* 0x000fe20003f05270 */
[C---:B------:R-:W-:Y:S01]  /*8ba0*/  FFMA R20, R45.reuse, R23, R20 ;  /* 0x000000172d147223 */ /* 0x040fe20000000014 */
[C---:B------:R-:W-:Y:S01]  /*8bb0*/  SHF.L.U32 R23, R58.reuse, 0x10, RZ ;  /* 0x000000103a177819 */ /* 0x040fe200000006ff */
[C---:B------:R-:W-:Y:S01]  /*8bc0*/  FFMA R21, R45.reuse, R40, R21 ;  /* 0x000000282d157223 */ /* 0x040fe20000000015 */
[----:B------:R-:W-:Y:S01]  /*8bd0*/  LOP3.LUT R40, R58, 0xffff0000, RZ, 0xc0, !PT ;  /* 0xffff00003a287812 */ /* 0x000fe200078ec0ff */
[----:B------:R-:W-:Y:S01]  /*8be0*/  FFMA R22, R45, R41, R22 ;  /* 0x000000292d167223 */ /* 0x000fe20000000016 */
[----:B------:R-:W-:Y:S01]  /*8bf0*/  F2FP.BF16.F32.PACK_AB R60, R20, R3 ;  /* 0x00000003143c723e */ /* 0x000fe200000010ff */
[----:B------:R-:W-:Y:S01]  /*8c00*/  FMUL R0, R43, R36 ;  /* 0x000000242b007220 */ /* 0x000fe20000400000 */
[----:B------:R-:W-:Y:S01]  /*8c10*/  LOP3.LUT R41, R65, 0xffff0000, RZ, 0xc0, !PT ;  /* 0xffff000041297812 */ /* 0x000fe200078ec0ff */
[----:B------:R-:W-:Y:S01]  /*8c20*/  FMUL R2, R43, R37 ;  /* 0x000000252b027220 */ /* 0x000fe20000400000 */
[----:B------:R-:W-:Y:S01]  /*8c30*/  F2FP.BF16.F32.PACK_AB R61, R22, R21 ;  /* 0x00000015163d723e */ /* 0x000fe200000010ff */
[----:B------:R-:W-:Y:S01]  /*8c40*/  FFMA R0, R45, R23, R0 ;  /* 0x000000172d007223 */ /* 0x000fe20000000000 */
[----:B------:R-:W-:Y:S01]  /*8c50*/  SHF.L.U32 R22, R59, 0x10, RZ ;  /* 0x000000103b167819 */ /* 0x000fe200000006ff */
[----:B------:R-:W-:Y:S01]  /*8c60*/  FFMA R2, R45, R40, R2 ;  /* 0x000000282d027223 */ /* 0x000fe20000000002 */
[----:B------:R-:W-:Y:S01]  /*8c70*/  LOP3.LUT R23, R59, 0xffff0000, RZ, 0xc0, !PT ;  /* 0xffff00003b177812 */ /* 0x000fe200078ec0ff */
[C---:B------:R-:W-:Y:S01]  /*8c80*/  FMUL R3, R43.reuse, R38 ;  /* 0x000000262b037220 */ /* 0x040fe20000400000 */
[----:B------:R-:W-:Y:S01]  /*8c90*/  SHF.L.U32 R40, R64, 0x10, RZ ;  /* 0x0000001040287819 */ /* 0x000fe200000006ff */
[C---:B------:R-:W-:Y:S01]  /*8ca0*/  FMUL R20, R43.reuse, R39 ;  /* 0x000000272b147220 */ /* 0x040fe20000400000 */
[----:B------:R-:W-:Y:S01]  /*8cb0*/  FMUL R21, R43, R4 ;  /* 0x000000042b157220 */ /* 0x000fe20000400000 */
[C---:B------:R-:W-:Y:S01]  /*8cc0*/  FFMA R3, R45.reuse, R22, R3 ;  /* 0x000000162d037223 */ /* 0x040fe20000000003 */
[----:B------:R-:W-:Y:S01]  /*8cd0*/  F2FP.BF16.F32.PACK_AB R62, R2, R0 ;  /* 0x00000000023e723e */ /* 0x000fe200000010ff */
[C---:B------:R-:W-:Y:S01]  /*8ce0*/  FFMA R20, R45.reuse, R23, R20 ;  /* 0x000000172d147223 */ /* 0x040fe20000000014 */
[----:B------:R-:W-:Y:S01]  /*8cf0*/  FFMA R21, R45, R40, R21 ;  /* 0x000000282d157223 */ /* 0x000fe20000000015 */
[----:B------:R-:W-:Y:S01]  /*8d00*/  LOP3.LUT R23, R64, 0xffff0000, RZ, 0xc0, !PT ;  /* 0xffff000040177812 */ /* 0x000fe200078ec0ff */
[----:B------:R-:W-:Y:S01]  /*8d10*/  FMUL R0, R43, R5 ;  /* 0x000000052b007220 */ /* 0x000fe20000400000 */
[----:B------:R-:W-:Y:S01]  /*8d20*/  SHF.L.U32 R40, R65, 0x10, RZ ;  /* 0x0000001041287819 */ /* 0x000fe200000006ff */
[C---:B------:R-:W-:Y:S01]  /*8d30*/  FMUL R2, R43.reuse, R6 ;  /* 0x000000062b027220 */ /* 0x040fe20000400000 */
[----:B------:R-:W-:Y:S01]  /*8d40*/  FMUL R22, R43, R7 ;  /* 0x000000072b167220 */ /* 0x000fe20000400000 */
[C---:B------:R-:W-:Y:S01]  /*8d50*/  FFMA R0, R45.reuse, R23, R0 ;  /* 0x000000172d007223 */ /* 0x040fe20000000000 */
[----:B------:R-:W-:Y:S01]  /*8d60*/  F2FP.BF16.F32.PACK_AB R63, R20, R3 ;  /* 0x00000003143f723e */ /* 0x000fe200000010ff */
[C---:B------:R-:W-:Y:S01]  /*8d70*/  FFMA R2, R45.reuse, R40, R2 ;  /* 0x000000282d027223 */ /* 0x040fe20000000002 */
[----:B------:R-:W-:Y:S01]  /*8d80*/  FFMA R22, R45, R41, R22 ;  /* 0x000000292d167223 */ /* 0x000fe20000000016 */
[----:B------:R-:W-:Y:S01]  /*8d90*/  SHF.L.U32 R41, R66, 0x10, RZ ;  /* 0x0000001042297819 */ /* 0x000fe200000006ff */
[C---:B------:R-:W-:Y:S01]  /*8da0*/  FMUL R3, R43.reuse, R8 ;  /* 0x000000082b037220 */ /* 0x040fe20000400000 */
[C---:B------:R-:W-:Y:S01]  /*8db0*/  FMUL R20, R43.reuse, R9 ;  /* 0x000000092b147220 */ /* 0x040fe20000400000 */
[C---:B------:R-:W-:Y:S01]  /*8dc0*/  FMUL R23, R43.reuse, R10 ;  /* 0x0000000a2b177220 */ /* 0x040fe20000400000 */
[----:B------:R-:W-:Y:S01]  /*8dd0*/  FMUL R40, R43, R11 ;  /* 0x0000000b2b287220 */ /* 0x000fe20000400000 */
[C---:B------:R-:W-:Y:S01]  /*8de0*/  FFMA R3, R45.reuse, R41, R3 ;  /* 0x000000292d037223 */ /* 0x040fe20000000003 */
[C---:B------:R-:W-:Y:S01]  /*8df0*/  FFMA R20, R45.reuse, R42, R20 ;  /* 0x0000002a2d147223 */ /* 0x040fe20000000014 */
[C---:B------:R-:W-:Y:S01]  /*8e00*/  FFMA R23, R45.reuse, R44, R23 ;  /* 0x0000002c2d177223 */ /* 0x040fe20000000017 */
[----:B------:R-:W-:Y:S01]  /*8e10*/  FFMA R40, R45, R46, R40 ;  /* 0x0000002e2d287223 */ /* 0x000fe20000000028 */
[----:B------:R-:W-:Y:S01]  /*8e20*/  F2FP.BF16.F32.PACK_AB R100, R0, R21 ;  /* 0x000000150064723e */ /* 0x000fe200000010ff */
[----:B------:R-:W1:Y:S01]  /*8e30*/  S2R R46, SR_CgaCtaId ;  /* 0x00000000002e7919 */ /* 0x000e620000008800 */
[----:B------:R-:W-:Y:S01]  /*8e40*/  SHF.L.U32 R42, R68, 0x10, RZ ;  /* 0x00000010442a7819 */ /* 0x000fe200000006ff */
[C---:B------:R-:W-:Y:S01]  /*8e50*/  FMUL R41, R43.reuse, R12 ;  /* 0x0000000c2b297220 */ /* 0x040fe20000400000 */
[----:B------:R-:W-:Y:S01]  /*8e60*/  F2FP.BF16.F32.PACK_AB R101, R22, R2 ;  /* 0x000000021665723e */ /* 0x000fe200000010ff */
[C---:B------:R-:W-:Y:S01]  /*8e70*/  FMUL R0, R43.reuse, R13 ;  /* 0x0000000d2b007220 */ /* 0x040fe20000400000 */
[----:B------:R-:W-:Y:S01]  /*8e80*/  LOP3.LUT R21, R68, 0xffff0000, RZ, 0xc0, !PT ;  /* 0xffff000044157812 */ /* 0x000fe200078ec0ff */
[----:B------:R-:W-:Y:S01]  /*8e90*/  FMUL R2, R43, R14 ;  /* 0x0000000e2b027220 */ /* 0x000fe20000400000 */
[----:B------:R-:W-:Y:S01]  /*8ea0*/  F2FP.BF16.F32.PACK_AB R103, R40, R23 ;  /* 0x000000172867723e */ /* 0x000fe200000010ff */
[----:B------:R-:W-:Y:S01]  /*8eb0*/  FFMA R41, R45, R42, R41 ;  /* 0x0000002a2d297223 */ /* 0x000fe20000000029 */
[----:B------:R-:W-:Y:S01]  /*8ec0*/  SHF.L.U32 R22, R69, 0x10, RZ ;  /* 0x0000001045167819 */ /* 0x000fe200000006ff */
[----:B------:R-:W-:Y:S01]  /*8ed0*/  FFMA R0, R45, R21, R0 ;  /* 0x000000152d007223 */ /* 0x000fe20000000000 */
[----:B------:R-:W-:Y:S01]  /*8ee0*/  F2FP.BF16.F32.PACK_AB R102, R20, R3 ;  /* 0x000000031466723e */ /* 0x000fe200000010ff */
[----:B------:R-:W-:Y:S01]  /*8ef0*/  FMUL R3, R43, R15 ;  /* 0x0000000f2b037220 */ /* 0x000fe20000400000 */
[----:B------:R-:W-:Y:S01]  /*8f00*/  LOP3.LUT R23, R69, 0xffff0000, RZ, 0xc0, !PT ;  /* 0xffff000045177812 */ /* 0x000fe200078ec0ff */
[----:B------:R-:W-:Y:S01]  /*8f10*/  FMUL R20, R43, R16 ;  /* 0x000000102b147220 */ /* 0x000fe20000400000 */
[C---:B------:R-:W-:Y:S01]  /*8f20*/  SHF.L.U32 R40, R70.reuse, 0x10, RZ ;  /* 0x0000001046287819 */ /* 0x040fe200000006ff */
[----:B------:R-:W-:Y:S01]  /*8f30*/  FFMA R2, R45, R22, R2 ;  /* 0x000000162d027223 */ /* 0x000fe20000000002 */
[----:B------:R-:W-:Y:S01]  /*8f40*/  FMUL R21, R43, R17 ;  /* 0x000000112b157220 */ /* 0x000fe20000400000 */
[----:B------:R-:W-:Y:S01]  /*8f50*/  FFMA R3, R45, R23, R3 ;  /* 0x000000172d037223 */ /* 0x000fe20000000003 */
[----:B------:R-:W-:Y:S01]  /*8f60*/  @!P1 LEA R47, R47, R99, 0xc ;  /* 0x000000632f2f9211 */ /* 0x000fe200078e60ff */
[----:B------:R-:W-:Y:S01]  /*8f70*/  FFMA R20, R45, R40, R20 ;  /* 0x000000282d147223 */ /* 0x000fe20000000014 */
[----:B------:R-:W-:Y:S01]  /*8f80*/  LOP3.LUT R40, R70, 0xffff0000, RZ, 0xc0, !PT ;  /* 0xffff000046287812 */ /* 0x000fe200078ec0ff */
[----:B------:R-:W-:Y:S01]  /*8f90*/  FMUL R22, R43, R18 ;  /* 0x000000122b167220 */ /* 0x000fe20000400000 */
[----:B------:R-:W-:Y:S01]  /*8fa0*/  F2FP.BF16.F32.PACK_AB R108, R0, R41 ;  /* 0x00000029006c723e */ /* 0x000fe200000010ff */
[----:B------:R2:W-:Y:S01]  /*8fb0*/  @!P1 STS.128 [R47+UR44+0x200], R48 ;  /* 0x000200302f009988 */ /* 0x0005e20008000c2c */
[----:B------:R-:W-:Y:S01]  /*8fc0*/  SHF.L.U32 R42, R71, 0x10, RZ ;  /* 0x00000010472a7819 */ /* 0x000fe200000006ff */
[----:B------:R-:W-:Y:S01]  /*8fd0*/  FFMA R21, R45, R40, R21 ;  /* 0x000000282d157223 */ /* 0x000fe20000000015 */
[----:B------:R-:W-:Y:S01]  /*8fe0*/  @!P1 IADD3 R40, PT, PT, R47, UR44, RZ ;  /* 0x0000002c2f289c10 */ /* 0x000fe2000fffe0ff */
[----:B------:R-:W-:Y:S01]  /*8ff0*/  FMUL R23, R43, R19 ;  /* 0x000000132b177220 */ /* 0x000fe20000400000 */
[----:B------:R-:W-:Y:S01]  /*9000*/  LOP3.LUT R44, R71, 0xffff0000, RZ, 0xc0, !PT ;  /* 0xffff0000472c7812 */ /* 0x000fe200078ec0ff */
[----:B------:R-:W-:Y:S01]  /*9010*/  FFMA R22, R45, R42, R22 ;  /* 0x0000002a2d167223 */ /* 0x000fe20000000016 */
[----:B------:R-:W-:Y:S02]  /*9020*/  @!P1 IADD3 R40, PT, PT, R98, R40, RZ ;  /* 0x0000002862289210 */ /* 0x000fe40007ffe0ff */
[----:B------:R-:W-:Y:S01]  /*9030*/  F2FP.BF16.F32.PACK_AB R109, R3, R2 ;  /* 0x00000002036d723e */ /* 0x000fe200000010ff */
[----:B------:R-:W-:Y:S01]  /*9040*/  FFMA R23, R45, R44, R23 ;  /* 0x0000002c2d177223 */ /* 0x000fe20000000017 */
[----:B------:R-:W-:Y:S01]  /*9050*/  F2FP.BF16.F32.PACK_AB R110, R21, R20 ;  /* 0x00000014156e723e */ /* 0x000fe200000010ff */
[----:B------:R2:W-:Y:S03]  /*9060*/  @!P1 STS.128 [R40+0x200], R60 ;  /* 0x0002003c28009388 */ /* 0x0005e60000000c00 */
[----:B------:R-:W-:Y:S05]  /*9070*/  F2FP.BF16.F32.PACK_AB R111, R23, R22 ;  /* 0x00000016176f723e */ /* 0x000fea00000010ff */
[----:B------:R2:W-:Y:S08]  /*9080*/  @!P1 STS.128 [R47+UR44+0xa00], R100 ;  /* 0x000a00642f009988 */ /* 0x0005f00008000c2c */
[----:B------:R2:W-:Y:S01]  /*9090*/  @!P1 STS.128 [R40+0xa00], R108 ;  /* 0x000a006c28009388 */ /* 0x0005e20000000c00 */
[----:B------:R-:W-:Y:S01]  /*90a0*/  @!PT LDS RZ, [RZ] ;  /* 0x00000000fffff984 */ /* 0x000fe20000000800 */
[----:B------:R-:W-:Y:S01]  /*90b0*/  @!PT LDS RZ, [RZ] ;  /* 0x00000000fffff984 */ /* 0x000fe20000000800 */
[----:B------:R-:W-:Y:S01]  /*90c0*/  @!PT LDS RZ, [RZ] ;  /* 0x00000000fffff984 */ /* 0x000fe20000000800 */
[----:B------:R-:W-:Y:S01]  /*90d0*/  @!PT LDS RZ, [RZ] ;  /* 0x00000000fffff984 */ /* 0x000fe20000000800 */
[----:B------:R3:W-:Y:S07]  /*90e0*/  MEMBAR.ALL.CTA ;  /* 0x0000000000007992 */ /* 0x0007ee0000008000 */
[----:B---3--:R-:W3:Y:S01]  /*90f0*/  FENCE.VIEW.ASYNC.S ;  /* 0x00000000000073c6 */ /* 0x008ee20000000000 */
[----:B------:R-:W-:Y:S05]  /*9100*/  WARPSYNC.ALL ;  /* 0x0000000000007948 */ /* 0x000fea0003800000 */
[----:B------:R-:W-:Y:S01]  /*9110*/  BSSY.RECONVERGENT B0, `(.L_x_125) ;  /* 0x0000012000007945 */ /* 0x000fe20003800200 */
[----:B---3--:R-:W-:Y:S06]  /*9120*/  BAR.SYNC.DEFER_BLOCKING 0x1, 0x80 ;  /* 0x0042000000007b1d */ /* 0x008fec0000010000 */
[----:B-1----:R-:W-:Y:S05]  /*9130*/  @P0 BRA `(.L_x_126) ;  /* 0x00000000003c0947 */ /* 0x002fea0003800000 */
[----:B------:R-:W1:Y:S01]  /*9140*/  LDCU.64 UR6, c[0x0][0x348] ;  /* 0x00006900ff0677ac */ /* 0x000e620008000a00 */
[----:B------:R-:W-:Y:S02]  /*9150*/  ULEA UR5, UR46, UR44, 0xc ;  /* 0x0000002c2e057291 */ /* 0x000fe4000f8e60ff */
[----:B------:R-:W-:Y:S02]  /*9160*/  UIADD3 UR10, UPT, UPT, UR50, 0x40, URZ ;  /* 0x00000040320a7890 */ /* 0x000fe4000fffe0ff */
[----:B------:R-:W-:Y:S02]  /*9170*/  UIADD3 UR8, UPT, UPT, UR5, 0x200, URZ ;  /* 0x0000020005087890 */ /* 0x000fe4000fffe0ff */
[----:B------:R-:W-:Y:S01]  /*9180*/  UIADD3 UR12, UPT, UPT, UR5, 0xa00, URZ ;  /* 0x00000a00050c7890 */ /* 0x000fe2000fffe0ff */
[----:B------:R-:W-:Y:S01]  /*9190*/  UMOV UR9, UR49 ;  /* 0x0000003100097c82 */ /* 0x000fe20008000000 */
[----:B------:R-:W-:Y:S01]  /*91a0*/  UMOV UR11, UR36 ;  /* 0x00000024000b7c82 */ /* 0x000fe20008000000 */
[----:B------:R-:W-:Y:S01]  /*91b0*/  UIADD3 UR13, UPT, UPT, UR49, 0x20, URZ ;  /* 0x00000020310d7890 */ /* 0x000fe2000fffe0ff */
[----:B------:R-:W-:Y:S01]  /*91c0*/  UMOV UR15, UR36 ;  /* 0x00000024000f7c82 */ /* 0x000fe20008000000 */
[----:B------:R-:W-:Y:S01]  /*91d0*/  UMOV UR14, UR10 ;  /* 0x0000000a000e7c82 */ /* 0x000fe20008000000 */
[----:B-1----:R-:W-:Y:S04]  /*91e0*/  UIADD3 UR4, UP0, UPT, UR6, 0xa80, URZ ;  /* 0x00000a8006047890 */ /* 0x002fe8000ff1e0ff */
[----:B------:R-:W-:Y:S09]  /*91f0*/  UIADD3.X UR5, UPT, UPT, URZ, UR7, URZ, UP0, !UPT ;  /* 0x00000007ff057290 */ /* 0x000ff200087fe4ff */
[----:B------:R1:W-:Y:S01]  /*9200*/  UTMASTG.3D [UR8], [UR4] ;  /* 0x00000008040073b5 */ /* 0x0003e20008010000 */
[----:B------:R1:W-:Y:S02]  /*9210*/  UTMASTG.3D [UR12], [UR4] ;  /* 0x0000000c040073b5 */ /* 0x0003e40008010000 */
[----:B-1----:R0:W-:Y:S02]  /*9220*/  UTMACMDFLUSH ;  /* 0x00000000000079b7 */ /* 0x0021e40000000000 */
.L_x_126:
[----:B------:R-:W-:Y:S05]  /*9230*/  BSYNC.RECONVERGENT B0 ;  /* 0x0000000000007941 */ /* 0x000fea0003800200 */
.L_x_125:
[----:B------:R-:W-:Y:S01]  /*9240*/  UIADD3 UR4, UPT, UPT, UR46, 0x1, URZ ;  /* 0x000000012e047890 */ /* 0x000fe2000fffe0ff */
[----:B------:R-:W-:Y:S03]  /*9250*/  BSSY.RECONVERGENT B0, `(.L_x_127) ;  /* 0x0000007000007945 */ /* 0x000fe60003800200 */
[----:B------:R-:W-:Y:S04]  /*9260*/  UISETP.NE.AND UP0, UPT, UR4, 0x3, UPT ;  /* 0x000000030400788c */ /* 0x000fe8000bf05270 */
[----:B------:R-:W-:Y:S02]  /*9270*/  USEL UR45, UR4, URZ, UP0 ;  /* 0x000000ff042d7287 */ /* 0x000fe40008000000 */
[----:B------:R-:W-:Y:S04]  /*9280*/  UISETP.EQ.XOR UP0, UPT, UR47, 0x3, !UP0 ;  /* 0x000000032f00788c */ /* 0x000fe8000c702a70 */
[----:B------:R-:W-:Y:S01]  /*9290*/  UP2UR UR51, UPR, URZ, 0x1 ;  /* 0x00000001ff337883 */ /* 0x000fe20008000000 */
[----:B------:R-:W-:Y:S11]  /*92a0*/  @P0 BRA `(.L_x_128) ;  /* 0x0000000000040947 */ /* 0x000ff60003800000 */
[----:B------:R-:W-:Y:S04]  /*92b0*/  DEPBAR.LE SB0, 0x1 ;  /* 0x000080400000791a */ /* 0x000fe80000000000 */
.L_x_128:
[----:B------:R-:W-:Y:S05]  /*92c0*/  BSYNC.RECONVERGENT B0 ;  /* 0x0000000000007941 */ /* 0x000fea0003800200 */
.L_x_127:
[----:B------:R-:W1:Y:S08]  /*92d0*/  S2UR UR4, SR_CgaCtaId ;  /* 0x00000000000479c3 */ /* 0x000e700000008800 */
[----:B------:R-:W-:Y:S01]  /*92e0*/  BAR.SYNC.DEFER_BLOCKING 0x1, 0x80 ;  /* 0x0042000000007b1d */ /* 0x000fe20000010000 */
[----:B------:R-:W-:Y:S01]  /*92f0*/  ISETP.NE.AND P1, PT, R97, RZ, PT ;  /* 0x000000ff6100720c */ /* 0x000fe20003f25270 */
[----:B------:R-:W-:Y:S01]  /*9300*/  IMAD.U32 R0, RZ, RZ, UR52 ;  /* 0x00000034ff007e24 */ /* 0x000fe2000f8e00ff */
[----:B------:R-:W-:Y:S11]  /*9310*/  UIADD3 UR53, UPT, UPT, UR49, 0x10, URZ ;  /* 0x0000001031357890 */ /* 0x000ff6000fffe0ff */
[----:B------:R-:W-:Y:S05]  /*9320*/  @P1 LEA R0, R0, UR44, 0x3 ;  /* 0x0000002c00001c11 */ /* 0x000fea000f8e18ff */
[----:B------:R-:W-:Y:S01]  /*9330*/  @P1 VIADD R2, R0, 0x88 ;  /* 0x0000008800021836 */ /* 0x000fe20000000000 */
[----:B------:R-:W-:Y:S04]  /*9340*/  @P1 SHF.L.U32 R0, R112, 0x1f, RZ ;  /* 0x0000001f70001819 */ /* 0x000fe800000006ff */
[----:B------:R-:W-:Y:S01]  /*9350*/  @P1 PRMT R46, R46, 0x654, R2 ;  /* 0x000006542e2e1816 */ /* 0x000fe20000000002 */
[----:B------:R-:W-:Y:S01]  /*9360*/  UMOV UR44, 0x400 ;  /* 0x00000400002c7882 */ /* 0x000fe20000000000 */
[----:B------:R-:W-:Y:S01]  /*9370*/  BSSY B1, `(.L_x_129) ;  /* 0x0000021000017945 */ /* 0x000fe20003800000 */
[----:B-1----:R-:W-:Y:S01]  /*9380*/  ULEA UR44, UR4, UR44, 0x18 ;  /* 0x0000002c042c7291 */ /* 0x002fe2000f8ec0ff */
[----:B------:R-:W-:Y:S01]  /*9390*/  @P1 SYNCS.ARRIVE.TRANS64.RED.A1T0 RZ, [R46+URZ], RZ ;  /* 0x000000ff2eff19a7 */ /* 0x000fe200081004ff */
[----:B------:R-:W-:Y:S04]  /*93a0*/  UIADD3 UR4, UPT, UPT, UR52, 0x1, URZ ;  /* 0x0000000134047890 */ /* 0x000fe8000fffe0ff */
[----:B------:R-:W-:Y:S01]  /*93b0*/  LEA R21, R106, UR44, 0x3 ;  /* 0x0000002c6a157c11 */ /* 0x000fe2000f8e18ff */
[----:B------:R-:W-:Y:S03]  /*93c0*/  UISETP.NE.AND UP0, UPT, UR4, 0x3, UPT ;  /* 0x000000030400788c */ /* 0x000fe6000bf05270 */
[----:B------:R1:W3:Y:S01]  /*93d0*/  @P1 SYNCS.PHASECHK.TRANS64.TRYWAIT P0, [R21+URZ+0x70], R0 ;  /* 0x00007000150015a7 */ /* 0x0002e200080011ff */
[----:B------:R-:W-:Y:S01]  /*93e0*/  USEL UR48, UR4, URZ, UP0 ;  /* 0x000000ff04307287 */ /* 0x000fe20008000000 */
[----:B-1----:R-:W-:Y:S01]  /*93f0*/  VIADD R0, R105, 0x10 ;  /* 0x0000001069007836 */ /* 0x002fe20000000000 */
[----:B---3--:R-:W-:Y:S01]  /*9400*/  @P1 SEL R107, RZ, 0x1, !P0 ;  /* 0x00000001ff6b1807 */ /* 0x008fe20004000000 */
[----:B------:R-:W-:Y:S09]  /*9410*/  @!P1 BRA `(.L_x_130) ;  /* 0x0000000000589947 */ /* 0x000ff20003800000 */
[----:B------:R-:W-:Y:S01]  /*9420*/  ISETP.NE.AND P1, PT, R113, RZ, PT ;  /* 0x000000ff7100720c */ /* 0x000fe20003f25270 */
[----:B------:R-:W-:Y:S01]  /*9430*/  BSSY B0, `(.L_x_131) ;  /* 0x0000009000007945 */ /* 0x000fe20003800000 */
[----:B------:R-:W-:Y:S11]  /*9440*/  ISETP.NE.AND P0, PT, R107, RZ, PT ;  /* 0x000000ff6b00720c */ /* 0x000ff60003f05270 */
[----:B------:R-:W-:Y:S05]  /*9450*/  @P1 IMAD R3, R106, 0x1000, R99 ;  /* 0x000010006a031824 */ /* 0x000fea00078e0263 */
[----:B------:R-:W-:Y:S05]  /*9460*/  @P1 IADD3 R2, PT, PT, R3, UR44, RZ ;  /* 0x0000002c03021c10 */ /* 0x000fea000fffe0ff */
[----:B------:R-:W-:Y:S01]  /*9470*/  @P1 IMAD.IADD R2, R98, 0x1, R2 ;  /* 0x0000000162021824 */ /* 0x000fe200078e0202 */
[----:B------:R-:W-:Y:S06]  /*9480*/  @P0 BRA `(.L_x_132) ;  /* 0x00000000000c0947 */ /* 0x000fec0003800000 */
[----:B------:R-:W-:Y:S04]  /*9490*/  SHF.L.U32 R20, R112, 0x1f, RZ ;  /* 0x0000001f70147819 */ /* 0x000fe800000006ff */
[----:B------:R-:W1:Y:S02]  /*94a0*/  SYNCS.PHASECHK.TRANS64.TRYWAIT P0, [R21+URZ+0x70], R20 ;  /* 0x00007014150075a7 */ /* 0x000e6400080011ff */
[----:B-1----:R-:W-:Y:S05]  /*94b0*/  @!P0 BRA `(.L_x_133) ;  /* 0x0000002c001c8947 */ /* 0x002fea0003800000 */
.L_x_132:
[----:B------:R-:W-:Y:S05]  /*94c0*/  BSYNC B0 ;  /* 0x0000000000007941 */ /* 0x000fea0003800000 */
.L_x_131:
[----:B------:R-:W-:Y:S01]  /*94d0*/  ISETP.NE.AND P0, PT, R113, RZ, PT ;  /* 0x000000ff7100720c */ /* 0x000fe20003f05270 */
[----:B------:R-:W-:Y:S11]  /*94e0*/  VIADD R106, R106, 0x1 ;  /* 0x000000016a6a7836 */ /* 0x000ff60000000000 */
[----:B------:R-:W-:Y:S01]  /*94f0*/  @!UPT UIADD3 URZ, UPT, UPT, URZ, URZ, URZ ;  /* 0x000000fffffff290 */ /* 0x000fe2000fffe0ff */
[----:B------:R-:W3:Y:S04]  /*9500*/  @P0 LDS.128 R52, [R3+UR44+0x200] ;  /* 0x0002002c03340984 */ /* 0x000ee80008000c00 */
[----:B------:R-:W4:Y:S04]  /*9510*/  @P0 LDS.128 R64, [R3+UR44+0xa00] ;  /* 0x000a002c03400984 */ /* 0x000f280008000c00 */
[----:B------:R-:W1:Y:S04]  /*9520*/  @P0 LDS.128 R56, [R2+0x200] ;  /* 0x0002000002380984 */ /* 0x000e680000000c00 */
[----:B------:R5:W1:Y:S01]  /*9530*/  @P0 LDS.128 R68, [R2+0xa00] ;  /* 0x000a000002440984 */ /* 0x000a620000000c00 */
[C---:B------:R-:W-:Y:S04]  /*9540*/  ISETP.NE.AND P0, PT, R106.reuse, 0x3, PT ;  /* 0x000000036a00780c */ /* 0x040fe80003f05270 */
[----:B------:R-:W-:Y:S02]  /*9550*/  SEL R106, R106, RZ, P0 ;  /* 0x000000ff6a6a7207 */ /* 0x000fe40000000000 */
[----:B-----5:R-:W-:Y:S04]  /*9560*/  SEL R2, RZ, 0x1, P0 ;  /* 0x00000001ff027807 */ /* 0x020fe80000000000 */
[----:B------:R-:W-:Y:S02]  /*9570*/  LOP3.LUT R112, R112, R2, RZ, 0x3c, !PT ;  /* 0x0000000270707212 */ /* 0x000fe400078e3cff */
.L_x_130:
[----:B------:R-:W-:Y:S05]  /*9580*/  BSYNC B1 ;  /* 0x0000000000017941 */ /* 0x000fea0003800000 */
.L_x_129:
[----:B------:R-:W-:Y:S04]  /*9590*/  SHF.R.U32.HI R3, RZ, 0x15, R0 ;  /* 0x00000015ff037819 */ /* 0x000fe80000011600 */
[----:B------:R-:W-:Y:S04]  /*95a0*/  LOP3.LUT R2, R3, 0x3, RZ, 0xc0, !PT ;  /* 0x0000000303027812 */ /* 0x000fe800078ec0ff */
[----:B------:R-:W-:Y:S11]  /*95b0*/  ISETP.NE.AND P0, PT, R84, R2, PT ;  /* 0x000000025400720c */ /* 0x000ff60003f05270 */
[----:B------:R-:W-:Y:S02]  /*95c0*/  @!UPT UIADD3 URZ, UPT, UPT, URZ, URZ, URZ ;  /* 0x000000fffffff290 */ /* 0x000fe4000fffe0ff */
[----:B------:R-:W-:Y:S05]  /*95d0*/  @P0 BRA `(.L_x_134) ;  /* 0x0000000000bc0947 */ /* 0x000fea0003800000 */
[----:B------:R-:W-:Y:S02]  /*95e0*/  LOP3.LUT P0, RZ, R3, 0x3, R86, 0x48, !PT ;  /* 0x0000000303ff7812 */ /* 0x000fe40007804856 */
[----:B------:R-:W-:Y:S11]  /*95f0*/  MOV R16, R0 ;  /* 0x0000000000107202 */ /* 0x000ff60000000f00 */
[----:B------:R-:W-:Y:S05]  /*9600*/  @!P0 BRA `(.L_x_135) ;  /* 0x0000000000408947 */ /* 0x000fea0003800000 */
[----:B------:R-:W5:Y:S01]  /*9610*/  LDCU.64 UR8, c[0x4][0x70] ;  /* 0x01000e00ff0877ac */ /* 0x000f620008000a00 */
[----:B------:R-:W-:Y:S01]  /*9620*/  MOV R15, 0x0 ;  /* 0x00000000000f7802 */ /* 0x000fe20000000f00 */
[----:B------:R-:W-:Y:S02]  /*9630*/  HFMA2 R12, -RZ, RZ, 0, 5.9604644775390625e-08 ;  /* 0x00000001ff0c7431 */ /* 0x000fe400000001ff */
[----:B------:R-:W-:Y:S02]  /*9640*/  IMAD.MOV.U32 R8, RZ, RZ, 0x192 ;  /* 0x00000192ff087424 */ /* 0x000fe400078e00ff */
[----:B------:R-:W-:Y:S01]  /*9650*/  IMAD.MOV.U32 R13, RZ, RZ, RZ ;  /* 0x000000ffff0d7224 */ /* 0x000fe200078e00ff */
[----:B------:R-:W1:Y:S01]  /*9660*/  LDCU.64 UR6, c[0x4][0x78] ;  /* 0x01000f00ff0677ac */ /* 0x000e620008000a00 */
[----:B------:R-:W2:Y:S01]  /*9670*/  LDC.64 R14, c[0x4][R15] ;  /* 0x010000000f0e7b82 */ /* 0x000ea20000000a00 */
[----:B------:R-:W3:Y:S01]  /*9680*/  LDCU.64 UR4, c[0x4][0x10] ;  /* 0x01000200ff0477ac */ /* 0x000ee20008000a00 */
[----:B-----5:R-:W-:Y:S01]  /*9690*/  MOV R5, UR9 ;  /* 0x0000000900057c02 */ /* 0x020fe20008000f00 */
[----:B------:R-:W-:Y:S01]  /*96a0*/  IMAD.U32 R4, RZ, RZ, UR8 ;  /* 0x00000008ff047e24 */ /* 0x000fe2000f8e00ff */
[----:B-1----:R-:W-:Y:S01]  /*96b0*/  MOV R7, UR7 ;  /* 0x0000000700077c02 */ /* 0x002fe20008000f00 */
[----:B------:R-:W-:Y:S01]  /*96c0*/  IMAD.U32 R6, RZ, RZ, UR6 ;  /* 0x00000006ff067e24 */ /* 0x000fe2000f8e00ff */
[----:B---3--:R-:W-:Y:S01]  /*96d0*/  MOV R11, UR5 ;  /* 0x00000005000b7c02 */ /* 0x008fe20008000f00 */
[----:B------:R-:W-:Y:S02]  /*96e0*/  IMAD.U32 R10, RZ, RZ, UR4 ;  /* 0x00000004ff0a7e24 */ /* 0x000fe4000f8e00ff */
[----:B------:R-:W-:Y:S07]  /*96f0*/  LEPC R20, `(.L_x_135) ;  /* 0x000000001014794e */ /* 0x000fee0000000000 */
[----:B--2-4-:R-:W-:Y:S05]  /*9700*/  CALL.ABS.NOINC R14 ;  /* 0x000000000e007343 */ /* 0x014fea0003c00000 */
.L_x_135:
        /* <DEDUP_REMOVED lines=12> */
[----:B------:R-:W5:Y:S01]  /*97d0*/  LDCU.64 UR6, c[0x4][0x78] ;  /* 0x01000f00ff0677ac */ /* 0x000f620008000a00 */
[----:B------:R-:W2:Y:S01]  /*97e0*/  LDC.64 R14, c[0x4][R15] ;  /* 0x010000000f0e7b82 */ /* 0x000ea20000000a00 */
[----:B------:R-:W3:Y:S01]  /*97f0*/  LDCU.64 UR4, c[0x4][0x10] ;  /* 0x01000200ff0477ac */ /* 0x000ee20008000a00 */
[----:B-1----:R-:W-:Y:S01]  /*9800*/  MOV R5, UR9 ;  /* 0x0000000900057c02 */ /* 0x002fe20008000f00 */
[----:B------:R-:W-:Y:S01]  /*9810*/  IMAD.U32 R4, RZ, RZ, UR8 ;  /* 0x00000008ff047e24 */ /* 0x000fe2000f8e00ff */
[----:B-----5:R-:W-:Y:S01]  /*9820*/  MOV R7, UR7 ;  /* 0x0000000700077c02 */ /* 0x020fe20008000f00 */
[----:B------:R-:W-:Y:S01]  /*9830*/  IMAD.U32 R6, RZ, RZ, UR6 ;  /* 0x00000006ff067e24 */ /* 0x000fe2000f8e00ff */
[----:B---3--:R-:W-:Y:S01]  /*9840*/  MOV R11, UR5 ;  /* 0x00000005000b7c02 */ /* 0x008fe20008000f00 */
[----:B------:R-:W-:Y:S02]  /*9850*/  IMAD.U32 R10, RZ, RZ, UR4 ;  /* 0x00000004ff0a7e24 */ /* 0x000fe4000f8e00ff */
[----:B------:R-:W-:Y:S07]  /*9860*/  LEPC R20, `(.L_x_136) ;  /* 0x000000001014794e */ /* 0x000fee0000000000 */
[----:B--2-4-:R-:W-:Y:S05]  /*9870*/  CALL.ABS.NOINC R14 ;  /* 0x000000000e007343 */ /* 0x014fea0003c00000 */
.L_x_136:
[----:B------:R-:W-:Y:S05]  /*9880*/  WARPSYNC.ALL ;  /* 0x0000000000007948 */ /* 0x000fea0003800000 */
[----:B------:R-:W-:Y:S11]  /*9890*/  R2UR UR4, R16 ;  /* 0x00000000100472ca */ /* 0x000ff600000e0000 */
[----:B------:R-:W-:Y:S02]  /*98a0*/  @!UPT UIADD3 URZ, UPT, UPT, URZ, URZ, URZ ;  /* 0x000000fffffff290 */ /* 0x000fe4000fffe0ff */
[----:B------:R-:W1:Y:S02]  /*98b0*/  LDTM.x16 R4, tmem[UR4+0x20] ;  /* 0x00002004000479ee */ /* 0x000e640008240000 */
[----:B-1----:R-:W-:Y:S01]  /*98c0*/  NOP ;  /* 0x0000000000007918 */ /* 0x002fe20000000000 */
.L_x_134:
[----:B---3--:R-:W-:Y:S01]  /*98d0*/  SHF.L.U32 R3, R52, 0x10, RZ ;  /* 0x0000001034037819 */ /* 0x008fe200000006ff */
[C---:B------:R-:W-:Y:S01]  /*98e0*/  FMUL R0, R43.reuse, R24 ;  /* 0x000000182b007220 */ /* 0x040fe20000400000 */
[----:B------:R-:W-:Y:S01]  /*98f0*/  ISETP.NE.AND P1, PT, R84, R2, PT ;  /* 0x000000025400720c */ /* 0x000fe20003f25270 */
[----:B------:R-:W-:Y:S01]  /*9900*/  FMUL R2, R43, R25 ;  /* 0x000000192b027220 */ /* 0x000fe20000400000 */
[----:B-1----:R-:W-:Y:S01]  /*9910*/  LOP3.LUT R21, R52, 0xffff0000, RZ, 0xc0, !PT ;  /* 0xffff000034157812 */ /* 0x002fe200078ec0ff */
[----:B------:R-:W-:Y:S01]  /*9920*/  FFMA R0, R45, R3, R0 ;  /* 0x000000032d007223 */ /* 0x000fe20000000000 */
[----:B------:R-:W-:Y:S01]  /*9930*/  SHF.L.U32 R22, R53, 0x10, RZ ;  /* 0x0000001035167819 */ /* 0x000fe200000006ff */
[----:B------:R-:W-:Y:S01]  /*9940*/  FMUL R3, R43, R26 ;  /* 0x0000001a2b037220 */ /* 0x000fe20000400000 */
[----:B------:R-:W-:Y:S01]  /*9950*/  LOP3.LUT R23, R53, 0xffff0000, RZ, 0xc0, !PT ;  /* 0xffff000035177812 */ /* 0x000fe200078ec0ff */
[----:B------:R-:W-:Y:S01]  /*9960*/  FMUL R20, R43, R27 ;  /* 0x0000001b2b147220 */ /* 0x000fe20000400000 */
[----:B--2---:R-:W-:Y:S01]  /*9970*/  SHF.L.U32 R40, R54, 0x10, RZ ;  /* 0x0000001036287819 */ /* 0x004fe200000006ff */
[----:B------:R-:W-:Y:S01]  /*9980*/  FFMA R2, R45, R21, R2 ;  /* 0x000000152d027223 */ /* 0x000fe20000000002 */
[----:B------:R-:W-:Y:S01]  /*9990*/  LOP3.LUT R41, R57, 0xffff0000, RZ, 0xc0, !PT ;  /* 0xffff000039297812 */ /* 0x000fe200078ec0ff */
[C---:B------:R-:W-:Y:S01]  /*99a0*/  FFMA R3, R45.reuse, R22, R3 ;  /* 0x000000162d037223 */ /* 0x040fe20000000003 */
[----:B----4-:R-:W-:Y:S01]  /*99b0*/  LOP3.LUT R42, R66, 0xffff0000, RZ, 0xc0, !PT ;  /* 0xffff0000422a7812 */ /* 0x010fe200078ec0ff */
[----:B------:R-:W-:Y:S01]  /*99c0*/  FFMA R20, R45, R23, R20 ;  /* 0x000000172d147223 */ /* 0x000fe20000000014 */
[----:B------:R-:W-:Y:S01]  /*99d0*/  LOP3.LUT R23, R54, 0xffff0000, RZ, 0xc0, !PT ;  /* 0xffff000036177812 */ /* 0x000fe200078ec0ff */
[C---:B------:R-:W-:Y:S01]  /*99e0*/  FMUL R21, R43.reuse, R28 ;  /* 0x0000001c2b157220 */ /* 0x040fe20000400000 */
[----:B------:R-:W-:Y:S01]  /*99f0*/  F2FP.BF16.F32.PACK_AB R48, R2, R0 ;  /* 0x000000000230723e */ /* 0x000fe200000010ff */
        /* <DEDUP_REMOVED lines=115> */
[----:B------:R-:W-:Y:S01]  /*a130*/  ULEA UR5, UR45, UR44, 0xc ;  /* 0x0000002c2d057291 */ /* 0x000fe2000f8e60ff */
[----:B------:R-:W-:Y:S01]  /*a140*/  UMOV UR54, UR50 ;  /* 0x0000003200367c82 */ /* 0x000fe20008000000 */
[----:B------:R-:W-:Y:S02]  /*a150*/  UMOV UR55, UR36 ;  /* 0x0000002400377c82 */ /* 0x000fe40008000000 */
[----:B------:R-:W-:Y:S02]  /*a160*/  UIADD3 UR52, UPT, UPT, UR5, 0x200, URZ ;  /* 0x0000020005347890 */ /* 0x000fe4000fffe0ff */
[----:B------:R-:W-:Y:S02]  /*a170*/  UIADD3 UR8, UPT, UPT, UR5, 0xa00, URZ ;  /* 0x00000a0005087890 */ /* 0x000fe4000fffe0ff */
        /* <DEDUP_REMOVED lines=8> */
.L_x_138:
[----:B------:R-:W-:Y:S05]  /*a200*/  BSYNC.RECONVERGENT B0 ;  /* 0x0000000000007941 */ /* 0x000fea0003800200 */
.L_x_137:
[----:B------:R-:W-:Y:S01]  /*a210*/  UISETP.NE.AND UP1, UPT, UR51, URZ, UPT ;  /* 0x000000ff3300728c */ /* 0x000fe2000bf25270 */
[----:B------:R-:W-:Y:S01]  /*a220*/  BSSY.RECONVERGENT B0, `(.L_x_139) ;  /* 0x0000008000007945 */ /* 0x000fe20003800200 */
[----:B------:R-:W-:Y:S04]  /*a230*/  UIADD3 UR4, UPT, UPT, UR45, 0x1, URZ ;  /* 0x000000012d047890 */ /* 0x000fe8000fffe0ff */
[----:B------:R-:W-:Y:S02]  /*a240*/  UISETP.NE.AND UP0, UPT, UR4, 0x3, UPT ;  /* 0x000000030400788c */ /* 0x000fe4000bf05270 */
[----:B------:R-:W-:Y:S02]  /*a250*/  UISETP.EQ.XOR UP1, UPT, UR4, 0x3, UP1 ;  /* 0x000000030400788c */ /* 0x000fe40008f22a70 */
[----:B------:R-:W-:Y:S02]  /*a260*/  USEL UR46, UR4, URZ, UP0 ;  /* 0x000000ff042e7287 */ /* 0x000fe40008000000 */
[----:B------:R-:W-:Y:S01]  /*a270*/  UP2UR UR47, UPR, URZ, 0x2 ;  /* 0x00000002ff2f7883 */ /* 0x000fe20008000000 */
[----:B------:R-:W-:Y:S11]  /*a280*/  @P0 BRA `(.L_x_140) ;  /* 0x0000000000040947 */ /* 0x000ff60003800000 */
[----:B------:R-:W-:Y:S04]  /*a290*/  DEPBAR.LE SB0, 0x1 ;  /* 0x000080400000791a */ /* 0x000fe80000000000 */
.L_x_140:
[----:B------:R-:W-:Y:S05]  /*a2a0*/  BSYNC.RECONVERGENT B0 ;  /* 0x0000000000007941 */ /* 0x000fea0003800200 */
.L_x_139:
[----:B------:R-:W1:Y:S08]  /*a2b0*/  S2UR UR54, SR_CgaCtaId ;  /* 0x00000000003679c3 */ /* 0x000e700000008800 */
[----:B------:R-:W-:Y:S01]  /*a2c0*/  BAR.SYNC.DEFER_BLOCKING 0x1, 0x80 ;  /* 0x0042000000007b1d */ /* 0x000fe20000010000 */
[----:B------:R-:W-:Y:S01]  /*a2d0*/  ISETP.NE.AND P1, PT, R97, RZ, PT ;  /* 0x000000ff6100720c */ /* 0x000fe20003f25270 */
[----:B------:R-:W-:Y:S01]  /*a2e0*/  IMAD.U32 R0, RZ, RZ, UR48 ;  /* 0x00000030ff007e24 */ /* 0x000fe2000f8e00ff */
[----:B------:R-:W-:Y:S04]  /*a2f0*/  UIADD3 UR4, UPT, UPT, UR48, 0x1, URZ ;  /* 0x0000000130047890 */ /* 0x000fe8000fffe0ff */
[----:B------:R-:W-:Y:S04]  /*a300*/  UISETP.NE.AND UP0, UPT, UR4, 0x3, UPT ;  /* 0x000000030400788c */ /* 0x000fe8000bf05270 */
[----:B------:R-:W-:Y:S03]  /*a310*/  USEL UR52, UR4, URZ, UP0 ;  /* 0x000000ff04347287 */ /* 0x000fe60008000000 */
[----:B------:R-:W-:Y:S05]  /*a320*/  @P1 LEA R0, R0, UR44, 0x3 ;  /* 0x0000002c00001c11 */ /* 0x000fea000f8e18ff */
[----:B------:R-:W-:Y:S01]  /*a330*/  @P1 VIADD R2, R0, 0x88 ;  /* 0x0000008800021836 */ /* 0x000fe20000000000 */
[----:B------:R-:W-:Y:S04]  /*a340*/  @P1 SHF.L.U32 R0, R112, 0x1f, RZ ;  /* 0x0000001f70001819 */ /* 0x000fe800000006ff */
[----:B------:R-:W-:Y:S01]  /*a350*/  @P1 PRMT R46, R46, 0x654, R2 ;  /* 0x000006542e2e1816 */ /* 0x000fe20000000002 */
[----:B------:R-:W-:Y:S01]  /*a360*/  UMOV UR44, 0x400 ;  /* 0x00000400002c7882 */ /* 0x000fe20000000000 */
[----:B------:R-:W-:Y:S01]  /*a370*/  BSSY B1, `(.L_x_141) ;  /* 0x0000018000017945 */ /* 0x000fe20003800000 */
[----:B-1----:R-:W-:Y:S01]  /*a380*/  ULEA UR44, UR54, UR44, 0x18 ;  /* 0x0000002c362c7291 */ /* 0x002fe2000f8ec0ff */
[----:B------:R1:W-:Y:S05]  /*a390*/  @P1 SYNCS.ARRIVE.TRANS64.RED.A1T0 RZ, [R46+URZ], RZ ;  /* 0x000000ff2eff19a7 */ /* 0x0003ea00081004ff */
[----:B------:R-:W-:Y:S04]  /*a3a0*/  LEA R2, R106, UR44, 0x3 ;  /* 0x0000002c6a027c11 */ /* 0x000fe8000f8e18ff */
[----:B------:R-:W3:Y:S02]  /*a3b0*/  @P1 SYNCS.PHASECHK.TRANS64.TRYWAIT P0, [R2+URZ+0x70], R0 ;  /* 0x00007000020015a7 */ /* 0x000ee400080011ff */
[----:B---3--:R-:W-:Y:S01]  /*a3c0*/  @P1 SEL R107, RZ, 0x1, !P0 ;  /* 0x00000001ff6b1807 */ /* 0x008fe20004000000 */
[----:B-1----:R-:W-:Y:S06]  /*a3d0*/  @!P1 BRA `(.L_x_142) ;  /* 0x0000000000449947 */ /* 0x002fec0003800000 */
        /* <DEDUP_REMOVED lines=10> */
.L_x_144:
[----:B------:R-:W-:Y:S05]  /*a480*/  BSYNC B0 ;  /* 0x0000000000007941 */ /* 0x000fea0003800000 */
.L_x_143:
[----:B------:R-:W-:Y:S11]  /*a490*/  ISETP.NE.AND P0, PT, R113, RZ, PT ;  /* 0x000000ff7100720c */ /* 0x000ff60003f05270 */
[----:B------:R-:W-:Y:S02]  /*a4a0*/  @!UPT UIADD3 URZ, UPT, UPT, URZ, URZ, URZ ;  /* 0x000000fffffff290 */ /* 0x000fe4000fffe0ff */
[----:B------:R3:W4:Y:S04]  /*a4b0*/  @P0 LDS.128 R52, [R106+UR44+0x200] ;  /* 0x0002002c6a340984 */ /* 0x0007280008000c00 */
[----:B------:R3:W1:Y:S04]  /*a4c0*/  @P0 LDS.128 R64, [R106+UR44+0xa00] ;  /* 0x000a002c6a400984 */ /* 0x0006680008000c00 */
[----:B------:R3:W1:Y:S04]  /*a4d0*/  @P0 LDS.128 R56, [R0+0x200] ;  /* 0x0002000000380984 */ /* 0x0006680000000c00 */
[----:B------:R3:W1:Y:S02]  /*a4e0*/  @P0 LDS.128 R68, [R0+0xa00] ;  /* 0x000a000000440984 */ /* 0x0006640000000c00 */
.L_x_142:
[----:B------:R-:W-:Y:S05]  /*a4f0*/  BSYNC B1 ;  /* 0x0000000000017941 */ /* 0x000fea0003800000 */
.L_x_141:
[----:B------:R-:W-:Y:S05]  /*a500*/  VIADD R105, R105, 0x400010 ;  /* 0x0040001069697836 */ /* 0x000fea0000000000 */
[----:B---3--:R-:W-:Y:S04]  /*a510*/  SHF.R.U32.HI R0, RZ, 0x15, R105 ;  /* 0x00000015ff007819 */ /* 0x008fe80000011669 */
[----:B-1----:R-:W-:Y:S04]  /*a520*/  LOP3.LUT R2, R0, 0x3, RZ, 0xc0, !PT ;  /* 0x0000000300027812 */ /* 0x002fe800078ec0ff */
        /* <DEDUP_REMOVED lines=11> */
[----:B------:R-:W3:Y:S01]  /*a5e0*/  LDCU.64 UR6, c[0x4][0x78] ;  /* 0x01000f00ff0677ac */ /* 0x000ee20008000a00 */
[----:B------:R-:W2:Y:S01]  /*a5f0*/  LDC.64 R14, c[0x4][R15] ;  /* 0x010000000f0e7b82 */ /* 0x000ea20000000a00 */
[----:B------:R-:W5:Y:S01]  /*a600*/  LDCU.64 UR4, c[0x4][0x10] ;  /* 0x01000200ff0477ac */ /* 0x000f620008000a00 */
[----:B-1----:R-:W-:Y:S01]  /*a610*/  MOV R5, UR9 ;  /* 0x0000000900057c02 */ /* 0x002fe20008000f00 */
[----:B------:R-:W-:Y:S01]  /*a620*/  IMAD.U32 R4, RZ, RZ, UR8 ;  /* 0x00000008ff047e24 */ /* 0x000fe2000f8e00ff */
[----:B---3--:R-:W-:Y:S01]  /*a630*/  MOV R7, UR7 ;  /* 0x0000000700077c02 */ /* 0x008fe20008000f00 */
[----:B------:R-:W-:Y:S01]  /*a640*/  IMAD.U32 R6, RZ, RZ, UR6 ;  /* 0x00000006ff067e24 */ /* 0x000fe2000f8e00ff */
[----:B-----5:R-:W-:Y:S01]  /*a650*/  MOV R11, UR5 ;  /* 0x00000005000b7c02 */ /* 0x020fe20008000f00 */
[----:B------:R-:W-:Y:S02]  /*a660*/  IMAD.U32 R10, RZ, RZ, UR4 ;  /* 0x00000004ff0a7e24 */ /* 0x000fe4000f8e00ff */
[----:B------:R-:W-:Y:S07]  /*a670*/  LEPC R20, `(.L_x_147) ;  /* 0x000000001014794e */ /* 0x000fee0000000000 */
[----:B--2-4-:R-:W-:Y:S05]  /*a680*/  CALL.ABS.NOINC R14 ;  /* 0x000000000e007343 */ /* 0x014fea0003c00000 */
.L_x_147:
        /* <DEDUP_REMOVED lines=23> */
.L_x_148:
[----:B------:R-:W-:Y:S05]  /*a800*/  WARPSYNC.ALL ;  /* 0x0000000000007948 */ /* 0x000fea0003800000 */
[----:B------:R-:W-:Y:S11]  /*a810*/  R2UR UR4, R16 ;  /* 0x00000000100472ca */ /* 0x000ff600000e0000 */
[----:B------:R-:W-:Y:S02]  /*a820*/  @!UPT UIADD3 URZ, UPT, UPT, URZ, URZ, URZ ;  /* 0x000000fffffff290 */ /* 0x000fe4000fffe0ff */
[----:B------:R-:W1:Y:S02]  /*a830*/  LDTM.x16 R4, tmem[UR4+0x20] ;  /* 0x00002004000479ee */ /* 0x000e640008240000 */
[----:B-1----:R-:W-:Y:S01]  /*a840*/  NOP ;  /* 0x0000000000007918 */ /* 0x002fe20000000000 */
.L_x_146:
[----:B------:R-:W-:Y:S01]  /*a850*/  ISETP.NE.AND P1, PT, R84, R2, PT ;  /* 0x000000025400720c */ /* 0x000fe20003f25270 */
[----:B------:R-:W-:Y:S05]  /*a860*/  WARPSYNC.ALL ;  /* 0x0000000000007948 */ /* 0x000fea0003800000 */
[C---:B----4-:R-:W-:Y:S01]  /*a870*/  SHF.L.U32 R3, R52.reuse, 0x10, RZ ;  /* 0x0000001034037819 */ /* 0x050fe200000006ff */
[----:B------:R-:W-:Y:S01]  /*a880*/  NOP ;  /* 0x0000000000007918 */ /* 0x000fe20000000000 */
[----:B--2---:R-:W-:Y:S01]  /*a890*/  LOP3.LUT R40, R52, 0xffff0000, RZ, 0xc0, !PT ;  /* 0xffff000034287812 */ /* 0x004fe200078ec0ff */
[----:B------:R-:W-:Y:S01]  /*a8a0*/  FMUL R0, R43, R24 ;  /* 0x000000182b007220 */ /* 0x000fe20000400000 */
[----:B------:R-:W-:Y:S01]  /*a8b0*/  SHF.L.U32 R41, R53, 0x10, RZ ;  /* 0x0000001035297819 */ /* 0x000fe200000006ff */
[C---:B------:R-:W-:Y:S01]  /*a8c0*/  FMUL R20, R43.reuse, R4 ;  /* 0x000000042b147220 */ /* 0x040fe20000400000 */
[----:B------:R-:W-:Y:S01]  /*a8d0*/  MOV R4, UR46 ;  /* 0x0000002e00047c02 */ /* 0x000fe20008000f00 */
[----:B------:R-:W-:Y:S01]  /*a8e0*/  FMUL R2, R43, R25 ;  /* 0x000000192b027220 */ /* 0x000fe20000400000 */
[----:B------:R-:W-:Y:S01]  /*a8f0*/  LOP3.LUT R42, R53, 0xffff0000, RZ, 0xc0, !PT ;  /* 0xffff0000352a7812 */ /* 0x000fe200078ec0ff */
[C---:B------:R-:W-:Y:S01]  /*a900*/  FFMA R0, R45.reuse, R3, R0 ;  /* 0x000000032d007223 */ /* 0x040fe20000000000 */
[----:B------:R-:W-:Y:S01]  /*a910*/  @!P1 LEA R99, R4, R99, 0xc ;  /* 0x0000006304639211 */ /* 0x000fe200078e60ff */
[----:B------:R-:W-:Y:S01]  /*a920*/  FFMA R2, R45, R40, R2 ;  /* 0x000000282d027223 */ /* 0x000fe20000000002 */
[----:B------:R-:W-:Y:S01]  /*a930*/  R2UR UR4, R104 ;  /* 0x00000000680472ca */ /* 0x000fe200000e0000 */
[C---:B------:R-:W-:Y:S01]  /*a940*/  FMUL R3, R43.reuse, R26 ;  /* 0x0000001a2b037220 */ /* 0x040fe20000400000 */
[----:B------:R-:W-:Y:S01]  /*a950*/  SHF.L.U32 R44, R54, 0x10, RZ ;  /* 0x00000010362c7819 */ /* 0x000fe200000006ff */
[C---:B------:R-:W-:Y:S01]  /*a960*/  FMUL R4, R43.reuse, R27 ;  /* 0x0000001b2b047220 */ /* 0x040fe20000400000 */
[----:B------:R-:W-:Y:S01]  /*a970*/  F2FP.BF16.F32.PACK_AB R100, R2, R0 ;  /* 0x000000000264723e */ /* 0x000fe200000010ff */
[----:B------:R-:W-:Y:S01]  /*a980*/  FMUL R21, R43, R5 ;  /* 0x000000052b157220 */ /* 0x000fe20000400000 */
[----:B------:R-:W-:Y:S01]  /*a990*/  @!P1 IADD3 R5, PT, PT, R99, UR44, RZ ;  /* 0x0000002c63059c10 */ /* 0x000fe2000fffe0ff */
[C---:B------:R-:W-:Y:S01]  /*a9a0*/  FFMA R3, R45.reuse, R41, R3 ;  /* 0x000000292d037223 */ /* 0x040fe20000000003 */
[----:B------:R-:W-:Y:S01]  /*a9b0*/  LOP3.LUT R46, R54, 0xffff0000, RZ, 0xc0, !PT ;  /* 0xffff0000362e7812 */ /* 0x000fe200078ec0ff */
[----:B------:R-:W-:Y:S01]  /*a9c0*/  FFMA R4, R45, R42, R4 ;  /* 0x0000002a2d047223 */ /* 0x000fe20000000004 */
[----:B------:R-:W-:Y:S01]  /*a9d0*/  SHF.L.U32 R47, R55, 0x10, RZ ;  /* 0x00000010372f7819 */ /* 0x000fe200000006ff */
[C---:B------:R-:W-:Y:S01]  /*a9e0*/  FMUL R0, R43.reuse, R28 ;  /* 0x0000001c2b007220 */ /* 0x040fe20000400000 */
[----:B------:R-:W-:Y:S01]  /*a9f0*/  @!P1 IADD3 R98, PT, PT, R98, R5, RZ ;  /* 0x0000000562629210 */ /* 0x000fe20007ffe0ff */
[----:B------:R-:W-:Y:S01]  /*aa00*/  FMUL R2, R43, R29 ;  /* 0x0000001d2b027220 */ /* 0x000fe20000400000 */
[----:B------:R-:W-:Y:S01]  /*aa10*/  LOP3.LUT R48, R55, 0xffff0000, RZ, 0xc0, !PT ;  /* 0xffff000037307812 */ /* 0x000fe200078ec0ff */
[C---:B------:R-:W-:Y:S01]  /*aa20*/  FMUL R5, R43.reuse, R30 ;  /* 0x0000001e2b057220 */ /* 0x040fe20000400000 */
[C---:B------:R-:W-:Y:S01]  /*aa30*/  SHF.L.U32 R49, R56.reuse, 0x10, RZ ;  /* 0x0000001038317819 */ /* 0x040fe200000006ff */
[C---:B------:R-:W-:Y:S01]  /*aa40*/  FMUL R22, R43.reuse, R6 ;  /* 0x000000062b167220 */ /* 0x040fe20000400000 */
[----:B------:R-:W-:Y:S01]  /*aa50*/  LOP3.LUT R50, R56, 0xffff0000, RZ, 0xc0, !PT ;  /* 0xffff000038327812 */ /* 0x000fe200078ec0ff */
[----:B------:R-:W-:Y:S01]  /*aa60*/  FMUL R6, R43, R31 ;  /* 0x0000001f2b067220 */ /* 0x000fe20000400000 */
[----:B------:R-:W-:Y:S01]  /*aa70*/  F2FP.BF16.F32.PACK_AB R101, R4, R3 ;  /* 0x000000030465723e */ /* 0x000fe200000010ff */
[----:B------:R-:W-:Y:S01]  /*aa80*/  FFMA R0, R45, R44, R0 ;  /* 0x0000002c2d007223 */ /* 0x000fe20000000000 */
[----:B------:R-:W-:Y:S01]  /*aa90*/  SHF.L.U32 R51, R57, 0x10, RZ ;  /* 0x0000001039337819 */ /* 0x000fe200000006ff */
[----:B------:R-:W-:Y:S01]  /*aaa0*/  FMUL R23, R43, R7 ;  /* 0x000000072b177220 */ /* 0x000fe20000400000 */
[----:B------:R-:W-:Y:S01]  /*aab0*/  LOP3.LUT R52, R57, 0xffff0000, RZ, 0xc0, !PT ;  /* 0xffff000039347812 */ /* 0x000fe200078ec0ff */
[----:B------:R-:W-:Y:S01]  /*aac0*/  FFMA R2, R45, R46, R2 ;  /* 0x0000002e2d027223 */ /* 0x000fe20000000002 */
[C---:B------:R-:W-:Y:S01]  /*aad0*/  SHF.L.U32 R53, R58.reuse, 0x10, RZ ;  /* 0x000000103a357819 */ /* 0x040fe200000006ff */
[C---:B------:R-:W-:Y:S01]  /*aae0*/  FMUL R7, R43.reuse, R32 ;  /* 0x000000202b077220 */ /* 0x040fe20000400000 */
[----:B------:R-:W-:Y:S01]  /*aaf0*/  LOP3.LUT R54, R58, 0xffff0000, RZ, 0xc0, !PT ;  /* 0xffff00003a367812 */ /* 0x000fe200078ec0ff */
[----:B------:R-:W-:Y:S01]  /*ab00*/  FMUL R3, R43, R33 ;  /* 0x000000212b037220 */ /* 0x000fe20000400000 */
[----:B------:R-:W-:Y:S01]  /*ab10*/  F2FP.BF16.F32.PACK_AB R102, R2, R0 ;  /* 0x000000000266723e */ /* 0x000fe200000010ff */
[----:B------:R-:W-:Y:S01]  /*ab20*/  FFMA R5, R45, R47, R5 ;  /* 0x0000002f2d057223 */ /* 0x000fe20000000005 */
[----:B------:R-:W-:Y:S01]  /*ab30*/  SHF.L.U32 R55, R59, 0x10, RZ ;  /* 0x000000103b377819 */ /* 0x000fe200000006ff */
[----:B------:R-:W-:Y:S01]  /*ab40*/  FFMA R6, R45, R48, R6 ;  /* 0x000000302d067223 */ /* 0x000fe20000000006 */
[----:B------:R-:W-:Y:S01]  /*ab50*/  LOP3.LUT R56, R59, 0xffff0000, RZ, 0xc0, !PT ;  /* 0xffff00003b387812 */ /* 0x000fe200078ec0ff */
[C---:B------:R-:W-:Y:S01]  /*ab60*/  FFMA R7, R45.reuse, R49, R7 ;  /* 0x000000312d077223 */ /* 0x040fe20000000007 */
[----:B------:R-:W-:Y:S01]  /*ab70*/  SHF.L.U32 R57, R64, 0x10, RZ ;  /* 0x0000001040397819 */ /* 0x000fe200000006ff */
[----:B------:R-:W-:Y:S01]  /*ab80*/  UIADD3 UR4, UPT, UPT, UR4, 0xe0, URZ ;  /* 0x000000e004047890 */ /* 0x000fe2000fffe0ff */
[----:B------:R-:W-:Y:S01]  /*ab90*/  F2FP.BF16.F32.PACK_AB R103, R6, R5 ;  /* 0x000000050667723e */ /* 0x000fe200000010ff */
[----:B------:R-:W-:Y:S01]  /*aba0*/  FFMA R3, R45, R50, R3 ;  /* 0x000000322d037223 */ /* 0x000fe20000000003 */
[----:B------:R-:W-:Y:S01]  /*abb0*/  LOP3.LUT R58, R64, 0xffff0000, RZ, 0xc0, !PT ;  /* 0xffff0000403a7812 */ /* 0x000fe200078ec0ff */
[----:B------:R-:W-:Y:S01]  /*abc0*/  FMUL R0, R43, R34 ;  /* 0x000000222b007220 */ /* 0x000fe20000400000 */
[----:B------:R-:W-:Y:S01]  /*abd0*/  SHF.L.U32 R59, R65, 0x10, RZ ;  /* 0x00000010413b7819 */ /* 0x000fe200000006ff */
[----:B------:R-:W-:Y:S01]  /*abe0*/  FMUL R2, R43, R35 ;  /* 0x000000232b027220 */ /* 0x000fe20000400000 */
[----:B------:R-:W-:Y:S01]  /*abf0*/  F2FP.BF16.F32.PACK_AB R28, R3, R7 ;  /* 0x00000007031c723e */ /* 0x000fe200000010ff */
[----:B------:R-:W-:Y:S01]  /*ac00*/  UPRMT UR4, UR54, 0x654, UR4 ;  /* 0x0000065436047896 */ /* 0x000fe20008000004 */
[----:B------:R-:W-:Y:S01]  /*ac10*/  LOP3.LUT R60, R65, 0xffff0000, RZ, 0xc0, !PT ;  /* 0xffff0000413c7812 */ /* 0x000fe200078ec0ff */
[C---:B------:R-:W-:Y:S01]  /*ac20*/  FMUL R4, R43.reuse, R36 ;  /* 0x000000242b047220 */ /* 0x040fe20000400000 */
[C---:B------:R-:W-:Y:S01]  /*ac30*/  SHF.L.U32 R61, R66.reuse, 0x10, RZ ;  /* 0x00000010423d7819 */ /* 0x040fe200000006ff */
[----:B------:R-:W-:Y:S01]  /*ac40*/  FMUL R5, R43, R37 ;  /* 0x000000252b057220 */ /* 0x000fe20000400000 */
[----:B------:R-:W-:Y:S01]  /*ac50*/  LOP3.LUT R62, R66, 0xffff0000, RZ, 0xc0, !PT ;  /* 0xffff0000423e7812 */ /* 0x000fe200078ec0ff */
[----:B------:R-:W-:Y:S01]  /*ac60*/  FFMA R0, R45, R51, R0 ;  /* 0x000000332d007223 */ /* 0x000fe20000000000 */
[----:B------:R-:W-:Y:S01]  /*ac70*/  FMUL R6, R43, R38 ;  /* 0x000000262b067220 */ /* 0x000fe20000400000 */
[----:B------:R-:W-:Y:S01]  /*ac80*/  FFMA R2, R45, R52, R2 ;  /* 0x000000342d027223 */ /* 0x000fe20000000002 */
[----:B------:R-:W-:Y:S01]  /*ac90*/  FMUL R3, R43, R39 ;  /* 0x000000272b037220 */ /* 0x000fe20000400000 */
[C---:B------:R-:W-:Y:S01]  /*aca0*/  FFMA R4, R45.reuse, R53, R4 ;  /* 0x000000352d047223 */ /* 0x040fe20000000004 */
[C---:B------:R-:W-:Y:S01]  /*acb0*/  FFMA R5, R45.reuse, R54, R5 ;  /* 0x000000362d057223 */ /* 0x040fe20000000005 */
[C---:B------:R-:W-:Y:S01]  /*acc0*/  FFMA R6, R45.reuse, R55, R6 ;  /* 0x000000372d067223 */ /* 0x040fe20000000006 */
[C---:B------:R-:W-:Y:S01]  /*acd0*/  FFMA R3, R45.reuse, R56, R3 ;  /* 0x000000382d037223 */ /* 0x040fe20000000003 */
[----:B------:R-:W-:Y:S01]  /*ace0*/  FFMA R20, R45, R57, R20 ;  /* 0x000000392d147223 */ /* 0x000fe20000000014 */
[----:B------:R-:W-:Y:S01]  /*acf0*/  FMUL R8, R43, R8 ;  /* 0x000000082b087220 */ /* 0x000fe20000400000 */
[----:B------:R-:W-:Y:S01]  /*ad00*/  SYNCS.ARRIVE.TRANS64.RED.A1T0 RZ, [UR4], RZ ;  /* 0x000000ffffff79a7 */ /* 0x000fe20008100404 */
[----:B------:R1:W-:Y:S01]  /*ad10*/  @!P1 STS.128 [R99+UR44+0x200], R100 ;  /* 0x0002006463009988 */ /* 0x0003e20008000c2c */
[----:B------:R-:W-:Y:S01]  /*ad20*/  SHF.L.U32 R63, R67, 0x10, RZ ;  /* 0x00000010433f7819 */ /* 0x000fe200000006ff */
[----:B------:R-:W-:Y:S01]  /*ad30*/  FFMA R21, R45, R58, R21 ;  /* 0x0000003a2d157223 */ /* 0x000fe20000000015 */
[----:B------:R-:W-:Y:S01]  /*ad40*/  LOP3.LUT R64, R67, 0xffff0000, RZ, 0xc0, !PT ;  /* 0xffff000043407812 */ /* 0x000fe200078ec0ff */
[----:B------:R-:W-:Y:S01]  /*ad50*/  FMUL R9, R43, R9 ;  /* 0x000000092b097220 */ /* 0x000fe20000400000 */
[C---:B------:R-:W-:Y:S01]  /*ad60*/  SHF.L.U32 R24, R68.reuse, 0x10, RZ ;  /* 0x0000001044187819 */ /* 0x040fe200000006ff */
[----:B------:R-:W-:Y:S01]  /*ad70*/  FFMA R22, R45, R59, R22 ;  /* 0x0000003b2d167223 */ /* 0x000fe20000000016 */
[----:B------:R-:W-:Y:S01]  /*ad80*/  LOP3.LUT R25, R68, 0xffff0000, RZ, 0xc0, !PT ;  /* 0xffff000044197812 */ /* 0x000fe200078ec0ff */
[----:B------:R-:W-:Y:S01]  /*ad90*/  FMUL R10, R43, R10 ;  /* 0x0000000a2b0a7220 */ /* 0x000fe20000400000 */
[----:B------:R-:W-:Y:S01]  /*ada0*/  FFMA R23, R45, R60, R23 ;  /* 0x0000003c2d177223 */ /* 0x000fe20000000017 */
[----:B------:R-:W-:Y:S01]  /*adb0*/  FMUL R11, R43, R11 ;  /* 0x0000000b2b0b7220 */ /* 0x000fe20000400000 */
[----:B------:R-:W-:Y:S01]  /*adc0*/  F2FP.BF16.F32.PACK_AB R29, R2, R0 ;  /* 0x00000000021d723e */ /* 0x000fe200000010ff */
[----:B------:R-:W-:Y:S01]  /*add0*/  FFMA R8, R45, R61, R8 ;  /* 0x0000003d2d087223 */ /* 0x000fe20000000008 */
[----:B------:R-:W-:Y:S01]  /*ade0*/  F2FP.BF16.F32.PACK_AB R30, R5, R4 ;  /* 0x00000004051e723e */ /* 0x000fe200000010ff */
[----:B------:R-:W-:Y:S01]  /*adf0*/  FMUL R12, R43, R12 ;  /* 0x0000000c2b0c7220 */ /* 0x000fe20000400000 */
[----:B------:R-:W-:Y:S01]  /*ae00*/  F2FP.BF16.F32.PACK_AB R31, R3, R6 ;  /* 0x00000006031f723e */ /* 0x000fe200000010ff */
[----:B------:R-:W-:Y:S01]  /*ae10*/  FFMA R9, R45, R62, R9 ;  /* 0x0000003e2d097223 */ /* 0x000fe20000000009 */
[----:B------:R-:W-:Y:S01]  /*ae20*/  FMUL R13, R43, R13 ;  /* 0x0000000d2b0d7220 */ /* 0x000fe20000400000 */
[----:B------:R-:W-:Y:S01]  /*ae30*/  SHF.L.U32 R26, R69, 0x10, RZ ;  /* 0x00000010451a7819 */ /* 0x000fe200000006ff */
[----:B------:R-:W-:Y:S01]  /*ae40*/  FFMA R10, R45, R63, R10 ;  /* 0x0000003f2d0a7223 */ /* 0x000fe2000000000a */
[----:B------:R1:W-:Y:S01]  /*ae50*/  @!P1 STS.128 [R98+0x200], R28 ;  /* 0x0002001c62009388 */ /* 0x0003e20000000c00 */
[----:B------:R-:W-:Y:S01]  /*ae60*/  FMUL R14, R43, R14 ;  /* 0x0000000e2b0e7220 */ /* 0x000fe20000400000 */
[----:B------:R-:W-:Y:S01]  /*ae70*/  LOP3.LUT R40, R69, 0xffff0000, RZ, 0xc0, !PT ;  /* 0xffff000045287812 */ /* 0x000fe200078ec0ff */
[----:B------:R-:W-:Y:S01]  /*ae80*/  FFMA R11, R45, R64, R11 ;  /* 0x000000402d0b7223 */ /* 0x000fe2000000000b */
[----:B------:R-:W-:Y:S01]  /*ae90*/  FMUL R15, R43, R15 ;  /* 0x0000000f2b0f7220 */ /* 0x000fe20000400000 */
[C---:B------:R-:W-:Y:S01]  /*aea0*/  SHF.L.U32 R65, R70.reuse, 0x10, RZ ;  /* 0x0000001046417819 */ /* 0x040fe200000006ff */
[----:B------:R-:W-:Y:S01]  /*aeb0*/  FFMA R12, R45, R24, R12 ;  /* 0x000000182d0c7223 */ /* 0x000fe2000000000c */
[----:B------:R-:W-:Y:S01]  /*aec0*/  FMUL R16, R43, R16 ;  /* 0x000000102b107220 */ /* 0x000fe20000400000 */
[----:B------:R-:W-:Y:S01]  /*aed0*/  LOP3.LUT R66, R70, 0xffff0000, RZ, 0xc0, !PT ;  /* 0xffff000046427812 */ /* 0x000fe200078ec0ff */
[----:B------:R-:W-:Y:S01]  /*aee0*/  FFMA R13, R45, R25, R13 ;  /* 0x000000192d0d7223 */ /* 0x000fe2000000000d */
[----:B------:R-:W-:Y:S01]  /*aef0*/  FMUL R17, R43, R17 ;  /* 0x000000112b117220 */ /* 0x000fe20000400000 */
[----:B------:R-:W-:Y:S01]  /*af00*/  SHF.L.U32 R67, R71, 0x10, RZ ;  /* 0x0000001047437819 */ /* 0x000fe200000006ff */
[----:B------:R-:W-:Y:S01]  /*af10*/  FFMA R14, R45, R26, R14 ;  /* 0x0000001a2d0e7223 */ /* 0x000fe2000000000e */
[----:B------:R-:W-:Y:S01]  /*af20*/  F2FP.BF16.F32.PACK_AB R20, R21, R20 ;  /* 0x000000141514723e */ /* 0x000fe200000010ff */
[----:B------:R-:W-:Y:S01]  /*af30*/  FMUL R18, R43, R18 ;  /* 0x000000122b127220 */ /* 0x000fe20000400000 */
[----:B------:R-:W-:Y:S01]  /*af40*/  LOP3.LUT R68, R71, 0xffff0000, RZ, 0xc0, !PT ;  /* 0xffff000047447812 */ /* 0x000fe200078ec0ff */
[----:B------:R-:W-:Y:S01]  /*af50*/  FFMA R15, R45, R40, R15 ;  /* 0x000000282d0f7223 */ /* 0x000fe2000000000f */
[----:B------:R-:W-:Y:S01]  /*af60*/  F2FP.BF16.F32.PACK_AB R21, R23, R22 ;  /* 0x000000161715723e */ /* 0x000fe200000010ff */
[----:B------:R-:W-:Y:S01]  /*af70*/  FMUL R19, R43, R19 ;  /* 0x000000132b137220 */ /* 0x000fe20000400000 */
[----:B------:R-:W-:Y:S01]  /*af80*/  F2FP.BF16.F32.PACK_AB R22, R9, R8 ;  /* 0x000000080916723e */ /* 0x000fe200000010ff */
[----:B------:R-:W-:Y:S01]  /*af90*/  FFMA R16, R45, R65, R16 ;  /* 0x000000412d107223 */ /* 0x000fe20000000010 */
[----:B------:R-:W-:Y:S01]  /*afa0*/  F2FP.BF16.F32.PACK_AB R23, R11, R10 ;  /* 0x0000000a0b17723e */ /* 0x000fe200000010ff */
[C---:B------:R-:W-:Y:S01]  /*afb0*/  FFMA R17, R45.reuse, R66, R17 ;  /* 0x000000422d117223 */ /* 0x040fe20000000011 */
[C---:B------:R-:W-:Y:S01]  /*afc0*/  FFMA R18, R45.reuse, R67, R18 ;  /* 0x000000432d127223 */ /* 0x040fe20000000012 */
[----:B------:R-:W-:Y:S01]  /*afd0*/  FFMA R19, R45, R68, R19 ;  /* 0x000000442d137223 */ /* 0x000fe20000000013 */
[----:B------:R-:W-:Y:S01]  /*afe0*/  F2FP.BF16.F32.PACK_AB R12, R13, R12 ;  /* 0x0000000c0d0c723e */ /* 0x000fe200000010ff */
[----:B------:R1:W-:Y:S01]  /*aff0*/  @!P1 STS.128 [R99+UR44+0xa00], R20 ;  /* 0x000a001463009988 */ /* 0x0003e20008000c2c */
[----:B------:R-:W-:Y:S01]  /*b000*/  F2FP.BF16.F32.PACK_AB R13, R15, R14 ;  /* 0x0000000e0f0d723e */ /* 0x000fe200000010ff */
[----:B------:R-:W-:Y:S01]  /*b010*/  BSSY.RECONVERGENT B0, `(.L_x_149) ;  /* 0x000001c000007945 */ /* 0x000fe20003800200 */
[----:B------:R-:W-:Y:S02]  /*b020*/  F2FP.BF16.F32.PACK_AB R14, R17, R16 ;  /* 0x00000010110e723e */ /* 0x000fe400000010ff */
[----:B------:R-:W-:Y:S02]  /*b030*/  F2FP.BF16.F32.PACK_AB R15, R19, R18 ;  /* 0x00000012130f723e */ /* 0x000fe400000010ff */
[----:B------:R-:W-:Y:S03]  /*b040*/  ISETP.NE.AND P0, PT, R84, RZ, PT ;  /* 0x000000ff5400720c */ /* 0x000fe60003f05270 */
[----:B------:R1:W-:Y:S01]  /*b050*/  @!P1 STS.128 [R98+0xa00], R12 ;  /* 0x000a000c62009388 */ /* 0x0003e20000000c00 */
[----:B------:R-:W-:Y:S01]  /*b060*/  @!PT LDS RZ, [RZ] ;  /* 0x00000000fffff984 */ /* 0x000fe20000000800 */
[----:B------:R-:W-:Y:S01]  /*b070*/  @!PT LDS RZ, [RZ] ;  /* 0x00000000fffff984 */ /* 0x000fe20000000800 */
[----:B------:R-:W-:Y:S01]  /*b080*/  @!PT LDS RZ, [RZ] ;  /* 0x00000000fffff984 */ /* 0x000fe20000000800 */
[----:B------:R-:W-:Y:S01]  /*b090*/  @!PT LDS RZ, [RZ] ;  /* 0x00000000fffff984 */ /* 0x000fe20000000800 */
[----:B------:R2:W-:Y:S07]  /*b0a0*/  MEMBAR.ALL.CTA ;  /* 0x0000000000007992 */ /* 0x0005ee0000008000 */
[----:B--2---:R-:W2:Y:S02]  /*b0b0*/  FENCE.VIEW.ASYNC.S ;  /* 0x00000000000073c6 */ /* 0x004ea40000000000 */
[----:B--2---:R-:W-:Y:S06]  /*b0c0*/  BAR.SYNC.DEFER_BLOCKING 0x1, 0x80 ;  /* 0x0042000000007b1d */ /* 0x004fec0000010000 */
[----:B------:R-:W-:Y:S05]  /*b0d0*/  @P0 BRA `(.L_x_150) ;  /* 0x00000000003c0947 */ /* 0x000fea0003800000 */
[----:B------:R-:W2:Y:S01]  /*b0e0*/  LDCU.64 UR6, c[0x0][0x348] ;  /* 0x00006900ff0677ac */ /* 0x000ea20008000a00 */
        /* <DEDUP_REMOVED lines=9> */
[----:B--2---:R-:W-:Y:S04]  /*b180*/  UIADD3 UR4, UP0, UPT, UR6, 0xa80, URZ ;  /* 0x00000a8006047890 */ /* 0x004fe8000ff1e0ff */
[----:B------:R-:W-:Y:S09]  /*b190*/  UIADD3.X UR5, UPT, UPT, URZ, UR7, URZ, UP0, !UPT ;  /* 0x00000007ff057290 */ /* 0x000ff200087fe4ff */
[----:B------:R2:W-:Y:S01]  /*b1a0*/  UTMASTG.3D [UR8], [UR4] ;  /* 0x00000008040073b5 */ /* 0x0005e20008010000 */
[----:B------:R2:W-:Y:S02]  /*b1b0*/  UTMASTG.3D [UR12], [UR4] ;  /* 0x0000000c040073b5 */ /* 0x0005e40008010000 */
[----:B--2---:R0:W-:Y:S02]  /*b1c0*/  UTMACMDFLUSH ;  /* 0x00000000000079b7 */ /* 0x0041e40000000000 */
.L_x_150:
[----:B------:R-:W-:Y:S05]  /*b1d0*/  BSYNC.RECONVERGENT B0 ;  /* 0x0000000000007941 */ /* 0x000fea0003800200 */
.L_x_149:
[----:B------:R-:W-:Y:S01]  /*b1e0*/  UISETP.NE.AND UP0, UPT, UR47, URZ, UPT ;  /* 0x000000ff2f00728c */ /* 0x000fe2000bf05270 */
[----:B------:R-:W-:Y:S01]  /*b1f0*/  BSSY.RECONVERGENT B0, `(.L_x_151) ;  /* 0x0000009000007945 */ /* 0x000fe20003800200 */
[----:B------:R-:W-:Y:S04]  /*b200*/  UIADD3 UR4, UPT, UPT, UR46, 0x1, URZ ;  /* 0x000000012e047890 */ /* 0x000fe8000fffe0ff */
[----:B------:R-:W-:Y:S02]  /*b210*/  UISETP.EQ.XOR UP1, UPT, UR4, 0x3, UP0 ;  /* 0x000000030400788c */ /* 0x000fe40008722a70 */
[----:B------:R-:W-:Y:S02]  /*b220*/  UISETP.NE.AND UP0, UPT, UR4, 0x3, UPT ;  /* 0x000000030400788c */ /* 0x000fe4000bf05270 */
[----:B------:R-:W-:Y:S02]  /*b230*/  USEL UR5, URZ, 0x1, !UP1 ;  /* 0x00000001ff057887 */ /* 0x000fe4000c800000 */
[----:B------:R-:W-:Y:S02]  /*b240*/  USEL UR45, UR4, URZ, UP0 ;  /* 0x000000ff042d7287 */ /* 0x000fe40008000000 */
[----:B------:R-:W-:Y:S01]  /*b250*/  ULOP3.LUT UR57, UR57, UR5, URZ, 0x3c, !UPT ;  /* 0x0000000539397292 */ /* 0x000fe2000f8e3cff */
[----:B------:R-:W-:Y:S11]  /*b260*/  @P0 BRA `(.L_x_152) ;  /* 0x0000000000040947 */ /* 0x000ff60003800000 */
[----:B------:R-:W-:Y:S04]  /*b270*/  DEPBAR.LE SB0, 0x1 ;  /* 0x000080400000791a */ /* 0x000fe80000000000 */
.L_x_152:
[----:B------:R-:W-:Y:S05]  /*b280*/  BSYNC.RECONVERGENT B0 ;  /* 0x0000000000007941 */ /* 0x000fea0003800200 */
.L_x_151:
[----:B------:R-:W-:Y:S01]  /*b290*/  BAR.SYNC.DEFER_BLOCKING 0x1, 0x80 ;  /* 0x0042000000007b1d */ /* 0x000fe20000010000 */
[----:B------:R-:W-:Y:S01]  /*b2a0*/  UISETP.NE.AND UP0, UPT, UR56, -0x4, UPT ;  /* 0xfffffffc3800788c */ /* 0x000fe2000bf05270 */
[----:B------:R-:W-:Y:S08]  /*b2b0*/  IADD3 R80, PT, PT, R80, 0x1, RZ ;  /* 0x0000000150507810 */ /* 0x000ff00007ffe0ff */
[----:B------:R-:W-:Y:S05]  /*b2c0*/  BRA.U !UP0, `(.L_x_153) ;  /* 0x0000000108287547 */ /* 0x000fea000b800000 */
[----:B------:R-:W2:Y:S01]  /*b2d0*/  S2R R0, SR_CgaCtaId ;  /* 0x0000000000007919 */ /* 0x000ea20000008800 */
[----:B------:R-:W-:Y:S01]  /*b2e0*/  ISETP.NE.AND P0, PT, R97, RZ, PT ;  /* 0x000000ff6100720c */ /* 0x000fe20003f05270 */
[----:B------:R-:W-:Y:S01]  /*b2f0*/  IMAD.U32 R2, RZ, RZ, UR52 ;  /* 0x00000034ff027e24 */ /* 0x000fe2000f8e00ff */
[----:B------:R-:W-:Y:S04]  /*b300*/  UIADD3 UR4, UPT, UPT, UR52, 0x1, URZ ;  /* 0x0000000134047890 */ /* 0x000fe8000fffe0ff */
[----:B------:R-:W-:Y:S04]  /*b310*/  UISETP.NE.AND UP0, UPT, UR4, 0x3, UPT ;  /* 0x000000030400788c */ /* 0x000fe8000bf05270 */
[----:B------:R-:W-:Y:S03]  /*b320*/  USEL UR52, UR4, URZ, UP0 ;  /* 0x000000ff04347287 */ /* 0x000fe60008000000 */
[----:B------:R-:W-:Y:S05]  /*b330*/  @P0 LEA R2, R2, UR44, 0x3 ;  /* 0x0000002c02020c11 */ /* 0x000fea000f8e18ff */
[----:B------:R-:W-:Y:S05]  /*b340*/  @P0 VIADD R2, R2, 0x88 ;  /* 0x0000008802020836 */ /* 0x000fea0000000000 */
[----:B--2---:R-:W-:Y:S04]  /*b350*/  @P0 PRMT R0, R0, 0x654, R2 ;  /* 0x0000065400000816 */ /* 0x004fe80000000002 */
[----:B------:R2:W-:Y:S03]  /*b360*/  @P0 SYNCS.ARRIVE.TRANS64.RED.A1T0 RZ, [R0+URZ], RZ ;  /* 0x000000ff00ff09a7 */ /* 0x0005e600081004ff */
.L_x_153:
[----:B------:R-:W-:Y:S01]  /*b370*/  R2UR UR6, R95 ;  /* 0x000000005f0672ca */ /* 0x000fe200000e0000 */
[----:B------:R-:W-:Y:S01]  /*b380*/  UIADD3 UR56, UPT, UPT, UR56, 0x4, URZ ;  /* 0x0000000438387890 */ /* 0x000fe2000fffe0ff */
[----:B------:R-:W-:Y:S02]  /*b390*/  R2UR UR5, R91 ;  /* 0x000000005b0572ca */ /* 0x000fe400000e0000 */
[----:B------:R-:W-:Y:S02]  /*b3a0*/  R2UR UR4, R92 ;  /* 0x000000005c0472ca */ /* 0x000fe400000e0000 */
[----:B------:R-:W-:Y:S02]  /*b3b0*/  R2UR UR36, R93 ;  /* 0x000000005d2472ca */ /* 0x000fe400000e0000 */
[----:B------:R-:W-:Y:S02]  /*b3c0*/  ISETP.NE.AND P0, PT, R77, 0x2, PT ;  /* 0x000000024d00780c */ /* 0x000fe40003f05270 */
[----:B------:R-:W-:Y:S02]  /*b3d0*/  ISETP.NE.AND P1, PT, R80, 0x2, PT ;  /* 0x000000025000780c */ /* 0x000fe40003f25270 */
[----:B------:R-:W-:Y:S01]  /*b3e0*/  SEL R2, RZ, 0x1, P0 ;  /* 0x00000001ff027807 */ /* 0x000fe20000000000 */
[----:B------:R-:W-:Y:S01]  /*b3f0*/  UISETP.NE.AND UP0, UPT, UR6, URZ, UPT ;  /* 0x000000ff0600728c */ /* 0x000fe2000bf05270 */
[----:B--2---:R-:W-:Y:S01]  /*b400*/  SEL R0, RZ, 0x1, P1 ;  /* 0x00000001ff007807 */ /* 0x004fe20000800000 */
[----:B------:R-:W-:Y:S01]  /*b410*/  UIADD3 UR26, UPT, UPT, UR37, UR5, URZ ;  /* 0x00000005251a7290 */ /* 0x000fe2000fffe0ff */
[----:B------:R-:W-:Y:S01]  /*b420*/  LOP3.LUT R78, R78, R2, RZ, 0x3c, !PT ;  /* 0x000000024e4e7212 */ /* 0x000fe200078e3cff */
[----:B------:R-:W-:Y:S01]  /*b430*/  UIADD3 UR20, UPT, UPT, UR38, UR4, URZ ;  /* 0x0000000426147290 */ /* 0x000fe2000fffe0ff */
[----:B------:R-:W-:Y:S02]  /*b440*/  LOP3.LUT R79, R79, R0, RZ, 0x3c, !PT ;  /* 0x000000004f4f7212 */ /* 0x000fe400078e3cff */
[----:B------:R-:W-:Y:S02]  /*b450*/  SEL R77, R77, RZ, P0 ;  /* 0x000000ff4d4d7207 */ /* 0x000fe40000000000 */
[----:B------:R-:W-:Y:S01]  /*b460*/  SEL R80, R80, RZ, P1 ;  /* 0x000000ff50507207 */ /* 0x000fe20000800000 */
[----:B------:R-:W-:Y:S06]  /*b470*/  BRA.U UP0, `(.L_x_154) ;  /* 0xffffffb1001c7547 */ /* 0x000fec000b83ffff */
[----:B------:R-:W-:-:S13]  /*b480*/  R2UR UR4, R96 ;  /* 0x00000000600472ca */ /* 0x000fda00000e0000 */
[----:B------:R-:W-:-:S09]  /*b490*/  UISETP.NE.AND UP0, UPT, UR4, URZ, UPT ;  /* 0x000000ff0400728c */ /* 0x000fd2000bf05270 */
[----:B------:R-:W-:Y:S05]  /*b4a0*/  BRA.U !UP0, `(.L_x_155) ;  /* 0x0000000108487547 */ /* 0x000fea000b800000 */
[----:B------:R-:W2:Y:S02]  /*b4b0*/  LDCU.64 UR4, c[0x0][0xc90] ;  /* 0x00019200ff0477ac */ /* 0x000ea40008000a00 */
[----:B--2---:R-:W-:-:S04]  /*b4c0*/  UISETP.NE.U32.AND UP0, UPT, UR4, URZ, UPT ;  /* 0x000000ff0400728c */ /* 0x004fc8000bf05070 */
[----:B------:R-:W-:-:S09]  /*b4d0*/  UISETP.NE.AND.EX UP0, UPT, UR5, URZ, UPT, UP0 ;  /* 0x000000ff0500728c */ /* 0x000fd2000bf05300 */
[----:B------:R-:W-:Y:S05]  /*b4e0*/  BRA.U UP0, `(.L_x_156) ;  /* 0x00000001000c7547 */ /* 0x000fea000b800000 */
[----:B------:R-:W-:-:S13]  /*b4f0*/  FSETP.NEU.AND P0, PT, R45, RZ, PT ;  /* 0x000000ff2d00720b */ /* 0x000fda0003f0d000 */
[----:B------:R-:W-:Y:S05]  /*b500*/  @!P0 EXIT ;  /* 0x000000000000894d */ /* 0x000fea0003800000 */
[----:B------:R-:W-:Y:S05]  /*b510*/  BRA `(.L_x_155) ;  /* 0x00000000002c7947 */ /* 0x000fea0003800000 */
.L_x_156:
[----:B------:R-:W-:Y:S01]  /*b520*/  ISETP.NE.AND P0, PT, R76, RZ, PT ;  /* 0x000000ff4c00720c */ /* 0x000fe20003f05270 */
[----:B------:R-:W-:-:S12]  /*b530*/  BSSY.RECONVERGENT B0, `(.L_x_155) ;  /* 0x0000009000007945 */ /* 0x000fd80003800200 */
[----:B------:R-:W-:Y:S05]  /*b540*/  @P0 BRA `(.L_x_157) ;  /* 0x0000000000140947 */ /* 0x000fea0003800000 */
[----:B------:R-:W2:Y:S02]  /*b550*/  LDCU.64 UR4, c[0x0][0xc88] ;  /* 0x00019100ff0477ac */ /* 0x000ea40008000a00 */
[----:B--2---:R-:W-:-:S04]  /*b560*/  ISETP.NE.U32.AND P0, PT, RZ, UR4, PT ;  /* 0x00000004ff007c0c */ /* 0x004fc8000bf05070 */
[----:B------:R-:W-:-:S13]  /*b570*/  ISETP.NE.AND.EX P0, PT, RZ, UR5, PT, P0 ;  /* 0x00000005ff007c0c */ /* 0x000fda000bf05300 */
[----:B------:R-:W-:Y:S05]  /*b580*/  @!P0 EXIT ;  /* 0x000000000000894d */ /* 0x000fea0003800000 */
[----:B------:R-:W-:Y:S05]  /*b590*/  BRA `(.L_x_158) ;  /* 0x0000000000087947 */ /* 0x000fea0003800000 */
.L_x_157:
[----:B------:R-:W-:-:S13]  /*b5a0*/  FSETP.NEU.AND P0, PT, R45, RZ, PT ;  /* 0x000000ff2d00720b */ /* 0x000fda0003f0d000 */
[----:B------:R-:W-:Y:S05]  /*b5b0*/  @!P0 EXIT ;  /* 0x000000000000894d */ /* 0x000fea0003800000 */
.L_x_158:
[----:B------:R-:W-:Y:S05]  /*b5c0*/  BSYNC.RECONVERGENT B0 ;  /* 0x0000000000007941 */ /* 0x000fea0003800200 */
.L_x_155:
[----:B------:R-:W-:Y:S01]  /*b5d0*/  ULEA UR4, UR52, UR44, 0x3 ;  /* 0x0000002c34047291 */ /* 0x000fe2000f8e18ff */
[----:B------:R-:W-:-:S04]  /*b5e0*/  DEPBAR.LE SB0, 0x0 ;  /* 0x000080000000791a */ /* 0x000fc80000000000 */
[----:B------:R-:W-:-:S04]  /*b5f0*/  UIADD3 UR4, UPT, UPT, UR4, 0x88, URZ ;  /* 0x0000008804047890 */ /* 0x000fc8000fffe0ff */
[----:B------:R-:W-:-:S09]  /*b600*/  UPRMT UR4, UR54, 0x654, UR4 ;  /* 0x0000065436047896 */ /* 0x000fd20008000004 */
[----:B------:R-:W-:Y:S01]  /*b610*/  SYNCS.ARRIVE.TRANS64.RED.A1T0 RZ, [UR4], RZ ;  /* 0x000000ffffff79a7 */ /* 0x000fe20008100404 */
[----:B------:R-:W-:Y:S05]  /*b620*/  EXIT ;  /* 0x000000000000794d */ /* 0x000fea0003800000 */
.L_x_24:
[----:B--2---:R2:W3:Y:S02]  /*b630*/  SYNCS.PHASECHK.TRANS64.TRYWAIT P0, [R0+URZ+0x100], R2 ;  /* 0x00010002000075a7 */ /* 0x0044e400080011ff */
[----:B---3--:R-:W-:Y:S05]  /*b640*/  @!P0 NANOSLEEP.SYNCS 0x989680 ;  /* 0x009896800000895d */ /* 0x008fea0003900000 */
[----:B------:R-:W3:Y:S02]  /*b650*/  @!P0 SYNCS.PHASECHK.TRANS64 P0, [R0+URZ+0x100], R2 ;  /* 0x00010002000085a7 */ /* 0x000ee400080010ff */
[----:B---3--:R-:W-:Y:S05]  /*b660*/  @!P0 BRA `(.L_x_24) ;  /* 0xfffffffc00f08947 */ /* 0x008fea000383ffff */
[----:B------:R-:W-:Y:S05]  /*b670*/  BRA `(.L_x_159) ;  /* 0xffffff6000c47947 */ /* 0x000fea000383ffff */
.L_x_27:
[----:B-1----:R-:W-:-:S07]  /*b680*/  MOV R0, UR33 ;  /* 0x0000002100007c02 */ /* 0x002fce0008000f00 */
.L_x_160:
[----:B-1----:R1:W2:Y:S02]  /*b690*/  SYNCS.PHASECHK.TRANS64.TRYWAIT P0, [R0+URZ+0x38], R3 ;  /* 0x00003803000075a7 */ /* 0x0022a400080011ff */
[----:B--2---:R-:W-:Y:S05]  /*b6a0*/  @!P0 NANOSLEEP.SYNCS 0x989680 ;  /* 0x009896800000895d */ /* 0x004fea0003900000 */
[----:B------:R-:W2:Y:S02]  /*b6b0*/  @!P0 SYNCS.PHASECHK.TRANS64 P0, [R0+URZ+0x38], R3 ;  /* 0x00003803000085a7 */ /* 0x000ea400080010ff */
[----:B--2---:R-:W-:Y:S05]  /*b6c0*/  @!P0 BRA `(.L_x_160) ;  /* 0xfffffffc00f08947 */ /* 0x004fea000383ffff */
[----:B------:R-:W-:Y:S05]  /*b6d0*/  BRA `(.L_x_26) ;  /* 0xffffff6400147947 */ /* 0x000fea000383ffff */
.L_x_36:
[----:B-1----:R-:W-:-:S07]  /*b6e0*/  MOV R0, UR33 ;  /* 0x0000002100007c02 */ /* 0x002fce0008000f00 */
.L_x_161:
[----:B-1----:R1:W2:Y:S02]  /*b6f0*/  SYNCS.PHASECHK.TRANS64.TRYWAIT P0, [R0+URZ+0x38], R3 ;  /* 0x00003803000075a7 */ /* 0x0022a400080011ff */
[----:B--2---:R-:W-:Y:S05]  /*b700*/  @!P0 NANOSLEEP.SYNCS 0x989680 ;  /* 0x009896800000895d */ /* 0x004fea0003900000 */
[----:B------:R-:W2:Y:S02]  /*b710*/  @!P0 SYNCS.PHASECHK.TRANS64 P0, [R0+URZ+0x38], R3 ;  /* 0x00003803000085a7 */ /* 0x000ea400080010ff */
[----:B--2---:R-:W-:Y:S05]  /*b720*/  @!P0 BRA `(.L_x_161) ;  /* 0xfffffffc00f08947 */ /* 0x004fea000383ffff */
[----:B------:R-:W-:Y:S05]  /*b730*/  BRA `(.L_x_35) ;  /* 0xffffff68002c7947 */ /* 0x000fea000383ffff */
.L_x_43:
[----:B-1----:R1:W4:Y:S02]  /*b740*/  SYNCS.PHASECHK.TRANS64.TRYWAIT P0, [R3+URZ+0xb0], R0 ;  /* 0x0000b000030075a7 */ /* 0x00232400080011ff */
[----:B----4-:R-:W-:Y:S05]  /*b750*/  @!P0 NANOSLEEP.SYNCS 0x989680 ;  /* 0x009896800000895d */ /* 0x010fea0003900000 */
[----:B------:R-:W4:Y:S02]  /*b760*/  @!P0 SYNCS.PHASECHK.TRANS64 P0, [R3+URZ+0xb0], R0 ;  /* 0x0000b000030085a7 */ /* 0x000f2400080010ff */
[----:B----4-:R-:W-:Y:S05]  /*b770*/  @!P0 BRA `(.L_x_43) ;  /* 0xfffffffc00f08947 */ /* 0x010fea000383ffff */
[----:B------:R-:W-:Y:S05]  /*b780*/  BRA `(.L_x_162) ;  /* 0xffffff6c00247947 */ /* 0x000fea000383ffff */
.L_x_47:
[----:B------:R-:W-:-:S07]  /*b790*/  MOV R0, UR4 ;  /* 0x0000000400007c02 */ /* 0x000fce0008000f00 */
.L_x_163:
[----:B-1----:R1:W2:Y:S02]  /*b7a0*/  SYNCS.PHASECHK.TRANS64.TRYWAIT P0, [R0+URZ], R2 ;  /* 0x00000002000075a7 */ /* 0x0022a400080011ff */
[----:B--2---:R-:W-:Y:S05]  /*b7b0*/  @!P0 NANOSLEEP.SYNCS 0x989680 ;  /* 0x009896800000895d */ /* 0x004fea0003900000 */
[----:B------:R-:W2:Y:S02]  /*b7c0*/  @!P0 SYNCS.PHASECHK.TRANS64 P0, [R0+URZ], R2 ;  /* 0x00000002000085a7 */ /* 0x000ea400080010ff */
[----:B--2---:R-:W-:Y:S05]  /*b7d0*/  @!P0 BRA `(.L_x_163) ;  /* 0xfffffffc00f08947 */ /* 0x004fea000383ffff */
[----:B------:R-:W-:Y:S05]  /*b7e0*/  BRA `(.L_x_164) ;  /* 0xffffff7000d07947 */ /* 0x000fea000383ffff */
.L_x_48:
[----:B------:R-:W-:-:S07]  /*b7f0*/  MOV R0, UR5 ;  /* 0x0000000500007c02 */ /* 0x000fce0008000f00 */
.L_x_165:
[----:B-1----:R1:W2:Y:S02]  /*b800*/  SYNCS.PHASECHK.TRANS64.TRYWAIT P0, [R0+URZ], R3 ;  /* 0x00000003000075a7 */ /* 0x0022a400080011ff */
[----:B--2---:R-:W-:Y:S05]  /*b810*/  @!P0 NANOSLEEP.SYNCS 0x989680 ;  /* 0x009896800000895d */ /* 0x004fea0003900000 */
[----:B------:R-:W2:Y:S02]  /*b820*/  @!P0 SYNCS.PHASECHK.TRANS64 P0, [R0+URZ], R3 ;  /* 0x00000003000085a7 */ /* 0x000ea400080010ff */
[----:B--2---:R-:W-:Y:S05]  /*b830*/  @!P0 BRA `(.L_x_165) ;  /* 0xfffffffc00f08947 */ /* 0x004fea000383ffff */
[----:B------:R-:W-:Y:S05]  /*b840*/  BRA `(.L_x_166) ;  /* 0xffffff7000dc7947 */ /* 0x000fea000383ffff */
.L_x_49:
[----:B------:R-:W-:-:S07]  /*b850*/  MOV R0, UR5 ;  /* 0x0000000500007c02 */ /* 0x000fce0008000f00 */
.L_x_167:
[----:B-1----:R1:W2:Y:S02]  /*b860*/  SYNCS.PHASECHK.TRANS64.TRYWAIT P0, [R0+URZ], R3 ;  /* 0x00000003000075a7 */ /* 0x0022a400080011ff */
[----:B--2---:R-:W-:Y:S05]  /*b870*/  @!P0 NANOSLEEP.SYNCS 0x989680 ;  /* 0x009896800000895d */ /* 0x004fea0003900000 */
[----:B------:R-:W2:Y:S02]  /*b880*/  @!P0 SYNCS.PHASECHK.TRANS64 P0, [R0+URZ], R3 ;  /* 0x00000003000085a7 */ /* 0x000ea400080010ff */
[----:B--2---:R-:W-:Y:S05]  /*b890*/  @!P0 BRA `(.L_x_167) ;  /* 0xfffffffc00f08947 */ /* 0x004fea000383ffff */
[----:B------:R-:W-:Y:S05]  /*b8a0*/  BRA `(.L_x_168) ;  /* 0xffffff7000e87947 */ /* 0x000fea000383ffff */
.L_x_50:
[----:B------:R-:W-:-:S07]  /*b8b0*/  MOV R0, UR5 ;  /* 0x0000000500007c02 */ /* 0x000fce0008000f00 */
.L_x_169:
[----:B-1----:R1:W2:Y:S02]  /*b8c0*/  SYNCS.PHASECHK.TRANS64.TRYWAIT P0, [R0+URZ], R3 ;  /* 0x00000003000075a7 */ /* 0x0022a400080011ff */
[----:B--2---:R-:W-:Y:S05]  /*b8d0*/  @!P0 NANOSLEEP.SYNCS 0x989680 ;  /* 0x009896800000895d */ /* 0x004fea0003900000 */
[----:B------:R-:W2:Y:S02]  /*b8e0*/  @!P0 SYNCS.PHASECHK.TRANS64 P0, [R0+URZ], R3 ;  /* 0x00000003000085a7 */ /* 0x000ea400080010ff */
[----:B--2---:R-:W-:Y:S05]  /*b8f0*/  @!P0 BRA `(.L_x_169) ;  /* 0xfffffffc00f08947 */ /* 0x004fea000383ffff */
[----:B------:R-:W-:Y:S05]  /*b900*/  BRA `(.L_x_170) ;  /* 0xffffff7000f47947 */ /* 0x000fea000383ffff */
.L_x_51:
[----:B------:R-:W-:-:S07]  /*b910*/  MOV R0, UR5 ;  /* 0x0000000500007c02 */ /* 0x000fce0008000f00 */
.L_x_171:
[----:B-1----:R1:W2:Y:S02]  /*b920*/  SYNCS.PHASECHK.TRANS64.TRYWAIT P0, [R0+URZ], R3 ;  /* 0x00000003000075a7 */ /* 0x0022a400080011ff */
[----:B--2---:R-:W-:Y:S05]  /*b930*/  @!P0 NANOSLEEP.SYNCS 0x989680 ;  /* 0x009896800000895d */ /* 0x004fea0003900000 */
[----:B------:R-:W2:Y:S02]  /*b940*/  @!P0 SYNCS.PHASECHK.TRANS64 P0, [R0+URZ], R3 ;  /* 0x00000003000085a7 */ /* 0x000ea400080010ff */
[----:B--2---:R-:W-:Y:S05]  /*b950*/  @!P0 BRA `(.L_x_171) ;  /* 0xfffffffc00f08947 */ /* 0x004fea000383ffff */
[----:B------:R-:W-:Y:S05]  /*b960*/  BRA `(.L_x_172) ;  /* 0xffffff7400007947 */ /* 0x000fea000383ffff */
.L_x_52:
[----:B------:R-:W-:-:S07]  /*b970*/  MOV R0, UR5 ;  /* 0x0000000500007c02 */ /* 0x000fce0008000f00 */
.L_x_173:
[----:B-1----:R1:W2:Y:S02]  /*b980*/  SYNCS.PHASECHK.TRANS64.TRYWAIT P0, [R0+URZ], R3 ;  /* 0x00000003000075a7 */ /* 0x0022a400080011ff */
[----:B--2---:R-:W-:Y:S05]  /*b990*/  @!P0 NANOSLEEP.SYNCS 0x989680 ;  /* 0x009896800000895d */ /* 0x004fea0003900000 */
[----:B------:R-:W2:Y:S02]  /*b9a0*/  @!P0 SYNCS.PHASECHK.TRANS64 P0, [R0+URZ], R3 ;  /* 0x00000003000085a7 */ /* 0x000ea400080010ff */
[----:B--2---:R-:W-:Y:S05]  /*b9b0*/  @!P0 BRA `(.L_x_173) ;  /* 0xfffffffc00f08947 */ /* 0x004fea000383ffff */
[----:B------:R-:W-:Y:S05]  /*b9c0*/  BRA `(.L_x_174) ;  /* 0xffffff74000c7947 */ /* 0x000fea000383ffff */
.L_x_55:
[----:B--2---:R2:W3:Y:S02]  /*b9d0*/  SYNCS.PHASECHK.TRANS64.TRYWAIT P0, [R2+URZ+0xf0], R4 ;  /* 0x0000f004020075a7 */ /* 0x0044e400080011ff */
[----:B---3--:R-:W-:Y:S05]  /*b9e0*/  @!P0 NANOSLEEP.SYNCS 0x989680 ;  /* 0x009896800000895d */ /* 0x008fea0003900000 */
[----:B------:R-:W3:Y:S02]  /*b9f0*/  @!P0 SYNCS.PHASECHK.TRANS64 P0, [R2+URZ+0xf0], R4 ;  /* 0x0000f004020085a7 */ /* 0x000ee400080010ff */
[----:B---3--:R-:W-:Y:S05]  /*ba00*/  @!P0 BRA `(.L_x_55) ;  /* 0xfffffffc00f08947 */ /* 0x008fea000383ffff */
[----:B------:R-:W-:Y:S05]  /*ba10*/  BRA `(.L_x_175) ;  /* 0xffffff7400687947 */ /* 0x000fea000383ffff */
.L_x_56:
[----:B------:R-:W-:-:S07]  /*ba20*/  MOV R2, UR4 ;  /* 0x0000000400027c02 */ /* 0x000fce0008000f00 */
.L_x_176:
[----:B--2---:R2:W3:Y:S02]  /*ba30*/  SYNCS.PHASECHK.TRANS64.TRYWAIT P0, [R2+URZ+0xc0], R5 ;  /* 0x0000c005020075a7 */ /* 0x0044e400080011ff */
[----:B---3--:R-:W-:Y:S05]  /*ba40*/  @!P0 NANOSLEEP.SYNCS 0x989680 ;  /* 0x009896800000895d */ /* 0x008fea0003900000 */
[----:B------:R-:W3:Y:S02]  /*ba50*/  @!P0 SYNCS.PHASECHK.TRANS64 P0, [R2+URZ+0xc0], R5 ;  /* 0x0000c005020085a7 */ /* 0x000ee400080010ff */
[----:B---3--:R-:W-:Y:S05]  /*ba60*/  @!P0 BRA `(.L_x_176) ;  /* 0xfffffffc00f08947 */ /* 0x008fea000383ffff */
[----:B------:R-:W-:Y:S05]  /*ba70*/  BRA `(.L_x_177) ;  /* 0xffffff7400787947 */ /* 0x000fea000383ffff */
.L_x_57:
[----:B--2---:R2:W3:Y:S02]  /*ba80*/  SYNCS.PHASECHK.TRANS64.TRYWAIT P1, [R2+URZ+0xb0], R4 ;  /* 0x0000b004020075a7 */ /* 0x0044e400080211ff */
[----:B---3--:R-:W-:Y:S05]  /*ba90*/  @!P1 NANOSLEEP.SYNCS 0x989680 ;  /* 0x009896800000995d */ /* 0x008fea0003900000 */
[----:B------:R-:W3:Y:S02]  /*baa0*/  @!P1 SYNCS.PHASECHK.TRANS64 P1, [R2+URZ+0xb0], R4 ;  /* 0x0000b004020095a7 */ /* 0x000ee400080210ff */
[----:B---3--:R-:W-:Y:S05]  /*bab0*/  @!P1 BRA `(.L_x_57) ;  /* 0xfffffffc00f09947 */ /* 0x008fea000383ffff */
[----:B------:R-:W-:Y:S05]  /*bac0*/  BRA `(.L_x_178) ;  /* 0xffffff7400a87947 */ /* 0x000fea000383ffff */
.L_x_60:
[----:B------:R-:W-:-:S07]  /*bad0*/  MOV R0, UR4 ;  /* 0x0000000400007c02 */ /* 0x000fce0008000f00 */
.L_x_179:
[----:B--2---:R2:W3:Y:S02]  /*bae0*/  SYNCS.PHASECHK.TRANS64.TRYWAIT P0, [R0+URZ+0xc0], R2 ;  /* 0x0000c002000075a7 */ /* 0x0044e400080011ff */
[----:B---3--:R-:W-:Y:S05]  /*baf0*/  @!P0 NANOSLEEP.SYNCS 0x989680 ;  /* 0x009896800000895d */ /* 0x008fea0003900000 */
[----:B------:R-:W3:Y:S02]  /*bb00*/  @!P0 SYNCS.PHASECHK.TRANS64 P0, [R0+URZ+0xc0], R2 ;  /* 0x0000c002000085a7 */ /* 0x000ee400080010ff */
[----:B---3--:R-:W-:Y:S05]  /*bb10*/  @!P0 BRA `(.L_x_179) ;  /* 0xfffffffc00f08947 */ /* 0x008fea000383ffff */
[----:B------:R-:W-:Y:S05]  /*bb20*/  BRA `(.L_x_59) ;  /* 0xffffff7400fc7947 */ /* 0x000fea000383ffff */
.L_x_67:
[----:B-1----:R1:W2:Y:S02]  /*bb30*/  SYNCS.PHASECHK.TRANS64.TRYWAIT P0, [R2+URZ+0xb0], R0 ;  /* 0x0000b000020075a7 */ /* 0x0022a400080011ff */
[----:B--2---:R-:W-:Y:S05]  /*bb40*/  @!P0 NANOSLEEP.SYNCS 0x989680 ;  /* 0x009896800000895d */ /* 0x004fea0003900000 */
[----:B------:R-:W2:Y:S02]  /*bb50*/  @!P0 SYNCS.PHASECHK.TRANS64 P0, [R2+URZ+0xb0], R0 ;  /* 0x0000b000020085a7 */ /* 0x000ea400080010ff */
[----:B--2---:R-:W-:Y:S05]  /*bb60*/  @!P0 BRA `(.L_x_67) ;  /* 0xfffffffc00f08947 */ /* 0x004fea000383ffff */
[----:B------:R-:W-:Y:S05]  /*bb70*/  BRA `(.L_x_180) ;  /* 0xffffff7c00b87947 */ /* 0x000fea000383ffff */
.L_x_70:
[----:B------:R-:W-:-:S07]  /*bb80*/  MOV R0, UR66 ;  /* 0x0000004200007c02 */ /* 0x000fce0008000f00 */
.L_x_181:
[----:B-1----:R1:W2:Y:S02]  /*bb90*/  SYNCS.PHASECHK.TRANS64.TRYWAIT P0, [R0+URZ+0xe0], R2 ;  /* 0x0000e002000075a7 */ /* 0x0022a400080011ff */
[----:B--2---:R-:W-:Y:S05]  /*bba0*/  @!P0 NANOSLEEP.SYNCS 0x989680 ;  /* 0x009896800000895d */ /* 0x004fea0003900000 */
[----:B------:R-:W2:Y:S02]  /*bbb0*/  @!P0 SYNCS.PHASECHK.TRANS64 P0, [R0+URZ+0xe0], R2 ;  /* 0x0000e002000085a7 */ /* 0x000ea400080010ff */
[----:B--2---:R-:W-:Y:S05]  /*bbc0*/  @!P0 BRA `(.L_x_181) ;  /* 0xfffffffc00f08947 */ /* 0x004fea000383ffff */
[----:B------:R-:W-:Y:S05]  /*bbd0*/  BRA `(.L_x_182) ;  /* 0xffffff8400487947 */ /* 0x000fea000383ffff */
.L_x_73:
[----:B------:R-:W-:Y:S07]  /*bbe0*/  MOV R0, UR7 ;  /* 0x0000000700007c02 */ /* 0x000fee0008000f00 */
.L_x_183:
[----:B-1----:R1:W2:Y:S02]  /*bbf0*/  SYNCS.PHASECHK.TRANS64.TRYWAIT P0, [R0+URZ], R2 ;  /* 0x00000002000075a7 */ /* 0x0022a400080011ff */
[----:B--2---:R-:W-:Y:S05]  /*bc00*/  @!P0 NANOSLEEP.SYNCS 0x989680 ;  /* 0x009896800000895d */ /* 0x004fea0003900000 */
[----:B------:R-:W2:Y:S02]  /*bc10*/  @!P0 SYNCS.PHASECHK.TRANS64 P0, [R0+URZ], R2 ;  /* 0x00000002000085a7 */ /* 0x000ea400080010ff */
[----:B--2---:R-:W-:Y:S05]  /*bc20*/  @!P0 BRA `(.L_x_183) ;  /* 0xfffffffc00f08947 */ /* 0x004fea000383ffff */
[----:B------:R-:W-:Y:S05]  /*bc30*/  BRA `(.L_x_72) ;  /* 0xffffff8400c07947 */ /* 0x000fea000383ffff */
.L_x_76:
[----:B------:R-:W-:-:S07]  /*bc40*/  MOV R0, UR4 ;  /* 0x0000000400007c02 */ /* 0x000fce0008000f00 */
.L_x_184:
[----:B--2---:R2:W4:Y:S02]  /*bc50*/  SYNCS.PHASECHK.TRANS64.TRYWAIT P0, [R0+URZ], R2 ;  /* 0x00000002000075a7 */ /* 0x00452400080011ff */
[----:B----4-:R-:W-:Y:S05]  /*bc60*/  @!P0 NANOSLEEP.SYNCS 0x989680 ;  /* 0x009896800000895d */ /* 0x010fea0003900000 */
[----:B------:R-:W4:Y:S02]  /*bc70*/  @!P0 SYNCS.PHASECHK.TRANS64 P0, [R0+URZ], R2 ;  /* 0x00000002000085a7 */ /* 0x000f2400080010ff */
[----:B----4-:R-:W-:Y:S05]  /*bc80*/  @!P0 BRA `(.L_x_184) ;  /* 0xfffffffc00f08947 */ /* 0x010fea000383ffff */
[----:B------:R-:W-:Y:S05]  /*bc90*/  BRA `(.L_x_185) ;  /* 0xffffff8c00087947 */ /* 0x000fea000383ffff */
.L_x_77:
[----:B------:R-:W-:-:S07]  /*bca0*/  MOV R0, UR4 ;  /* 0x0000000400007c02 */ /* 0x000fce0008000f00 */
.L_x_186:
[----:B-1----:R1:W2:Y:S02]  /*bcb0*/  SYNCS.PHASECHK.TRANS64.TRYWAIT P0, [R0+URZ], R2 ;  /* 0x00000002000075a7 */ /* 0x0022a400080011ff */
[----:B--2---:R-:W-:Y:S05]  /*bcc0*/  @!P0 NANOSLEEP.SYNCS 0x989680 ;  /* 0x009896800000895d */ /* 0x004fea0003900000 */
[----:B------:R-:W2:Y:S02]  /*bcd0*/  @!P0 SYNCS.PHASECHK.TRANS64 P0, [R0+URZ], R2 ;  /* 0x00000002000085a7 */ /* 0x000ea400080010ff */
[----:B--2---:R-:W-:Y:S05]  /*bce0*/  @!P0 BRA `(.L_x_186) ;  /* 0xfffffffc00f08947 */ /* 0x004fea000383ffff */
[----:B------:R-:W-:Y:S05]  /*bcf0*/  BRA `(.L_x_187) ;  /* 0xffffff8c00147947 */ /* 0x000fea000383ffff */
.L_x_82:
[----:B--2---:R2:W3:Y:S02]  /*bd00*/  SYNCS.PHASECHK.TRANS64.TRYWAIT P0, [R8+URZ+0xb0], R0 ;  /* 0x0000b000080075a7 */ /* 0x0044e400080011ff */
[----:B---3--:R-:W-:Y:S05]  /*bd10*/  @!P0 NANOSLEEP.SYNCS 0x989680 ;  /* 0x009896800000895d */ /* 0x008fea0003900000 */
[----:B------:R-:W3:Y:S02]  /*bd20*/  @!P0 SYNCS.PHASECHK.TRANS64 P0, [R8+URZ+0xb0], R0 ;  /* 0x0000b000080085a7 */ /* 0x000ee400080010ff */
[----:B---3--:R-:W-:Y:S05]  /*bd30*/  @!P0 BRA `(.L_x_82) ;  /* 0xfffffffc00f08947 */ /* 0x008fea000383ffff */
[----:B------:R-:W-:Y:S05]  /*bd40*/  BRA `(.L_x_188) ;  /* 0xffffff9000387947 */ /* 0x000fea000383ffff */
.L_x_85:
[----:B--2---:R-:W-:Y:S07]  /*bd50*/  MOV R0, UR21 ;  /* 0x0000001500007c02 */ /* 0x004fee0008000f00 */
.L_x_189:
[----:B--2---:R2:W3:Y:S02]  /*bd60*/  SYNCS.PHASECHK.TRANS64.TRYWAIT P1, [R0+URZ+0xa8], R2 ;  /* 0x0000a802000075a7 */ /* 0x0044e400080211ff */
[----:B---3--:R-:W-:Y:S05]  /*bd70*/  @!P1 NANOSLEEP.SYNCS 0x989680 ;  /* 0x009896800000995d */ /* 0x008fea0003900000 */
[----:B------:R-:W3:Y:S02]  /*bd80*/  @!P1 SYNCS.PHASECHK.TRANS64 P1, [R0+URZ+0xa8], R2 ;  /* 0x0000a802000095a7 */ /* 0x000ee400080210ff */
[----:B---3--:R-:W-:Y:S05]  /*bd90*/  @!P1 BRA `(.L_x_189) ;  /* 0xfffffffc00f09947 */ /* 0x008fea000383ffff */
[----:B------:R-:W-:Y:S05]  /*bda0*/  BRA `(.L_x_84) ;  /* 0xffffff9400b07947 */ /* 0x000fea000383ffff */
.L_x_88:
[----:B------:R-:W-:Y:S07]  /*bdb0*/  MOV R0, UR4 ;  /* 0x0000000400007c02 */ /* 0x000fee0008000f00 */
.L_x_190:
[----:B--2---:R2:W3:Y:S02]  /*bdc0*/  SYNCS.PHASECHK.TRANS64.TRYWAIT P0, [R0+URZ+0x88], R2 ;  /* 0x00008802000075a7 */ /* 0x0044e400080011ff */
[----:B---3--:R-:W-:Y:S05]  /*bdd0*/  @!P0 NANOSLEEP.SYNCS 0x989680 ;  /* 0x009896800000895d */ /* 0x008fea0003900000 */
[----:B------:R-:W3:Y:S02]  /*bde0*/  @!P0 SYNCS.PHASECHK.TRANS64 P0, [R0+URZ+0x88], R2 ;  /* 0x00008802000085a7 */ /* 0x000ee400080010ff */
[----:B---3--:R-:W-:Y:S05]  /*bdf0*/  @!P0 BRA `(.L_x_190) ;  /* 0xfffffffc00f08947 */ /* 0x008fea000383ffff */
[----:B------:R-:W-:Y:S05]  /*be00*/  BRA `(.L_x_191) ;  /* 0xffffff98000c7947 */ /* 0x000fea000383ffff */
.L_x_89:
[----:B------:R-:W-:Y:S07]  /*be10*/  MOV R0, UR5 ;  /* 0x0000000500007c02 */ /* 0x000fee0008000f00 */
.L_x_192:
[----:B--2---:R2:W3:Y:S02]  /*be20*/  SYNCS.PHASECHK.TRANS64.TRYWAIT P0, [R0+URZ+0x88], R2 ;  /* 0x00008802000075a7 */ /* 0x0044e400080011ff */
[----:B---3--:R-:W-:Y:S05]  /*be30*/  @!P0 NANOSLEEP.SYNCS 0x989680 ;  /* 0x009896800000895d */ /* 0x008fea0003900000 */
[----:B------:R-:W3:Y:S02]  /*be40*/  @!P0 SYNCS.PHASECHK.TRANS64 P0, [R0+URZ+0x88], R2 ;  /* 0x00008802000085a7 */ /* 0x000ee400080010ff */
[----:B---3--:R-:W-:Y:S05]  /*be50*/  @!P0 BRA `(.L_x_192) ;  /* 0xfffffffc00f08947 */ /* 0x008fea000383ffff */
[----:B------:R-:W-:Y:S05]  /*be60*/  BRA `(.L_x_193) ;  /* 0xffffff98008c7947 */ /* 0x000fea000383ffff */
.L_x_90:
[----:B------:R-:W-:Y:S07]  /*be70*/  MOV R0, UR4 ;  /* 0x0000000400007c02 */ /* 0x000fee0008000f00 */
.L_x_194:
[----:B--2---:R2:W3:Y:S02]  /*be80*/  SYNCS.PHASECHK.TRANS64.TRYWAIT P0, [R0+URZ+0x88], R2 ;  /* 0x00008802000075a7 */ /* 0x0044e400080011ff */
[----:B---3--:R-:W-:Y:S05]  /*be90*/  @!P0 NANOSLEEP.SYNCS 0x989680 ;  /* 0x009896800000895d */ /* 0x008fea0003900000 */
[----:B------:R-:W3:Y:S02]  /*bea0*/  @!P0 SYNCS.PHASECHK.TRANS64 P0, [R0+URZ+0x88], R2 ;  /* 0x00008802000085a7 */ /* 0x000ee400080010ff */
[----:B---3--:R-:W-:Y:S05]  /*beb0*/  @!P0 BRA `(.L_x_194) ;  /* 0xfffffffc00f08947 */ /* 0x008fea000383ffff */
[----:B------:R-:W-:Y:S05]  /*bec0*/  BRA `(.L_x_195) ;  /* 0xffffff9c00147947 */ /* 0x000fea000383ffff */
.L_x_91:
[----:B------:R-:W-:Y:S07]  /*bed0*/  MOV R2, UR5 ;  /* 0x0000000500027c02 */ /* 0x000fee0008000f00 */
.L_x_196:
[----:B--2---:R2:W3:Y:S02]  /*bee0*/  SYNCS.PHASECHK.TRANS64.TRYWAIT P0, [R2+URZ+0x88], R0 ;  /* 0x00008800020075a7 */ /* 0x0044e400080011ff */
[----:B---3--:R-:W-:Y:S05]  /*bef0*/  @!P0 NANOSLEEP.SYNCS 0x989680 ;  /* 0x009896800000895d */ /* 0x008fea0003900000 */
[----:B------:R-:W3:Y:S02]  /*bf00*/  @!P0 SYNCS.PHASECHK.TRANS64 P0, [R2+URZ+0x88], R0 ;  /* 0x00008800020085a7 */ /* 0x000ee400080010ff */
[----:B---3--:R-:W-:Y:S05]  /*bf10*/  @!P0 BRA `(.L_x_196) ;  /* 0xfffffffc00f08947 */ /* 0x008fea000383ffff */
[----:B------:R-:W-:Y:S05]  /*bf20*/  BRA `(.L_x_197) ;  /* 0xffffff9c00a07947 */ /* 0x000fea000383ffff */
.L_x_93:
[----:B------:R-:W-:-:S07]  /*bf30*/  MOV R0, UR4 ;  /* 0x0000000400007c02 */ /* 0x000fce0008000f00 */
.L_x_198:
[----:B--2---:R2:W3:Y:S02]  /*bf40*/  SYNCS.PHASECHK.TRANS64.TRYWAIT P0, [R0+URZ], R2 ;  /* 0x00000002000075a7 */ /* 0x0044e400080011ff */
[----:B---3--:R-:W-:Y:S05]  /*bf50*/  @!P0 NANOSLEEP.SYNCS 0x989680 ;  /* 0x009896800000895d */ /* 0x008fea0003900000 */
[----:B------:R-:W3:Y:S02]  /*bf60*/  @!P0 SYNCS.PHASECHK.TRANS64 P0, [R0+URZ], R2 ;  /* 0x00000002000085a7 */ /* 0x000ee400080010ff */
[----:B---3--:R-:W-:Y:S05]  /*bf70*/  @!P0 BRA `(.L_x_198) ;  /* 0xfffffffc00f08947 */ /* 0x008fea000383ffff */
[----:B------:R-:W-:Y:S05]  /*bf80*/  BRA `(.L_x_199) ;  /* 0xffffffa000507947 */ /* 0x000fea000383ffff */
.L_x_94:
[----:B------:R-:W-:-:S07]  /*bf90*/  MOV R0, UR5 ;  /* 0x0000000500007c02 */ /* 0x000fce0008000f00 */
.L_x_200:
[----:B--2---:R2:W3:Y:S02]  /*bfa0*/  SYNCS.PHASECHK.TRANS64.TRYWAIT P0, [R0+URZ], R2 ;  /* 0x00000002000075a7 */ /* 0x0044e400080011ff */
[----:B---3--:R-:W-:Y:S05]  /*bfb0*/  @!P0 NANOSLEEP.SYNCS 0x989680 ;  /* 0x009896800000895d */ /* 0x008fea0003900000 */
[----:B------:R-:W3:Y:S02]  /*bfc0*/  @!P0 SYNCS.PHASECHK.TRANS64 P0, [R0+URZ], R2 ;  /* 0x00000002000085a7 */ /* 0x000ee400080010ff */
[----:B---3--:R-:W-:Y:S05]  /*bfd0*/  @!P0 BRA `(.L_x_200) ;  /* 0xfffffffc00f08947 */ /* 0x008fea000383ffff */
[----:B------:R-:W-:Y:S05]  /*bfe0*/  BRA `(.L_x_201) ;  /* 0xffffffa0005c7947 */ /* 0x000fea000383ffff */
.L_x_96:
[----:B-1----:R1:W2:Y:S02]  /*bff0*/  SYNCS.PHASECHK.TRANS64.TRYWAIT P0, [R0+URZ+0xb0], R2 ;  /* 0x0000b002000075a7 */ /* 0x0022a400080011ff */
[----:B--2---:R-:W-:Y:S05]  /*c000*/  @!P0 NANOSLEEP.SYNCS 0x989680 ;  /* 0x009896800000895d */ /* 0x004fea0003900000 */
[----:B------:R-:W2:Y:S02]  /*c010*/  @!P0 SYNCS.PHASECHK.TRANS64 P0, [R0+URZ+0xb0], R2 ;  /* 0x0000b002000085a7 */ /* 0x000ea400080010ff */
[----:B--2---:R-:W-:Y:S05]  /*c020*/  @!P0 BRA `(.L_x_96) ;  /* 0xfffffffc00f08947 */ /* 0x004fea000383ffff */
[----:B------:R-:W-:Y:S05]  /*c030*/  BRA `(.L_x_202) ;  /* 0xffffffa4004c7947 */ /* 0x000fea000383ffff */
.L_x_106:
[----:B-1----:R1:W3:Y:S02]  /*c040*/  SYNCS.PHASECHK.TRANS64.TRYWAIT P1, [R0+URZ+0x70], R3 ;  /* 0x00007003000075a7 */ /* 0x0022e400080211ff */
[----:B---3--:R-:W-:Y:S05]  /*c050*/  @!P1 NANOSLEEP.SYNCS 0x989680 ;  /* 0x009896800000995d */ /* 0x008fea0003900000 */
[----:B------:R-:W3:Y:S02]  /*c060*/  @!P1 SYNCS.PHASECHK.TRANS64 P1, [R0+URZ+0x70], R3 ;  /* 0x00007003000095a7 */ /* 0x000ee400080210ff */
[----:B---3--:R-:W-:Y:S05]  /*c070*/  @!P1 BRA `(.L_x_106) ;  /* 0xfffffffc00f09947 */ /* 0x008fea000383ffff */
[----:B------:R-:W-:Y:S05]  /*c080*/  BRA `(.L_x_105) ;  /* 0xffffffb000f47947 */ /* 0x000fea000383ffff */
.L_x_108:
[----:B-1----:R1:W4:Y:S02]  /*c090*/  SYNCS.PHASECHK.TRANS64.TRYWAIT P0, [R104+URZ+0xd0], R2 ;  /* 0x0000d002680075a7 */ /* 0x00232400080011ff */
[----:B----4-:R-:W-:Y:S05]  /*c0a0*/  @!P0 NANOSLEEP.SYNCS 0x989680 ;  /* 0x009896800000895d */ /* 0x010fea0003900000 */
[----:B------:R-:W4:Y:S02]  /*c0b0*/  @!P0 SYNCS.PHASECHK.TRANS64 P0, [R104+URZ+0xd0], R2 ;  /* 0x0000d002680085a7 */ /* 0x000f2400080010ff */
[----:B----4-:R-:W-:Y:S05]  /*c0c0*/  @!P0 BRA `(.L_x_108) ;  /* 0xfffffffc00f08947 */ /* 0x010fea000383ffff */
[----:B------:R-:W-:Y:S05]  /*c0d0*/  BRA `(.L_x_107) ;  /* 0xffffffb400287947 */ /* 0x000fea000383ffff */
.L_x_121:
[----:B-1----:R1:W2:Y:S02]  /*c0e0*/  SYNCS.PHASECHK.TRANS64.TRYWAIT P0, [R20+URZ+0x70], R0 ;  /* 0x00007000140075a7 */ /* 0x0022a400080011ff */
[----:B--2---:R-:W-:Y:S05]  /*c0f0*/  @!P0 NANOSLEEP.SYNCS 0x989680 ;  /* 0x009896800000895d */ /* 0x004fea0003900000 */
[----:B------:R-:W2:Y:S02]  /*c100*/  @!P0 SYNCS.PHASECHK.TRANS64 P0, [R20+URZ+0x70], R0 ;  /* 0x00007000140085a7 */ /* 0x000ea400080010ff */
[----:B--2---:R-:W-:Y:S05]  /*c110*/  @!P0 BRA `(.L_x_121) ;  /* 0xfffffffc00f08947 */ /* 0x004fea000383ffff */
[----:B------:R-:W-:Y:S05]  /*c120*/  BRA `(.L_x_120) ;  /* 0xffffffc000e87947 */ /* 0x000fea000383ffff */
.L_x_133:
[----:B-1----:R1:W3:Y:S02]  /*c130*/  SYNCS.PHASECHK.TRANS64.TRYWAIT P0, [R21+URZ+0x70], R20 ;  /* 0x00007014150075a7 */ /* 0x0022e400080011ff */
[----:B---3--:R-:W-:Y:S05]  /*c140*/  @!P0 NANOSLEEP.SYNCS 0x989680 ;  /* 0x009896800000895d */ /* 0x008fea0003900000 */
[----:B------:R-:W3:Y:S02]  /*c150*/  @!P0 SYNCS.PHASECHK.TRANS64 P0, [R21+URZ+0x70], R20 ;  /* 0x00007014150085a7 */ /* 0x000ee400080010ff */
[----:B---3--:R-:W-:Y:S05]  /*c160*/  @!P0 BRA `(.L_x_133) ;  /* 0xfffffffc00f08947 */ /* 0x008fea000383ffff */
[----:B------:R-:W-:Y:S05]  /*c170*/  BRA `(.L_x_132) ;  /* 0xffffffd000d07947 */ /* 0x000fea000383ffff */
.L_x_145:
[----:B-1----:R1:W3:Y:S02]  /*c180*/  SYNCS.PHASECHK.TRANS64.TRYWAIT P0, [R2+URZ+0x70], R112 ;  /* 0x00007070020075a7 */ /* 0x0022e400080011ff */
[----:B---3--:R-:W-:Y:S05]  /*c190*/  @!P0 NANOSLEEP.SYNCS 0x989680 ;  /* 0x009896800000895d */ /* 0x008fea0003900000 */
[----:B------:R-:W3:Y:S02]  /*c1a0*/  @!P0 SYNCS.PHASECHK.TRANS64 P0, [R2+URZ+0x70], R112 ;  /* 0x00007070020085a7 */ /* 0x000ee400080010ff */
[----:B---3--:R-:W-:Y:S05]  /*c1b0*/  @!P0 BRA `(.L_x_145) ;  /* 0xfffffffc00f08947 */ /* 0x008fea000383ffff */
[----:B------:R-:W-:Y:S05]  /*c1c0*/  BRA `(.L_x_144) ;  /* 0xffffffe000ac7947 */ /* 0x000fea000383ffff */
        .weak           $__internal_0_$__cuda_sm10x_tcgen05_guardrail_trap_col_being_dealloced_not_returned_by_alloc
        .type           $__internal_0_$__cuda_sm10x_tcgen05_guardrail_trap_col_being_dealloced_not_returned_by_alloc,@function
        .size           $__internal_0_$__cuda_sm10x_tcgen05_guardrail_trap_col_being_dealloced_not_returned_by_alloc,($__internal_1_$__cuda_sm10x_tcgen05_guardrail_trap_phase_invalid_during_alloc - $__internal_0_$__cuda_sm10x_tcgen05_guardrail_trap_col_being_dealloced_not_returned_by_alloc)
$__internal_0_$__cuda_sm10x_tcgen05_guardrail_trap_col_being_dealloced_not_returned_by_alloc:
[----:B------:R-:W-:Y:S05]  /*c1d0*/  BPT.TRAP 0x1 ;  /* 0x000000040000795c */ /* 0x000fea0000300000 */
[----:B------:R-:W-:-:S04]  /*c1e0*/  HFMA2 R3, -RZ, RZ, 0, 0 ;  /* 0x00000000ff037431 */ /* 0x000fc800000001ff */
[----:B------:R-:W-:Y:S05]  /*c1f0*/  RET.REL.NODEC R2 `(_ZN7cutlass13device_kernelINS_4gemm6kernel13GemmUniversalIN4cute5tupleIJiiiiEEENS1_10collective13CollectiveMmaINS1_46MainloopSm100TmaUmmaWarpSpecializedBlockScaledILi7ELi2ELi2ENS5_IJNS4_1CILi4EEENSA_ILi1EEESC_EEEEENS5_IJNSA_ILi128EEENSA_ILi64EEENSA_ILi256EEEEEENS5_IJNS_12float_e2m1_tENS_13float_ue4m3_tEEEENS5_IJNS5_IJlSC_lEEENS4_6LayoutINS5_IJNS5_IJNS5_IJNSA_ILi32EEESB_EEEiEEENS5_IJNS5_IJNSA_ILi16EEESB_EEEiEEENS5_IJSC_iEEEEEENS5_IJST_NS5_IJNS5_IJNSA_ILi0EEESC_EEENSA_ILi512EEEEEENS5_IJSW_iEEEEEEEEEEESL_S13_NS4_8TiledMMAINS4_8MMA_AtomIJNS4_17SM100_MMA_MXF4_SSISJ_SJ_fSK_Li128ELi64ELi16ELNS4_4UMMA5MajorE0ELS18_0ELNS17_7ScaleInE0ELS19_0EEEEEENSN_INS5_IJSC_SC_SC_EEENS5_IJSW_SW_SW_EEEEENS5_IJNS4_10UnderscoreES1F_S1F_EEEEENS5_IJNS4_13SM90_TMA_LOADES1I_EEENS5_IJNS4_14ComposedLayoutINS4_7SwizzleILi3ELi4ELi3EEENS4_18smem_ptr_flag_bitsILi4EEENSN_INS5_IJNSA_ILi8EEESH_EEENS5_IJSH_SC_EEEEEEENSN_INS5_IJNS5_IJNS5_IJSP_SC_EEESS_EEESC_NS5_IJSC_SB_EEEEEENS5_IJNS5_IJNS5_IJSS_SY_EEESX_EEESW_NS5_IJSB_SY_EEEEEEEEEEEvNS4_8identityENS5_IJNS4_23SM90_TMA_LOAD_MULTICASTES25_EEES23_vS24_EENS_8epilogue10collective18CollectiveEpilogueINS28_23Sm100TmaWarpSpecializedILi3ELi2ELi16ELb1ELb0EEEJNS5_IJSG_SG_SH_EEENS5_IJNSN_ISG_SC_EENSN_INS5_IJSR_NSA_ILi2EEEEEENS5_IJSC_SO_EEEEEEEENS_10bfloat16_tESM_S2K_SM_NS28_6fusion15FusionCallbacksIS2C_NS2L_17LinearCombinationIS2K_fS2K_fLNS_15FloatRoundStyleE2EEES2D_S2J_JEEENS4_5SM1004TMEM4LOAD26SM100_TMEM_LOAD_32dp32b16xES1I_NS1K_INS1L_ILi1ELi4ELi3EEENS1N_ILi16EEENSN_INS5_IJS1P_SR_EEENS5_IJSR_SC_EEEEEEENS4_39AutoVectorizingCopyWithAssumedAlignmentILi128EEENS4_14SM90_TMA_STOREES30_S32_S32_EEEvvEEEEvNT_6ParamsE) ;  /* 0xffffff3c02807950 */ /* 0x000fea0003c3ffff */
        .weak           $__internal_1_$__cuda_sm10x_tcgen05_guardrail_trap_phase_invalid_during_alloc
        .type           $__internal_1_$__cuda_sm10x_tcgen05_guardrail_trap_phase_invalid_during_alloc,@function
        .size           $__internal_1_$__cuda_sm10x_tcgen05_guardrail_trap_phase_invalid_during_alloc,($__internal_2_$__cuda_sm10x_tcgen05_guardrail_trap_unallocated_columns_being_dealloced - $__internal_1_$__cuda_sm10x_tcgen05_guardrail_trap_phase_invalid_during_alloc)
$__internal_1_$__cuda_sm10x_tcgen05_guardrail_trap_phase_invalid_during_alloc:
[----:B------:R-:W-:Y:S05]  /*c200*/  BPT.TRAP 0x1 ;  /* 0x000000040000795c */ /* 0x000fea0000300000 */
[----:B------:R-:W-:-:S04]  /*c210*/  MOV R5, 0x0 ;  /* 0x0000000000057802 */ /* 0x000fc80000000f00 */
[----:B------:R-:W-:Y:S05]  /*c220*/  RET.REL.NODEC R4 `(_ZN7cutlass13device_kernelINS_4gemm6kernel13GemmUniversalIN4cute5tupleIJiiiiEEENS1_10collective13CollectiveMmaINS1_46MainloopSm100TmaUmmaWarpSpecializedBlockScaledILi7ELi2ELi2ENS5_IJNS4_1CILi4EEENSA_ILi1EEESC_EEEEENS5_IJNSA_ILi128EEENSA_ILi64EEENSA_ILi256EEEEEENS5_IJNS_12float_e2m1_tENS_13float_ue4m3_tEEEENS5_IJNS5_IJlSC_lEEENS4_6LayoutINS5_IJNS5_IJNS5_IJNSA_ILi32EEESB_EEEiEEENS5_IJNS5_IJNSA_ILi16EEESB_EEEiEEENS5_IJSC_iEEEEEENS5_IJST_NS5_IJNS5_IJNSA_ILi0EEESC_EEENSA_ILi512EEEEEENS5_IJSW_iEEEEEEEEEEESL_S13_NS4_8TiledMMAINS4_8MMA_AtomIJNS4_17SM100_MMA_MXF4_SSISJ_SJ_fSK_Li128ELi64ELi16ELNS4_4UMMA5MajorE0ELS18_0ELNS17_7ScaleInE0ELS19_0EEEEEENSN_INS5_IJSC_SC_SC_EEENS5_IJSW_SW_SW_EEEEENS5_IJNS4_10UnderscoreES1F_S1F_EEEEENS5_IJNS4_13SM90_TMA_LOADES1I_EEENS5_IJNS4_14ComposedLayoutINS4_7SwizzleILi3ELi4ELi3EEENS4_18smem_ptr_flag_bitsILi4EEENSN_INS5_IJNSA_ILi8EEESH_EEENS5_IJSH_SC_EEEEEEENSN_INS5_IJNS5_IJNS5_IJSP_SC_EEESS_EEESC_NS5_IJSC_SB_EEEEEENS5_IJNS5_IJNS5_IJSS_SY_EEESX_EEESW_NS5_IJSB_SY_EEEEEEEEEEEvNS4_8identityENS5_IJNS4_23SM90_TMA_LOAD_MULTICASTES25_EEES23_vS24_EENS_8epilogue10collective18CollectiveEpilogueINS28_23Sm100TmaWarpSpecializedILi3ELi2ELi16ELb1ELb0EEEJNS5_IJSG_SG_SH_EEENS5_IJNSN_ISG_SC_EENSN_INS5_IJSR_NSA_ILi2EEEEEENS5_IJSC_SO_EEEEEEEENS_10bfloat16_tESM_S2K_SM_NS28_6fusion15FusionCallbacksIS2C_NS2L_17LinearCombinationIS2K_fS2K_fLNS_15FloatRoundStyleE2EEES2D_S2J_JEEENS4_5SM1004TMEM4LOAD26SM100_TMEM_LOAD_32dp32b16xES1I_NS1K_INS1L_ILi1ELi4ELi3EEENS1N_ILi16EEENSN_INS5_IJS1P_SR_EEENS5_IJSR_SC_EEEEEEENS4_39AutoVectorizingCopyWithAssumedAlignmentILi128EEENS4_14SM90_TMA_STOREES30_S32_S32_EEEvvEEEEvNT_6ParamsE) ;  /* 0xffffff3c04747950 */ /* 0x000fea0003c3ffff */
        .weak           $__internal_2_$__cuda_sm10x_tcgen05_guardrail_trap_unallocated_columns_being_dealloced
        .type           $__internal_2_$__cuda_sm10x_tcgen05_guardrail_trap_unallocated_columns_being_dealloced,@function
        .size           $__internal_2_$__cuda_sm10x_tcgen05_guardrail_trap_unallocated_columns_being_dealloced,(.L_x_204 - $__internal_2_$__cuda_sm10x_tcgen05_guardrail_trap_unallocated_columns_being_dealloced)
$__internal_2_$__cuda_sm10x_tcgen05_guardrail_trap_unallocated_columns_being_dealloced:
[----:B------:R-:W-:Y:S05]  /*c230*/  BPT.TRAP 0x1 ;  /* 0x000000040000795c */ /* 0x000fea0000300000 */
[----:B------:R-:W-:-:S04]  /*c240*/  HFMA2 R3, -RZ, RZ, 0, 0 ;  /* 0x00000000ff037431 */ /* 0x000fc800000001ff */
[----:B------:R-:W-:Y:S05]  /*c250*/  RET.REL.NODEC R2 `(_ZN7cutlass13device_kernelINS_4gemm6kernel13GemmUniversalIN4cute5tupleIJiiiiEEENS1_10collective13CollectiveMmaINS1_46MainloopSm100TmaUmmaWarpSpecializedBlockScaledILi7ELi2ELi2ENS5_IJNS4_1CILi4EEENSA_ILi1EEESC_EEEEENS5_IJNSA_ILi128EEENSA_ILi64EEENSA_ILi256EEEEEENS5_IJNS_12float_e2m1_tENS_13float_ue4m3_tEEEENS5_IJNS5_IJlSC_lEEENS4_6LayoutINS5_IJNS5_IJNS5_IJNSA_ILi32EEESB_EEEiEEENS5_IJNS5_IJNSA_ILi16EEESB_EEEiEEENS5_IJSC_iEEEEEENS5_IJST_NS5_IJNS5_IJNSA_ILi0EEESC_EEENSA_ILi512EEEEEENS5_IJSW_iEEEEEEEEEEESL_S13_NS4_8TiledMMAINS4_8MMA_AtomIJNS4_17SM100_MMA_MXF4_SSISJ_SJ_fSK_Li128ELi64ELi16ELNS4_4UMMA5MajorE0ELS18_0ELNS17_7ScaleInE0ELS19_0EEEEEENSN_INS5_IJSC_SC_SC_EEENS5_IJSW_SW_SW_EEEEENS5_IJNS4_10UnderscoreES1F_S1F_EEEEENS5_IJNS4_13SM90_TMA_LOADES1I_EEENS5_IJNS4_14ComposedLayoutINS4_7SwizzleILi3ELi4ELi3EEENS4_18smem_ptr_flag_bitsILi4EEENSN_INS5_IJNSA_ILi8EEESH_EEENS5_IJSH_SC_EEEEEEENSN_INS5_IJNS5_IJNS5_IJSP_SC_EEESS_EEESC_NS5_IJSC_SB_EEEEEENS5_IJNS5_IJNS5_IJSS_SY_EEESX_EEESW_NS5_IJSB_SY_EEEEEEEEEEEvNS4_8identityENS5_IJNS4_23SM90_TMA_LOAD_MULTICASTES25_EEES23_vS24_EENS_8epilogue10collective18CollectiveEpilogueINS28_23Sm100TmaWarpSpecializedILi3ELi2ELi16ELb1ELb0EEEJNS5_IJSG_SG_SH_EEENS5_IJNSN_ISG_SC_EENSN_INS5_IJSR_NSA_ILi2EEEEEENS5_IJSC_SO_EEEEEEEENS_10bfloat16_tESM_S2K_SM_NS28_6fusion15FusionCallbacksIS2C_NS2L_17LinearCombinationIS2K_fS2K_fLNS_15FloatRoundStyleE2EEES2D_S2J_JEEENS4_5SM1004TMEM4LOAD26SM100_TMEM_LOAD_32dp32b16xES1I_NS1K_INS1L_ILi1ELi4ELi3EEENS1N_ILi16EEENSN_INS5_IJS1P_SR_EEENS5_IJSR_SC_EEEEEEENS4_39AutoVectorizingCopyWithAssumedAlignmentILi128EEENS4_14SM90_TMA_STOREES30_S32_S32_EEEvvEEEEvNT_6ParamsE) ;  /* 0xffffff3c02687950 */ /* 0x000fea0003c3ffff */
.L_x_203:
[----:B------:R-:W-:-:S00]  /*c260*/  BRA `(.L_x_203) ;  /* 0xfffffffc00fc7947 */ /* 0x000fc0000383ffff */
[----:B------:R-:W-:-:S00]  /*c270*/  NOP ;  /* 0x0000000000007918 */ /* 0x000fc00000000000 */
        /* <DEDUP_REMOVED lines=8> */
.L_x_204:


//--------------------- .nv.global.init           --------------------------
	.section	.nv.global.init,"aw",@progbits
.nv.global.init:
	.type		$str$29,@object
	.size		$str$29,($str$30 - $str$29)
$str$29:
        /*0000*/ 	.byte	0x28, 0x61, 0x64, 0x64, 0x72, 0x65, 0x73, 0x73, 0x20, 0x26, 0x20, 0x6d, 0x61, 0x73, 0x6b, 0x29
        /*0010*/ 	.byte	0x20, 0x3d, 0x3d, 0x20, 0x30, 0x00
	.type		$str$30,@object
	.size		$str$30,($str$26 - $str$30)
$str$30:
        /*0016*/ 	.byte	0x2f, 0x74, 0x6d, 0x70, 0x2f, 0x63, 0x75, 0x74, 0x6c, 0x61, 0x73, 0x73, 0x5f, 0x73, 0x77, 0x65
        /*0026*/ 	.byte	0x65, 0x70, 0x5f, 0x73, 0x72, 0x63, 0x2f, 0x69, 0x6e, 0x63, 0x6c, 0x75, 0x64, 0x65, 0x2f, 0x63
        /*0036*/ 	.byte	0x75, 0x74, 0x65, 0x2f, 0x70, 0x6f, 0x69, 0x6e, 0x74, 0x65, 0x72, 0x5f, 0x66, 0x6c, 0x61, 0x67
        /*0046*/ 	.byte	0x67, 0x65, 0x64, 0x2e, 0x68, 0x70, 0x70, 0x00
	.type		$str$26,@object
	.size		$str$26,($str$25 - $str$26)
$str$26:
        /*004e*/ 	.byte	0x2f, 0x74, 0x6d, 0x70, 0x2f, 0x63, 0x75, 0x74, 0x6c, 0x61, 0x73, 0x73, 0x5f, 0x73, 0x77, 0x65
        /*005e*/ 	.byte	0x65, 0x70, 0x5f, 0x73, 0x72, 0x63, 0x2f, 0x69, 0x6e, 0x63, 0x6c, 0x75, 0x64, 0x65, 0x2f, 0x63
        /*006e*/ 	.byte	0x75, 0x74, 0x65, 0x2f, 0x61, 0x74, 0x6f, 0x6d, 0x2f, 0x63, 0x6f, 0x70, 0x79, 0x5f, 0x74, 0x72
        /*007e*/ 	.byte	0x61, 0x69, 0x74, 0x73, 0x5f, 0x73, 0x6d, 0x31, 0x30, 0x30, 0x2e, 0x68, 0x70, 0x70, 0x00
	.type		$str$25,@object
	.size		$str$25,(__unnamed_1 - $str$25)
$str$25:
        /*008d*/ 	.byte	0x28, 0x28, 0x75, 0x69, 0x6e, 0x74, 0x33, 0x32, 0x5f, 0x74, 0x28, 0x74, 0x68, 0x72, 0x65, 0x61
        /*009d*/ 	.byte	0x64, 0x49, 0x64, 0x78, 0x2e, 0x78, 0x29, 0x20, 0x2f, 0x20, 0x33, 0x32, 0x29, 0x20, 0x25, 0x20
        /*00ad*/ 	.byte	0x34, 0x29, 0x20, 0x3d, 0x3d, 0x20, 0x28, 0x28, 0x28, 0x74, 0x6d, 0x65, 0x6d, 0x5f, 0x61, 0x64
        /*00bd*/ 	.byte	0x64, 0x72, 0x20, 0x3e, 0x3e, 0x20, 0x31, 0x36, 0x29, 0x20, 0x2f, 0x20, 0x33, 0x32, 0x29, 0x20
        /*00cd*/ 	.byte	0x25, 0x20, 0x34, 0x29, 0x00
	.type		__unnamed_1,@object
	.size		__unnamed_1,(__unnamed_2 - __unnamed_1)
__unnamed_1:
        /*00d2*/ 	.byte	0x61, 0x75, 0x74, 0x6f, 0x20, 0x63, 0x75, 0x74, 0x65, 0x3a, 0x3a, 0x61, 0x73, 0x5f, 0x70, 0x6f
        /* <DEDUP_REMOVED lines=24> */
        /*0262*/ 	.byte	0x43, 0x3c, 0x32, 0x30, 0x34, 0x38, 0x3e, 0x3e, 0x3e, 0x3e, 0x5d, 0x00
	.type		__unnamed_2,@object
	.size		__unnamed_2,(.L_2 - __unnamed_2)
__unnamed_2:
        /* <DEDUP_REMOVED lines=40> */
        /*04ee*/ 	.byte	0x3a, 0x3a, 0x43, 0x3c, 0x30, 0x3e, 0x3e, 0x3e, 0x3e, 0x5d, 0x00
.L_2:


//--------------------- .nv.shared._ZN7cutlass13device_kernelINS_4gemm6kernel13GemmUniversalIN4cute5tupleIJiiiiEEENS1_10collective13CollectiveMmaINS1_46MainloopSm100TmaUmmaWarpSpecializedBlockScaledILi7ELi2ELi2ENS5_IJNS4_1CILi4EEENSA_ILi1EEESC_EEEEENS5_IJNSA_ILi128EEENSA_ILi64EEENSA_ILi256EEEEEENS5_IJNS_12float_e2m1_tENS_13float_ue4m3_tEEEENS5_IJNS5_IJlSC_lEEENS4_6LayoutINS5_IJNS5_IJNS5_IJNSA_ILi32EEESB_EEEiEEENS5_IJNS5_IJNSA_ILi16EEESB_EEEiEEENS5_IJSC_iEEEEEENS5_IJST_NS5_IJNS5_IJNSA_ILi0EEESC_EEENSA_ILi512EEEEEENS5_IJSW_iEEEEEEEEEEESL_S13_NS4_8TiledMMAINS4_8MMA_AtomIJNS4_17SM100_MMA_MXF4_SSISJ_SJ_fSK_Li128ELi64ELi16ELNS4_4UMMA5MajorE0ELS18_0ELNS17_7ScaleInE0ELS19_0EEEEEENSN_INS5_IJSC_SC_SC_EEENS5_IJSW_SW_SW_EEEEENS5_IJNS4_10UnderscoreES1F_S1F_EEEEENS5_IJNS4_13SM90_TMA_LOADES1I_EEENS5_IJNS4_14ComposedLayoutINS4_7SwizzleILi3ELi4ELi3EEENS4_18smem_ptr_flag_bitsILi4EEENSN_INS5_IJNSA_ILi8EEESH_EEENS5_IJSH_SC_EEEEEEENSN_INS5_IJNS5_IJNS5_IJSP_SC_EEESS_EEESC_NS5_IJSC_SB_EEEEEENS5_IJNS5_IJNS5_IJSS_SY_EEESX_EEESW_NS5_IJSB_SY_EEEEEEEEEEEvNS4_8identityENS5_IJNS4_23SM90_TMA_LOAD_MULTICASTES25_EEES23_vS24_EENS_8epilogue10collective18CollectiveEpilogueINS28_23Sm100TmaWarpSpecializedILi3ELi2ELi16ELb1ELb0EEEJNS5_IJSG_SG_SH_EEENS5_IJNSN_ISG_SC_EENSN_INS5_IJSR_NSA_ILi2EEEEEENS5_IJSC_SO_EEEEEEEENS_10bfloat16_tESM_S2K_SM_NS28_6fusion15FusionCallbacksIS2C_NS2L_17LinearCombinationIS2K_fS2K_fLNS_15FloatRoundStyleE2EEES2D_S2J_JEEENS4_5SM1004TMEM4LOAD26SM100_TMEM_LOAD_32dp32b16xES1I_NS1K_INS1L_ILi1ELi4ELi3EEENS1N_ILi16EEENSN_INS5_IJS1P_SR_EEENS5_IJSR_SC_EEEEEEENS4_39AutoVectorizingCopyWithAssumedAlignmentILi128EEENS4_14SM90_TMA_STOREES30_S32_S32_EEEvvEEEEvNT_6ParamsE --------------------------
	.section	.nv.shared._ZN7cutlass13device_kernelINS_4gemm6kernel13GemmUniversalIN4cute5tupleIJiiiiEEENS1_10collective13CollectiveMmaINS1_46MainloopSm100TmaUmmaWarpSpecializedBlockScaledILi7ELi2ELi2ENS5_IJNS4_1CILi4EEENSA_ILi1EEESC_EEEEENS5_IJNSA_ILi128EEENSA_ILi64EEENSA_ILi256EEEEEENS5_IJNS_12float_e2m1_tENS_13float_ue4m3_tEEEENS5_IJNS5_IJlSC_lEEENS4_6LayoutINS5_IJNS5_IJNS5_IJNSA_ILi32EEESB_EEEiEEENS5_IJNS5_IJNSA_ILi16EEESB_EEEiEEENS5_IJSC_iEEEEEENS5_IJST_NS5_IJNS5_IJNSA_ILi0EEESC_EEENSA_ILi512EEEEEENS5_IJSW_iEEEEEEEEEEESL_S13_NS4_8TiledMMAINS4_8MMA_AtomIJNS4_17SM100_MMA_MXF4_SSISJ_SJ_fSK_Li128ELi64ELi16ELNS4_4UMMA5MajorE0ELS18_0ELNS17_7ScaleInE0ELS19_0EEEEEENSN_INS5_IJSC_SC_SC_EEENS5_IJSW_SW_SW_EEEEENS5_IJNS4_10UnderscoreES1F_S1F_EEEEENS5_IJNS4_13SM90_TMA_LOADES1I_EEENS5_IJNS4_14ComposedLayoutINS4_7SwizzleILi3ELi4ELi3EEENS4_18smem_ptr_flag_bitsILi4EEENSN_INS5_IJNSA_ILi8EEESH_EEENS5_IJSH_SC_EEEEEEENSN_INS5_IJNS5_IJNS5_IJSP_SC_EEESS_EEESC_NS5_IJSC_SB_EEEEEENS5_IJNS5_IJNS5_IJSS_SY_EEESX_EEESW_NS5_IJSB_SY_EEEEEEEEEEEvNS4_8identityENS5_IJNS4_23SM90_TMA_LOAD_MULTICASTES25_EEES23_vS24_EENS_8epilogue10collective18CollectiveEpilogueINS28_23Sm100TmaWarpSpecializedILi3ELi2ELi16ELb1ELb0EEEJNS5_IJSG_SG_SH_EEENS5_IJNSN_ISG_SC_EENSN_INS5_IJSR_NSA_ILi2EEEEEENS5_IJSC_SO_EEEEEEEENS_10bfloat16_tESM_S2K_SM_NS28_6fusion15FusionCallbacksIS2C_NS2L_17LinearCombinationIS2K_fS2K_fLNS_15FloatRoundStyleE2EEES2D_S2J_JEEENS4_5SM1004TMEM4LOAD26SM100_TMEM_LOAD_32dp32b16xES1I_NS1K_INS1L_ILi1ELi4ELi3EEENS1N_ILi16EEENSN_INS5_IJS1P_SR_EEENS5_IJSR_SC_EEEEEEENS4_39AutoVectorizingCopyWithAssumedAlignmentILi128EEENS4_14SM90_TMA_STOREES30_S32_S32_EEEvvEEEEvNT_6ParamsE,"aw",@nobits
	.sectionflags	@""
	.align	16
	.zero		1024


//--------------------- .nv.shared.reserved.0     --------------------------
	.section	.nv.shared.reserved.0,"aw",@nobits
	.weak		__nv_reservedSMEM_offset_0_alias
	.size		__nv_reservedSMEM_offset_0_alias, 0, 64
	.other		__nv_reservedSMEM_offset_0_alias,@"STO_CUDA_RESERVED_SHARED STV_DEFAULT"
__nv_reservedSMEM_offset_0_alias:
	.zero		0
.nv.shared.reserved.0:
	.zero		64
	.weak		__nv_reservedSMEM_tcgen05_partition
	.type		__nv_reservedSMEM_tcgen05_partition,@object
	.size		__nv_reservedSMEM_tcgen05_partition,(.L_0 - __nv_reservedSMEM_tcgen05_partition)
__nv_reservedSMEM_tcgen05_partition:
	.zero		32
.L_0:


//--------------------- .nv.global                --------------------------
	.section	.nv.global,"aw",@nobits
.nv.global:
	.type		_ZN40_INTERNAL_c476ba8f_4_k_cu_ea6755a1_385944cute1_E,@object
	.size		_ZN40_INTERNAL_c476ba8f_4_k_cu_ea6755a1_385944cute1_E,(_ZN40_INTERNAL_c476ba8f_4_k_cu_ea6755a1_385944cuda3std3__45__cpo6cbeginE - _ZN40_INTERNAL_c476ba8f_4_k_cu_ea6755a1_385944cute1_E)
_ZN40_INTERNAL_c476ba8f_4_k_cu_ea6755a1_385944cute1_E:
	.zero		1
	.type		_ZN40_INTERNAL_c476ba8f_4_k_cu_ea6755a1_385944cuda3std3__45__cpo6cbeginE,@object
	.size		_ZN40_INTERNAL_c476ba8f_4_k_cu_ea6755a1_385944cuda3std3__45__cpo6cbeginE,(_ZN40_INTERNAL_c476ba8f_4_k_cu_ea6755a1_385944cuda3std3__48in_placeE - _ZN40_INTERNAL_c476ba8f_4_k_cu_ea6755a1_385944cuda3std3__45__cpo6cbeginE)
_ZN40_INTERNAL_c476ba8f_4_k_cu_ea6755a1_385944cuda3std3__45__cpo6cbeginE:
	.zero		1
	.type		_ZN40_INTERNAL_c476ba8f_4_k_cu_ea6755a1_385944cuda3std3__48in_placeE,@object
	.size		_ZN40_INTERNAL_c476ba8f_4_k_cu_ea6755a1_385944cuda3std3__48in_placeE,(_ZN40_INTERNAL_c476ba8f_4_k_cu_ea6755a1_385944cuda3std6ranges3__45__cpo9iter_moveE - _ZN40_INTERNAL_c476ba8f_4_k_cu_ea6755a1_385944cuda3std3__48in_placeE)
_ZN40_INTERNAL_c476ba8f_4_k_cu_ea6755a1_385944cuda3std3__48in_placeE:
	.zero		1
	.type		_ZN40_INTERNAL_c476ba8f_4_k_cu_ea6755a1_385944cuda3std6ranges3__45__cpo9iter_moveE,@object
	.size		_ZN40_INTERNAL_c476ba8f_4_k_cu_ea6755a1_385944cuda3std6ranges3__45__cpo9iter_moveE,(_ZN40_INTERNAL_c476ba8f_4_k_cu_ea6755a1_385944cuda3std3__45__cpo5beginE - _ZN40_INTERNAL_c476ba8f_4_k_cu_ea6755a1_385944cuda3std6ranges3__45__cpo9iter_moveE)
_ZN40_INTERNAL_c476ba8f_4_k_cu_ea6755a1_385944cuda3std6ranges3__45__cpo9iter_moveE:
	.zero		1
	.type		_ZN40_INTERNAL_c476ba8f_4_k_cu_ea6755a1_385944cuda3std3__45__cpo5beginE,@object
	.size		_ZN40_INTERNAL_c476ba8f_4_k_cu_ea6755a1_385944cuda3std3__45__cpo5beginE,(_ZN40_INTERNAL_c476ba8f_4_k_cu_ea6755a1_385944cuda3std3__442_GLOBAL__N__c476ba8f_4_k_cu_ea6755a1_385946ignoreE - _ZN40_INTERNAL_c476ba8f_4_k_cu_ea6755a1_385944cuda3std3__45__cpo5beginE)
_ZN40_INTERNAL_c476ba8f_4_k_cu_ea6755a1_385944cuda3std3__45__cpo5beginE:
	.zero		1
	.type		_ZN40_INTERNAL_c476ba8f_4_k_cu_ea6755a1_385944cuda3std3__442_GLOBAL__N__c476ba8f_4_k_cu_ea6755a1_385946ignoreE,@object
	.size		_ZN40_INTERNAL_c476ba8f_4_k_cu_ea6755a1_385944cuda3std3__442_GLOBAL__N__c476ba8f_4_k_cu_ea6755a1_385946ignoreE,(_ZN40_INTERNAL_c476ba8f_4_k_cu_ea6755a1_385944cute7productE - _ZN40_INTERNAL_c476ba8f_4_k_cu_ea6755a1_385944cuda3std3__442_GLOBAL__N__c476ba8f_4_k_cu_ea6755a1_385946ignoreE)
_ZN40_INTERNAL_c476ba8f_4_k_cu_ea6755a1_385944cuda3std3__442_GLOBAL__N__c476ba8f_4_k_cu_ea6755a1_385946ignoreE:
	.zero		1
	.type		_ZN40_INTERNAL_c476ba8f_4_k_cu_ea6755a1_385944cute7productE,@object
	.size		_ZN40_INTERNAL_c476ba8f_4_k_cu_ea6755a1_385944cute7productE,(_ZN40_INTERNAL_c476ba8f_4_k_cu_ea6755a1_385944cuda3std3__45__cpo3endE - _ZN40_INTERNAL_c476ba8f_4_k_cu_ea6755a1_385944cute7productE)
_ZN40_INTERNAL_c476ba8f_4_k_cu_ea6755a1_385944cute7productE:
	.zero		1
	.type		_ZN40_INTERNAL_c476ba8f_4_k_cu_ea6755a1_385944cuda3std3__45__cpo3endE,@object
	.size		_ZN40_INTERNAL_c476ba8f_4_k_cu_ea6755a1_385944cuda3std3__45__cpo3endE,(_ZN40_INTERNAL_c476ba8f_4_k_cu_ea6755a1_385944cuda3std3__419piecewise_constructE - _ZN40_INTERNAL_c476ba8f_4_k_cu_ea6755a1_385944cuda3std3__45__cpo3endE)
_ZN40_INTERNAL_c476ba8f_4_k_cu_ea6755a1_385944cuda3std3__45__cpo3endE:
	.zero		1
	.type		_ZN40_INTERNAL_c476ba8f_4_k_cu_ea6755a1_385944cuda3std3__419piecewise_constructE,@object
	.size		_ZN40_INTERNAL_c476ba8f_4_k_cu_ea6755a1_385944cuda3std3__419piecewise_constructE,(_ZN40_INTERNAL_c476ba8f_4_k_cu_ea6755a1_385944cuda3std3__45__cpo4cendE - _ZN40_INTERNAL_c476ba8f_4_k_cu_ea6755a1_385944cuda3std3__419piecewise_constructE)
_ZN40_INTERNAL_c476ba8f_4_k_cu_ea6755a1_385944cuda3std3__419piecewise_constructE:
	.zero		1
	.type		_ZN40_INTERNAL_c476ba8f_4_k_cu_ea6755a1_385944cuda3std3__45__cpo4cendE,@object
	.size		_ZN40_INTERNAL_c476ba8f_4_k_cu_ea6755a1_385944cuda3std3__45__cpo4cendE,(_ZN40_INTERNAL_c476ba8f_4_k_cu_ea6755a1_385944cuda3std6ranges3__45__cpo4swapE - _ZN40_INTERNAL_c476ba8f_4_k_cu_ea6755a1_385944cuda3std3__45__cpo4cendE)
_ZN40_INTERNAL_c476ba8f_4_k_cu_ea6755a1_385944cuda3std3__45__cpo4cendE:
	.zero		1
	.type		_ZN40_INTERNAL_c476ba8f_4_k_cu_ea6755a1_385944cuda3std6ranges3__45__cpo4swapE,@object
	.size		_ZN40_INTERNAL_c476ba8f_4_k_cu_ea6755a1_385944cuda3std6ranges3__45__cpo4swapE,(.L_10 - _ZN40_INTERNAL_c476ba8f_4_k_cu_ea6755a1_385944cuda3std6ranges3__45__cpo4swapE)
_ZN40_INTERNAL_c476ba8f_4_k_cu_ea6755a1_385944cuda3std6ranges3__45__cpo4swapE:
	.zero		1
.L_10:


//--------------------- .nv.constant0._ZN7cutlass13device_kernelINS_4gemm6kernel13GemmUniversalIN4cute5tupleIJiiiiEEENS1_10collective13CollectiveMmaINS1_46MainloopSm100TmaUmmaWarpSpecializedBlockScaledILi7ELi2ELi2ENS5_IJNS4_1CILi4EEENSA_ILi1EEESC_EEEEENS5_IJNSA_ILi128EEENSA_ILi64EEENSA_ILi256EEEEEENS5_IJNS_12float_e2m1_tENS_13float_ue4m3_tEEEENS5_IJNS5_IJlSC_lEEENS4_6LayoutINS5_IJNS5_IJNS5_IJNSA_ILi32EEESB_EEEiEEENS5_IJNS5_IJNSA_ILi16EEESB_EEEiEEENS5_IJSC_iEEEEEENS5_IJST_NS5_IJNS5_IJNSA_ILi0EEESC_EEENSA_ILi512EEEEEENS5_IJSW_iEEEEEEEEEEESL_S13_NS4_8TiledMMAINS4_8MMA_AtomIJNS4_17SM100_MMA_MXF4_SSISJ_SJ_fSK_Li128ELi64ELi16ELNS4_4UMMA5MajorE0ELS18_0ELNS17_7ScaleInE0ELS19_0EEEEEENSN_INS5_IJSC_SC_SC_EEENS5_IJSW_SW_SW_EEEEENS5_IJNS4_10UnderscoreES1F_S1F_EEEEENS5_IJNS4_13SM90_TMA_LOADES1I_EEENS5_IJNS4_14ComposedLayoutINS4_7SwizzleILi3ELi4ELi3EEENS4_18smem_ptr_flag_bitsILi4EEENSN_INS5_IJNSA_ILi8EEESH_EEENS5_IJSH_SC_EEEEEEENSN_INS5_IJNS5_IJNS5_IJSP_SC_EEESS_EEESC_NS5_IJSC_SB_EEEEEENS5_IJNS5_IJNS5_IJSS_SY_EEESX_EEESW_NS5_IJSB_SY_EEEEEEEEEEEvNS4_8identityENS5_IJNS4_23SM90_TMA_LOAD_MULTICASTES25_EEES23_vS24_EENS_8epilogue10collective18CollectiveEpilogueINS28_23Sm100TmaWarpSpecializedILi3ELi2ELi16ELb1ELb0EEEJNS5_IJSG_SG_SH_EEENS5_IJNSN_ISG_SC_EENSN_INS5_IJSR_NSA_ILi2EEEEEENS5_IJSC_SO_EEEEEEEENS_10bfloat16_tESM_S2K_SM_NS28_6fusion15FusionCallbacksIS2C_NS2L_17LinearCombinationIS2K_fS2K_fLNS_15FloatRoundStyleE2EEES2D_S2J_JEEENS4_5SM1004TMEM4LOAD26SM100_TMEM_LOAD_32dp32b16xES1I_NS1K_INS1L_ILi1ELi4ELi3EEENS1N_ILi16EEENSN_INS5_IJS1P_SR_EEENS5_IJSR_SC_EEEEEEENS4_39AutoVectorizingCopyWithAssumedAlignmentILi128EEENS4_14SM90_TMA_STOREES30_S32_S32_EEEvvEEEEvNT_6ParamsE --------------------------
	.section	.nv.constant0._ZN7cutlass13device_kernelINS_4gemm6kernel13GemmUniversalIN4cute5tupleIJiiiiEEENS1_10collective13CollectiveMmaINS1_46MainloopSm100TmaUmmaWarpSpecializedBlockScaledILi7ELi2ELi2ENS5_IJNS4_1CILi4EEENSA_ILi1EEESC_EEEEENS5_IJNSA_ILi128EEENSA_ILi64EEENSA_ILi256EEEEEENS5_IJNS_12float_e2m1_tENS_13float_ue4m3_tEEEENS5_IJNS5_IJlSC_lEEENS4_6LayoutINS5_IJNS5_IJNS5_IJNSA_ILi32EEESB_EEEiEEENS5_IJNS5_IJNSA_ILi16EEESB_EEEiEEENS5_IJSC_iEEEEEENS5_IJST_NS5_IJNS5_IJNSA_ILi0EEESC_EEENSA_ILi512EEEEEENS5_IJSW_iEEEEEEEEEEESL_S13_NS4_8TiledMMAINS4_8MMA_AtomIJNS4_17SM100_MMA_MXF4_SSISJ_SJ_fSK_Li128ELi64ELi16ELNS4_4UMMA5MajorE0ELS18_0ELNS17_7ScaleInE0ELS19_0EEEEEENSN_INS5_IJSC_SC_SC_EEENS5_IJSW_SW_SW_EEEEENS5_IJNS4_10UnderscoreES1F_S1F_EEEEENS5_IJNS4_13SM90_TMA_LOADES1I_EEENS5_IJNS4_14ComposedLayoutINS4_7SwizzleILi3ELi4ELi3EEENS4_18smem_ptr_flag_bitsILi4EEENSN_INS5_IJNSA_ILi8EEESH_EEENS5_IJSH_SC_EEEEEEENSN_INS5_IJNS5_IJNS5_IJSP_SC_EEESS_EEESC_NS5_IJSC_SB_EEEEEENS5_IJNS5_IJNS5_IJSS_SY_EEESX_EEESW_NS5_IJSB_SY_EEEEEEEEEEEvNS4_8identityENS5_IJNS4_23SM90_TMA_LOAD_MULTICASTES25_EEES23_vS24_EENS_8epilogue10collective18CollectiveEpilogueINS28_23Sm100TmaWarpSpecializedILi3ELi2ELi16ELb1ELb0EEEJNS5_IJSG_SG_SH_EEENS5_IJNSN_ISG_SC_EENSN_INS5_IJSR_NSA_ILi2EEEEEENS5_IJSC_SO_EEEEEEEENS_10bfloat16_tESM_S2K_SM_NS28_6fusion15FusionCallbacksIS2C_NS2L_17LinearCombinationIS2K_fS2K_fLNS_15FloatRoundStyleE2EEES2D_S2J_JEEENS4_5SM1004TMEM4LOAD26SM100_TMEM_LOAD_32dp32b16xES1I_NS1K_INS1L_ILi1ELi4ELi3EEENS1N_ILi16EEENSN_INS5_IJS1P_SR_EEENS5_IJSR_SC_EEEEEEENS4_39AutoVectorizingCopyWithAssumedAlignmentILi128EEENS4_14SM90_TMA_STOREES30_S32_S32_EEEvvEEEEvNT_6ParamsE,"a",@progbits
	.sectionflags	@""
	.align	4
.nv.constant0._ZN7cutlass13device_kernelINS_4gemm6kernel13GemmUniversalIN4cute5tupleIJiiiiEEENS1_10collective13CollectiveMmaINS1_46MainloopSm100TmaUmmaWarpSpecializedBlockScaledILi7ELi2ELi2ENS5_IJNS4_1CILi4EEENSA_ILi1EEESC_EEEEENS5_IJNSA_ILi128EEENSA_ILi64EEENSA_ILi256EEEEEENS5_IJNS_12float_e2m1_tENS_13float_ue4m3_tEEEENS5_IJNS5_IJlSC_lEEENS4_6LayoutINS5_IJNS5_IJNS5_IJNSA_ILi32EEESB_EEEiEEENS5_IJNS5_IJNSA_ILi16EEESB_EEEiEEENS5_IJSC_iEEEEEENS5_IJST_NS5_IJNS5_IJNSA_ILi0EEESC_EEENSA_ILi512EEEEEENS5_IJSW_iEEEEEEEEEEESL_S13_NS4_8TiledMMAINS4_8MMA_AtomIJNS4_17SM100_MMA_MXF4_SSISJ_SJ_fSK_Li128ELi64ELi16ELNS4_4UMMA5MajorE0ELS18_0ELNS17_7ScaleInE0ELS19_0EEEEEENSN_INS5_IJSC_SC_SC_EEENS5_IJSW_SW_SW_EEEEENS5_IJNS4_10UnderscoreES1F_S1F_EEEEENS5_IJNS4_13SM90_TMA_LOADES1I_EEENS5_IJNS4_14ComposedLayoutINS4_7SwizzleILi3ELi4ELi3EEENS4_18smem_ptr_flag_bitsILi4EEENSN_INS5_IJNSA_ILi8EEESH_EEENS5_IJSH_SC_EEEEEEENSN_INS5_IJNS5_IJNS5_IJSP_SC_EEESS_EEESC_NS5_IJSC_SB_EEEEEENS5_IJNS5_IJNS5_IJSS_SY_EEESX_EEESW_NS5_IJSB_SY_EEEEEEEEEEEvNS4_8identityENS5_IJNS4_23SM90_TMA_LOAD_MULTICASTES25_EEES23_vS24_EENS_8epilogue10collective18CollectiveEpilogueINS28_23Sm100TmaWarpSpecializedILi3ELi2ELi16ELb1ELb0EEEJNS5_IJSG_SG_SH_EEENS5_IJNSN_ISG_SC_EENSN_INS5_IJSR_NSA_ILi2EEEEEENS5_IJSC_SO_EEEEEEEENS_10bfloat16_tESM_S2K_SM_NS28_6fusion15FusionCallbacksIS2C_NS2L_17LinearCombinationIS2K_fS2K_fLNS_15FloatRoundStyleE2EEES2D_S2J_JEEENS4_5SM1004TMEM4LOAD26SM100_TMEM_LOAD_32dp32b16xES1I_NS1K_INS1L_ILi1ELi4ELi3EEENS1N_ILi16EEENSN_INS5_IJS1P_SR_EEENS5_IJSR_SC_EEEEEEENS4_39AutoVectorizingCopyWithAssumedAlignmentILi128EEENS4_14SM90_TMA_STOREES30_S32_S32_EEEvvEEEEvNT_6ParamsE:
	.zero		3968


//--------------------- SYMBOLS --------------------------

	.type		.nv.reservedSmem.offset0,@object
	.size		.nv.reservedSmem.offset0,0x4
	.type		.nv.reservedSmem.cap,@object
	.size		.nv.reservedSmem.cap,0x4
	.type		__assertfail,@function
